	.target	sm_80

	.elftype	@"ET_EXEC"


//--------------------- .note.nv.tkinfo           --------------------------
	.section	.note.nv.tkinfo,"",@"SHT_NOTE"
	.sectionflags	@"SHF_NOTE_NV_TKINFO"
	.tkinfo
        /*0018*/ 	.word	0x00000002
        /*0030*/ 	.string	""
        /*0030*/ 	.string	"ptxas"
        /*0030*/ 	.string	"Cuda compilation tools, release 13.0, V13.0.88"
        /*0030*/ 	.string	"Build cuda_13.0.r13.0/compiler.36424714_0"
        /*0030*/ 	.string	"-v  -suppress-debug-info  -lineinfo  -arch sm_80 "



//--------------------- .note.nv.cuinfo           --------------------------
	.section	.note.nv.cuinfo,"",@"SHT_NOTE"
	.sectionflags	@"SHF_NOTE_NV_CUINFO"
        /*0018*/ 	.short	0x0002
        /*001a*/ 	.short	0x0050
        /*001c*/ 	.short	0x0082
	.zero		2


//--------------------- .nv.info                  --------------------------
	.section	.nv.info,"",@"SHT_CUDA_INFO"
	.align	4


	//----- nvinfo : EIATTR_REGCOUNT
	.align		4
        /*0000*/ 	.byte	0x04, 0x2f
        /*0002*/ 	.short	(.L_1 - .L_0)
	.align		4
.L_0:
        /*0004*/ 	.word	index@(matmul_kernel)
        /*0008*/ 	.word	0x000000ff


	//----- nvinfo : EIATTR_FRAME_SIZE
	.align		4
.L_1:
        /*000c*/ 	.byte	0x04, 0x11
        /*000e*/ 	.short	(.L_3 - .L_2)
	.align		4
.L_2:
        /*0010*/ 	.word	index@(matmul_kernel)
        /*0014*/ 	.word	0x000031d0


	//----- nvinfo : EIATTR_MIN_STACK_SIZE
	.align		4
.L_3:
        /*0018*/ 	.byte	0x04, 0x12
        /*001a*/ 	.short	(.L_5 - .L_4)
	.align		4
.L_4:
        /*001c*/ 	.word	index@(matmul_kernel)
        /*0020*/ 	.word	0x000031d0
.L_5:


//--------------------- .nv.info.matmul_kernel    --------------------------
	.section	.nv.info.matmul_kernel,"",@"SHT_CUDA_INFO"
	.sectionflags	@""
	.align	4


	//----- nvinfo : EIATTR_CUDA_API_VERSION
	.align		4
        /*0000*/ 	.byte	0x04, 0x37
        /*0002*/ 	.short	(.L_7 - .L_6)
.L_6:
        /*0004*/ 	.word	0x00000082


	//----- nvinfo : EIATTR_SW2861232_WAR
	.align		4
.L_7:
        /*0008*/ 	.byte	0x01, 0x35
	.zero		2


	//----- nvinfo : EIATTR_PARAM_CBANK
	.align		4
        /*000c*/ 	.byte	0x04, 0x0a
        /*000e*/ 	.short	(.L_9 - .L_8)
	.align		4
.L_8:
        /*0010*/ 	.word	index@(.nv.constant0.matmul_kernel)
        /*0014*/ 	.short	0x0160
        /*0016*/ 	.short	0x0050


	//----- nvinfo : EIATTR_CBANK_PARAM_SIZE
	.align		4
.L_9:
        /*0018*/ 	.byte	0x03, 0x19
        /*001a*/ 	.short	0x0050


	//----- nvinfo : EIATTR_KPARAM_INFO
	.align		4
        /*001c*/ 	.byte	0x04, 0x17
        /*001e*/ 	.short	(.L_11 - .L_10)
.L_10:
        /*0020*/ 	.word	0x00000000
        /*0024*/ 	.short	0x000d
        /*0026*/ 	.short	0x0048
        /*0028*/ 	.byte	0x00, 0xf4, 0x21, 0x00


	//----- nvinfo : EIATTR_KPARAM_INFO
	.align		4
.L_11:
        /*002c*/ 	.byte	0x04, 0x17
        /*002e*/ 	.short	(.L_13 - .L_12)
.L_12:
        /*0030*/ 	.word	0x00000000
        /*0034*/ 	.short	0x000c
        /*0036*/ 	.short	0x0040
        /*0038*/ 	.byte	0x00, 0xf4, 0x21, 0x00


	//----- nvinfo : EIATTR_KPARAM_INFO
	.align		4
.L_13:
        /*003c*/ 	.byte	0x04, 0x17
        /*003e*/ 	.short	(.L_15 - .L_14)
.L_14:
        /*0040*/ 	.word	0x00000000
        /*0044*/ 	.short	0x000b
        /*0046*/ 	.short	0x0038
        /*0048*/ 	.byte	0x00, 0xf0, 0x11, 0x00


	//----- nvinfo : EIATTR_KPARAM_INFO
	.align		4
.L_15:
        /*004c*/ 	.byte	0x04, 0x17
        /*004e*/ 	.short	(.L_17 - .L_16)
.L_16:
        /*0050*/ 	.word	0x00000000
        /*0054*/ 	.short	0x000a
        /*0056*/ 	.short	0x0034
        /*0058*/ 	.byte	0x00, 0xf0, 0x11, 0x00


	//----- nvinfo : EIATTR_KPARAM_INFO
	.align		4
.L_17:
        /*005c*/ 	.byte	0x04, 0x17
        /*005e*/ 	.short	(.L_19 - .L_18)
.L_18:
        /*0060*/ 	.word	0x00000000
        /*0064*/ 	.short	0x0009
        /*0066*/ 	.short	0x0030
        /*0068*/ 	.byte	0x00, 0xf0, 0x11, 0x00


	//----- nvinfo : EIATTR_KPARAM_INFO
	.align		4
.L_19:
        /*006c*/ 	.byte	0x04, 0x17
        /*006e*/ 	.short	(.L_21 - .L_20)
.L_20:
        /*0070*/ 	.word	0x00000000
        /*0074*/ 	.short	0x0008
        /*0076*/ 	.short	0x002c
        /*0078*/ 	.byte	0x00, 0xf0, 0x11, 0x00


	//----- nvinfo : EIATTR_KPARAM_INFO
	.align		4
.L_21:
        /*007c*/ 	.byte	0x04, 0x17
        /*007e*/ 	.short	(.L_23 - .L_22)
.L_22:
        /*0080*/ 	.word	0x00000000
        /*0084*/ 	.short	0x0007
        /*0086*/ 	.short	0x0028
        /*0088*/ 	.byte	0x00, 0xf0, 0x11, 0x00


	//----- nvinfo : EIATTR_KPARAM_INFO
	.align		4
.L_23:
        /*008c*/ 	.byte	0x04, 0x17
        /*008e*/ 	.short	(.L_25 - .L_24)
.L_24:
        /*0090*/ 	.word	0x00000000
        /*0094*/ 	.short	0x0006
        /*0096*/ 	.short	0x0024
        /*0098*/ 	.byte	0x00, 0xf0, 0x11, 0x00


	//----- nvinfo : EIATTR_KPARAM_INFO
	.align		4
.L_25:
        /*009c*/ 	.byte	0x04, 0x17
        /*009e*/ 	.short	(.L_27 - .L_26)
.L_26:
        /*00a0*/ 	.word	0x00000000
        /*00a4*/ 	.short	0x0005
        /*00a6*/ 	.short	0x0020
        /*00a8*/ 	.byte	0x00, 0xf0, 0x11, 0x00


	//----- nvinfo : EIATTR_KPARAM_INFO
	.align		4
.L_27:
        /*00ac*/ 	.byte	0x04, 0x17
        /*00ae*/ 	.short	(.L_29 - .L_28)
.L_28:
        /*00b0*/ 	.word	0x00000000
        /*00b4*/ 	.short	0x0004
        /*00b6*/ 	.short	0x001c
        /*00b8*/ 	.byte	0x00, 0xf0, 0x11, 0x00


	//----- nvinfo : EIATTR_KPARAM_INFO
	.align		4
.L_29:
        /*00bc*/ 	.byte	0x04, 0x17
        /*00be*/ 	.short	(.L_31 - .L_30)
.L_30:
        /*00c0*/ 	.word	0x00000000
        /*00c4*/ 	.short	0x0003
        /*00c6*/ 	.short	0x0018
        /*00c8*/ 	.byte	0x00, 0xf0, 0x11, 0x00


	//----- nvinfo : EIATTR_KPARAM_INFO
	.align		4
.L_31:
        /*00cc*/ 	.byte	0x04, 0x17
        /*00ce*/ 	.short	(.L_33 - .L_32)
.L_32:
        /*00d0*/ 	.word	0x00000000
        /*00d4*/ 	.short	0x0002
        /*00d6*/ 	.short	0x0010
        /*00d8*/ 	.byte	0x00, 0xf4, 0x21, 0x00


	//----- nvinfo : EIATTR_KPARAM_INFO
	.align		4
.L_33:
        /*00dc*/ 	.byte	0x04, 0x17
        /*00de*/ 	.short	(.L_35 - .L_34)
.L_34:
        /*00e0*/ 	.word	0x00000000
        /*00e4*/ 	.short	0x0001
        /*00e6*/ 	.short	0x0008
        /*00e8*/ 	.byte	0x00, 0xf4, 0x21, 0x00


	//----- nvinfo : EIATTR_KPARAM_INFO
	.align		4
.L_35:
        /*00ec*/ 	.byte	0x04, 0x17
        /*00ee*/ 	.short	(.L_37 - .L_36)
.L_36:
        /*00f0*/ 	.word	0x00000000
        /*00f4*/ 	.short	0x0000
        /*00f6*/ 	.short	0x0000
        /*00f8*/ 	.byte	0x00, 0xf4, 0x21, 0x00


	//----- nvinfo : EIATTR_MAXREG_COUNT
	.align		4
.L_37:
        /*00fc*/ 	.byte	0x03, 0x1b
        /*00fe*/ 	.short	0x00ff


	//----- nvinfo : EIATTR_NUM_BARRIERS
	.align		4
        /*0100*/ 	.byte	0x02, 0x4c
        /*0102*/ 	.byte	0x01
	.zero		1


	//----- nvinfo : EIATTR_ANNOTATIONS
	.align		4
        /*0104*/ 	.byte	0x04, 0x55
        /*0106*/ 	.short	(.L_39 - .L_38)


	//   ....[0]....
.L_38:
        /*0108*/ 	.word	0x00000001
        /*010c*/ 	.byte	0x20, 0x06, 0x00, 0x00, 0x01, 0x00, 0x00, 0x00, 0x00, 0x07, 0x00, 0x00, 0x01, 0x00, 0x00, 0x00
        /* <DEDUP_REMOVED lines=403> */
        /*1a4c*/ 	.byte	0x40, 0x17, 0x01, 0x00


	//----- nvinfo : EIATTR_MERCURY_ISA_VERSION
	.align		4
.L_39:
        /*1a50*/ 	.byte	0x03, 0x5f
        /*1a52*/ 	.short	0x0000


	//----- nvinfo : EIATTR_EXIT_INSTR_OFFSETS
	.align		4
        /*1a54*/ 	.byte	0x04, 0x1c
        /*1a56*/ 	.short	(.L_41 - .L_40)


	//   ....[0]....
.L_40:
        /*1a58*/ 	.word	0x0007eec0


	//   ....[1]....
        /*1a5c*/ 	.word	0x0007eee0


	//----- nvinfo : EIATTR_REQNTID
	.align		4
.L_41:
        /*1a60*/ 	.byte	0x04, 0x10
        /*1a62*/ 	.short	(.L_43 - .L_42)
.L_42:
        /*1a64*/ 	.word	0x00000080
        /*1a68*/ 	.word	0x00000001
        /*1a6c*/ 	.word	0x00000001
.L_43:


//--------------------- .nv.callgraph             --------------------------
	.section	.nv.callgraph,"",@"SHT_CUDA_CALLGRAPH"
	.align	4
	.sectionentsize	8
	.align		4
        /*0000*/ 	.word	0x00000000
	.align		4
        /*0004*/ 	.word	0xffffffff
	.align		4
        /*0008*/ 	.word	0x00000000
	.align		4
        /*000c*/ 	.word	0xfffffffe
	.align		4
        /*0010*/ 	.word	0x00000000
	.align		4
        /*0014*/ 	.word	0xfffffffd
	.align		4
        /*0018*/ 	.word	0x00000000
	.align		4
        /*001c*/ 	.word	0xfffffffc


//--------------------- .nv.rel.action            --------------------------
	.section	.nv.rel.action,"",@"SHT_CUDA_RELOCINFO"
	.align	8
	.sectionentsize	8
        /*0000*/ 	.byte	0x73, 0x00, 0x00, 0x00, 0x00, 0x00, 0x00, 0x00, 0x00, 0x00, 0x00, 0x11, 0x25, 0x00, 0x05, 0x36


//--------------------- .nv.constant0.matmul_kernel --------------------------
	.section	.nv.constant0.matmul_kernel,"a",@progbits
	.sectionflags	@""
	.align	4
.nv.constant0.matmul_kernel:
	.zero		432


//--------------------- .text.matmul_kernel       --------------------------
	.section	.text.matmul_kernel,"ax",@progbits
	.sectioninfo	@"SHI_REGISTERS=255"
	.align	128
        .global         matmul_kernel
        .type           matmul_kernel,@function
        .size           matmul_kernel,(.L_x_4 - matmul_kernel)
        .other          matmul_kernel,@"STO_CUDA_ENTRY STV_DEFAULT"
matmul_kernel:
.text.matmul_kernel:
[----:B------:R-:W-:-:S03]  /*0000*/  IMAD.MOV.U32 R1, RZ, RZ, c[0x0][0x28] ;  /* 0x00000a00ff017624 */ /* 0x000fc600078e00ff */
[----:B------:R-:W-:Y:S01]  /*0010*/  IMAD.MOV.U32 R0, RZ, RZ, c[0x0][0x17c] ;  /* 0x00005f00ff007624 */ /* 0x000fe200078e00ff */
[----:B------:R-:W1:Y:S01]  /*0020*/  S2R R5, SR_CTAID.X ;  /* 0x0000000000057919 */ /* 0x000e620000002500 */
[----:B------:R-:W-:Y:S01]  /*0030*/  IADD3 R1, R1, -0x31d0, RZ ;  /* 0xffffce3001017810 */ /* 0x000fe20007ffe0ff */
[----:B------:R-:W-:Y:S01]  /*0040*/  IMAD.MOV.U32 R134, RZ, RZ, c[0x0][0x180] ;  /* 0x00006000ff867624 */ /* 0x000fe200078e00ff */
[----:B------:R-:W-:Y:S01]  /*0050*/  LOP3.LUT R44, RZ, c[0x0][0x17c], RZ, 0x33, !PT ;  /* 0x00005f00ff2c7a12 */ /* 0x000fe200078e33ff */
[----:B------:R-:W2:Y:S01]  /*0060*/  S2R R20, SR_TID.X ;  /* 0x0000000000147919 */ /* 0x000ea20000002100 */
[----:B------:R-:W-:Y:S01]  /*0070*/  IADD3 R0, R0, 0xff, RZ ;  /* 0x000000ff00007810 */ /* 0x000fe20007ffe0ff */
[----:B------:R-:W-:Y:S01]  /*0080*/  ULDC.64 UR4, c[0x0][0x118] ;  /* 0x0000460000047ab9 */ /* 0x000fe20000000a00 */
[----:B------:R-:W-:Y:S02]  /*0090*/  MOV R252, c[0x0][0x188] ;  /* 0x0000620000fc7a02 */ /* 0x000fe40000000f00 */
[----:B------:R-:W-:-:S02]  /*00a0*/  SHF.R.S32.HI R3, RZ, 0x1f, R0 ;  /* 0x0000001fff037819 */ /* 0x000fc40000011400 */
[C---:B------:R-:W-:Y:S01]  /*00b0*/  SHF.L.U32 R216, R252.reuse, 0x3, RZ ;  /* 0x00000003fcd87819 */ /* 0x040fe200000006ff */
[C---:B------:R-:W-:Y:S01]  /*00c0*/  IMAD R208, R252.reuse, 0xc, RZ ;  /* 0x0000000cfcd07824 */ /* 0x040fe200078e02ff */
[----:B------:R-:W-:Y:S01]  /*00d0*/  LEA.HI R3, R3, R0, RZ, 0x8 ;  /* 0x0000000003037211 */ /* 0x000fe200078f40ff */
[----:B------:R-:W-:-:S03]  /*00e0*/  IMAD.SHL.U32 R200, R252, 0x10, RZ ;  /* 0x00000010fcc87824 */ /* 0x000fc600078e00ff */
[----:B------:R-:W-:-:S05]  /*00f0*/  SHF.R.S32.HI R3, RZ, 0x8, R3 ;  /* 0x00000008ff037819 */ /* 0x000fca0000011403 */
[----:B------:R-:W-:Y:S01]  /*0100*/  IMAD.SHL.U32 R4, R3, 0x4, RZ ;  /* 0x0000000403047824 */ /* 0x000fe200078e00ff */
[----:B-1----:R-:W-:-:S04]  /*0110*/  IABS R8, R5 ;  /* 0x0000000500087213 */ /* 0x002fc80000000000 */
[-C--:B------:R-:W-:Y:S02]  /*0120*/  IABS R7, R4.reuse ;  /* 0x0000000400077213 */ /* 0x080fe40000000000 */
[----:B------:R-:W-:Y:S02]  /*0130*/  IABS R10, R4 ;  /* 0x00000004000a7213 */ /* 0x000fe40000000000 */
[----:B------:R-:W1:Y:S01]  /*0140*/  I2F.RP R0, R7 ;  /* 0x0000000700007306 */ /* 0x000e620000209400 */
[----:B--2---:R-:W-:-:S07]  /*0150*/  LOP3.LUT R132, R20, 0x7f, RZ, 0xc0, !PT ;  /* 0x0000007f14847812 */ /* 0x004fce00078ec0ff */
[----:B-1----:R-:W1:Y:S02]  /*0160*/  MUFU.RCP R0, R0 ;  /* 0x0000000000007308 */ /* 0x002e640000001000 */
[----:B-1----:R-:W-:Y:S01]  /*0170*/  IADD3 R2, R0, 0xffffffe, RZ ;  /* 0x0ffffffe00027810 */ /* 0x002fe20007ffe0ff */
[----:B------:R-:W-:-:S05]  /*0180*/  IMAD.MOV R0, RZ, RZ, -R10 ;  /* 0x000000ffff007224 */ /* 0x000fca00078e0a0a */
[----:B------:R1:W2:Y:S02]  /*0190*/  F2I.FTZ.U32.TRUNC.NTZ R3, R2 ;  /* 0x0000000200037305 */ /* 0x0002a4000021f000 */
[----:B-1----:R-:W-:Y:S02]  /*01a0*/  IMAD.MOV.U32 R2, RZ, RZ, RZ ;  /* 0x000000ffff027224 */ /* 0x002fe400078e00ff */
[----:B--2---:R-:W-:-:S04]  /*01b0*/  IMAD.MOV R6, RZ, RZ, -R3 ;  /* 0x000000ffff067224 */ /* 0x004fc800078e0a03 */
[----:B------:R-:W-:Y:S01]  /*01c0*/  IMAD R9, R6, R7, RZ ;  /* 0x0000000706097224 */ /* 0x000fe200078e02ff */
[----:B------:R-:W-:-:S03]  /*01d0*/  MOV R6, R8 ;  /* 0x0000000800067202 */ /* 0x000fc60000000f00 */
[----:B------:R-:W-:Y:S01]  /*01e0*/  IMAD.HI.U32 R3, R3, R9, R2 ;  /* 0x0000000903037227 */ /* 0x000fe200078e0002 */
[----:B------:R-:W-:-:S05]  /*01f0*/  IABS R9, c[0x0][0x178] ;  /* 0x00005e0000097a13 */ /* 0x000fca0000000000 */
[----:B------:R-:W-:-:S04]  /*0200*/  IMAD.HI.U32 R3, R3, R6, RZ ;  /* 0x0000000603037227 */ /* 0x000fc800078e00ff */
[----:B------:R-:W-:-:S05]  /*0210*/  IMAD R0, R3, R0, R6 ;  /* 0x0000000003007224 */ /* 0x000fca00078e0206 */
[----:B------:R-:W-:-:S13]  /*0220*/  ISETP.GT.U32.AND P1, PT, R7, R0, PT ;  /* 0x000000000700720c */ /* 0x000fda0003f24070 */
[----:B------:R-:W-:Y:S01]  /*0230*/  @!P1 IMAD.IADD R0, R0, 0x1, -R7 ;  /* 0x0000000100009824 */ /* 0x000fe200078e0a07 */
[----:B------:R-:W-:Y:S02]  /*0240*/  @!P1 IADD3 R3, R3, 0x1, RZ ;  /* 0x0000000103039810 */ /* 0x000fe40007ffe0ff */
[----:B------:R-:W-:Y:S02]  /*0250*/  ISETP.NE.AND P1, PT, R4, RZ, PT ;  /* 0x000000ff0400720c */ /* 0x000fe40003f25270 */
[----:B------:R-:W-:Y:S02]  /*0260*/  ISETP.GE.U32.AND P0, PT, R0, R7, PT ;  /* 0x000000070000720c */ /* 0x000fe40003f06070 */
[----:B------:R-:W-:-:S04]  /*0270*/  LOP3.LUT R0, R5, R4, RZ, 0x3c, !PT ;  /* 0x0000000405007212 */ /* 0x000fc800078e3cff */
[----:B------:R-:W-:Y:S01]  /*0280*/  ISETP.GE.AND P2, PT, R0, RZ, PT ;  /* 0x000000ff0000720c */ /* 0x000fe20003f46270 */
[----:B------:R-:W-:-:S05]  /*0290*/  IMAD.MOV.U32 R0, RZ, RZ, c[0x0][0x178] ;  /* 0x00005e00ff007624 */ /* 0x000fca00078e00ff */
[----:B------:R-:W-:Y:S02]  /*02a0*/  IADD3 R0, R0, 0x1ff, RZ ;  /* 0x000001ff00007810 */ /* 0x000fe40007ffe0ff */
[----:B------:R-:W-:-:S04]  /*02b0*/  @P0 IADD3 R3, R3, 0x1, RZ ;  /* 0x0000000103030810 */ /* 0x000fc80007ffe0ff */
[----:B------:R-:W-:Y:S02]  /*02c0*/  MOV R2, R3 ;  /* 0x0000000300027202 */ /* 0x000fe40000000f00 */
[----:B------:R-:W-:-:S03]  /*02d0*/  SHF.R.S32.HI R3, RZ, 0x1f, R0 ;  /* 0x0000001fff037819 */ /* 0x000fc60000011400 */
[----:B------:R-:W-:Y:S01]  /*02e0*/  @!P2 IMAD.MOV R2, RZ, RZ, -R2 ;  /* 0x000000ffff02a224 */ /* 0x000fe200078e0a02 */
[----:B------:R-:W-:Y:S02]  /*02f0*/  @!P1 LOP3.LUT R2, RZ, R4, RZ, 0x33, !PT ;  /* 0x00000004ff029212 */ /* 0x000fe400078e33ff */
[----:B------:R-:W-:-:S03]  /*0300*/  LEA.HI R3, R3, R0, RZ, 0x9 ;  /* 0x0000000003037211 */ /* 0x000fc600078f48ff */
[----:B------:R-:W-:Y:S02]  /*0310*/  IMAD.SHL.U32 R8, R2, 0x4, RZ ;  /* 0x0000000402087824 */ /* 0x000fe400078e00ff */
[----:B------:R-:W-:-:S03]  /*0320*/  IMAD.MOV R2, RZ, RZ, -R2 ;  /* 0x000000ffff027224 */ /* 0x000fc600078e0a02 */
[----:B------:R-:W-:Y:S01]  /*0330*/  LEA.HI.SX32 R3, R3, -R8, 0x17 ;  /* 0x8000000803037211 */ /* 0x000fe200078fbaff */
[----:B------:R-:W-:Y:S02]  /*0340*/  IMAD R10, R4, R2, R5 ;  /* 0x00000002040a7224 */ /* 0x000fe400078e0205 */
[----:B------:R-:W-:Y:S01]  /*0350*/  IMAD.MOV.U32 R2, RZ, RZ, RZ ;  /* 0x000000ffff027224 */ /* 0x000fe200078e00ff */
[----:B------:R-:W-:-:S04]  /*0360*/  IMNMX R11, R3, 0x4, PT ;  /* 0x00000004030b7817 */ /* 0x000fc80003800200 */
[-C--:B------:R-:W-:Y:S02]  /*0370*/  IABS R6, R11.reuse ;  /* 0x0000000b00067213 */ /* 0x080fe40000000000 */
[----:B------:R-:W-:Y:S02]  /*0380*/  IABS R4, R11 ;  /* 0x0000000b00047213 */ /* 0x000fe40000000000 */
[----:B------:R-:W1:Y:S08]  /*0390*/  I2F.RP R0, R6 ;  /* 0x0000000600007306 */ /* 0x000e700000209400 */
[----:B-1----:R-:W1:Y:S02]  /*03a0*/  MUFU.RCP R0, R0 ;  /* 0x0000000000007308 */ /* 0x002e640000001000 */
[----:B-1----:R-:W-:-:S02]  /*03b0*/  IADD3 R3, R0, 0xffffffe, RZ ;  /* 0x0ffffffe00037810 */ /* 0x002fc40007ffe0ff */
[----:B------:R-:W-:-:S04]  /*03c0*/  IABS R0, c[0x0][0x17c] ;  /* 0x00005f0000007a13 */ /* 0x000fc80000000000 */
[----:B------:R-:W1:Y:S02]  /*03d0*/  F2I.FTZ.U32.TRUNC.NTZ R3, R3 ;  /* 0x0000000300037305 */ /* 0x000e64000021f000 */
[----:B-1----:R-:W-:-:S05]  /*03e0*/  IMAD.MOV R7, RZ, RZ, -R3 ;  /* 0x000000ffff077224 */ /* 0x002fca00078e0a03 */
[----:B------:R-:W-:Y:S02]  /*03f0*/  MOV R5, R7 ;  /* 0x0000000700057202 */ /* 0x000fe40000000f00 */
[----:B------:R-:W-:-:S03]  /*0400*/  IABS R7, R10 ;  /* 0x0000000a00077213 */ /* 0x000fc60000000000 */
[----:B------:R-:W-:-:S04]  /*0410*/  IMAD R5, R5, R6, RZ ;  /* 0x0000000605057224 */ /* 0x000fc800078e02ff */
[----:B------:R-:W-:Y:S02]  /*0420*/  IMAD.HI.U32 R2, R3, R5, R2 ;  /* 0x0000000503027227 */ /* 0x000fe400078e0002 */
[----:B------:R-:W1:Y:S02]  /*0430*/  I2F.RP R5, R0 ;  /* 0x0000000000057306 */ /* 0x000e640000209400 */
[----:B------:R-:W-:Y:S02]  /*0440*/  IMAD.MOV R3, RZ, RZ, -R4 ;  /* 0x000000ffff037224 */ /* 0x000fe400078e0a04 */
[----:B------:R-:W-:-:S04]  /*0450*/  IMAD.HI.U32 R2, R2, R7, RZ ;  /* 0x0000000702027227 */ /* 0x000fc800078e00ff */
[----:B------:R-:W-:Y:S01]  /*0460*/  IMAD R3, R2, R3, R7 ;  /* 0x0000000302037224 */ /* 0x000fe200078e0207 */
[----:B------:R-:W2:Y:S04]  /*0470*/  I2F.RP R4, R9 ;  /* 0x0000000900047306 */ /* 0x000ea80000209400 */
[----:B------:R-:W-:-:S04]  /*0480*/  ISETP.GT.U32.AND P1, PT, R6, R3, PT ;  /* 0x000000030600720c */ /* 0x000fc80003f24070 */
[----:B-1----:R-:W1:Y:S08]  /*0490*/  MUFU.RCP R5, R5 ;  /* 0x0000000500057308 */ /* 0x002e700000001000 */
[----:B--2---:R-:W2:Y:S01]  /*04a0*/  MUFU.RCP R4, R4 ;  /* 0x0000000400047308 */ /* 0x004ea20000001000 */
[----:B------:R-:W-:Y:S01]  /*04b0*/  @!P1 IMAD.IADD R3, R3, 0x1, -R6 ;  /* 0x0000000103039824 */ /* 0x000fe200078e0a06 */
[----:B------:R-:W-:-:S02]  /*04c0*/  @!P1 IADD3 R2, R2, 0x1, RZ ;  /* 0x0000000102029810 */ /* 0x000fc40007ffe0ff */
[----:B------:R-:W-:Y:S02]  /*04d0*/  ISETP.NE.AND P1, PT, R11, RZ, PT ;  /* 0x000000ff0b00720c */ /* 0x000fe40003f25270 */
[----:B------:R-:W-:Y:S02]  /*04e0*/  ISETP.GE.U32.AND P0, PT, R3, R6, PT ;  /* 0x000000060300720c */ /* 0x000fe40003f06070 */
[----:B------:R-:W-:Y:S02]  /*04f0*/  LOP3.LUT R3, R10, R11, RZ, 0x3c, !PT ;  /* 0x0000000b0a037212 */ /* 0x000fe400078e3cff */
[----:B-1----:R-:W-:Y:S02]  /*0500*/  IADD3 R6, R5, 0xffffffe, RZ ;  /* 0x0ffffffe05067810 */ /* 0x002fe40007ffe0ff */
[----:B------:R-:W-:Y:S02]  /*0510*/  ISETP.GE.AND P2, PT, R3, RZ, PT ;  /* 0x000000ff0300720c */ /* 0x000fe40003f46270 */
[----:B------:R1:W3:Y:S01]  /*0520*/  F2I.FTZ.U32.TRUNC.NTZ R7, R6 ;  /* 0x0000000600077305 */ /* 0x0002e2000021f000 */
[----:B------:R-:W-:-:S02]  /*0530*/  SHF.R.U32.HI R3, RZ, 0x6, R20 ;  /* 0x00000006ff037819 */ /* 0x000fc40000011614 */
[----:B--2---:R-:W-:Y:S02]  /*0540*/  IADD3 R5, R4, 0xffffffe, RZ ;  /* 0x0ffffffe04057810 */ /* 0x004fe40007ffe0ff */
[----:B------:R-:W-:Y:S02]  /*0550*/  @P0 IADD3 R2, R2, 0x1, RZ ;  /* 0x0000000102020810 */ /* 0x000fe40007ffe0ff */
[----:B------:R-:W-:Y:S02]  /*0560*/  SGXT.U32 R3, R3, 0x1 ;  /* 0x000000010303781a */ /* 0x000fe40000000000 */
[----:B------:R-:W2:Y:S01]  /*0570*/  F2I.FTZ.U32.TRUNC.NTZ R5, R5 ;  /* 0x0000000500057305 */ /* 0x000ea2000021f000 */
[----:B------:R-:W-:Y:S01]  /*0580*/  IMAD.MOV.U32 R12, RZ, RZ, R2 ;  /* 0x000000ffff0c7224 */ /* 0x000fe200078e0002 */
[----:B------:R-:W-:Y:S01]  /*0590*/  LOP3.LUT R20, R20, 0x3f, RZ, 0xc0, !PT ;  /* 0x0000003f14147812 */ /* 0x000fe200078ec0ff */
[----:B-1----:R-:W-:-:S03]  /*05a0*/  IMAD.MOV.U32 R6, RZ, RZ, RZ ;  /* 0x000000ffff067224 */ /* 0x002fc600078e00ff */
[----:B------:R-:W-:Y:S01]  /*05b0*/  @!P2 IADD3 R12, -R12, RZ, RZ ;  /* 0x000000ff0c0ca210 */ /* 0x000fe20007ffe1ff */
[----:B---3--:R-:W-:Y:S01]  /*05c0*/  IMAD.MOV R4, RZ, RZ, -R7 ;  /* 0x000000ffff047224 */ /* 0x008fe200078e0a07 */
[----:B------:R-:W-:-:S05]  /*05d0*/  @!P1 LOP3.LUT R12, RZ, R11, RZ, 0x33, !PT ;  /* 0x0000000bff0c9212 */ /* 0x000fca00078e33ff */
[----:B------:R-:W-:Y:S02]  /*05e0*/  IMAD.MOV R2, RZ, RZ, -R12 ;  /* 0x000000ffff027224 */ /* 0x000fe400078e0a0c */
[----:B------:R-:W-:Y:S02]  /*05f0*/  IMAD.SHL.U32 R13, R12, 0x100, RZ ;  /* 0x000001000c0d7824 */ /* 0x000fe400078e00ff */
[----:B------:R-:W-:Y:S02]  /*0600*/  IMAD R2, R11, R2, R10 ;  /* 0x000000020b027224 */ /* 0x000fe400078e020a */
[----:B------:R-:W-:Y:S01]  /*0610*/  IMAD.MOV.U32 R11, RZ, RZ, R4 ;  /* 0x000000ffff0b7224 */ /* 0x000fe200078e0004 */
[----:B------:R1:W-:Y:S02]  /*0620*/  STL [R1+0x1520], R13 ;  /* 0x0015200d01007387 */ /* 0x0003e40000100800 */
[----:B------:R-:W-:Y:S01]  /*0630*/  IADD3 R4, R8, R2, RZ ;  /* 0x0000000208047210 */ /* 0x000fe20007ffe0ff */
[----:B--2---:R-:W-:Y:S01]  /*0640*/  IMAD.MOV R8, RZ, RZ, -R5 ;  /* 0x000000ffff087224 */ /* 0x004fe200078e0a05 */
[----:B------:R-:W-:Y:S01]  /*0650*/  LOP3.LUT R2, R13, R3, RZ, 0xfc, !PT ;  /* 0x000000030d027212 */ /* 0x000fe200078efcff */
[----:B------:R-:W-:-:S02]  /*0660*/  IMAD R3, R11, R0, RZ ;  /* 0x000000000b037224 */ /* 0x000fc400078e02ff */
[----:B------:R-:W-:Y:S01]  /*0670*/  IMAD R18, R4, 0x200, R132 ;  /* 0x0000020004127824 */ /* 0x000fe200078e0284 */
[----:B------:R-:W-:Y:S01]  /*0680*/  LOP3.LUT R14, R2, 0xfe, RZ, 0xfc, !PT ;  /* 0x000000fe020e7812 */ /* 0x000fe200078efcff */
[----:B------:R-:W-:Y:S01]  /*0690*/  IMAD.HI.U32 R3, R7, R3, R6 ;  /* 0x0000000307037227 */ /* 0x000fe200078e0006 */
[----:B------:R-:W-:Y:S02]  /*06a0*/  IABS R25, R2 ;  /* 0x0000000200197213 */ /* 0x000fe40000000000 */
[----:B------:R-:W-:Y:S01]  /*06b0*/  IABS R33, R14 ;  /* 0x0000000e00217213 */ /* 0x000fe20000000000 */
[----:B------:R-:W-:Y:S01]  /*06c0*/  IMAD R7, R8, R9, RZ ;  /* 0x0000000908077224 */ /* 0x000fe200078e02ff */
[C---:B------:R-:W-:Y:S01]  /*06d0*/  IADD3 R17, R18.reuse, 0x80, RZ ;  /* 0x0000008012117810 */ /* 0x040fe20007ffe0ff */
[----:B------:R-:W-:Y:S01]  /*06e0*/  IMAD.MOV.U32 R4, RZ, RZ, RZ ;  /* 0x000000ffff047224 */ /* 0x000fe200078e00ff */
[----:B------:R-:W-:Y:S01]  /*06f0*/  IABS R8, R18 ;  /* 0x0000001200087213 */ /* 0x000fe20000000000 */
[----:B------:R-:W-:Y:S01]  /*0700*/  STL [R1+0x1524], R18 ;  /* 0x0015241201007387 */ /* 0x000fe20000100800 */
[----:B------:R-:W-:Y:S01]  /*0710*/  IABS R10, R17 ;  /* 0x00000011000a7213 */ /* 0x000fe20000000000 */
[----:B------:R-:W-:Y:S01]  /*0720*/  IMAD.HI.U32 R4, R5, R7, R4 ;  /* 0x0000000705047227 */ /* 0x000fe200078e0004 */
[C---:B------:R-:W-:Y:S01]  /*0730*/  IADD3 R16, R18.reuse, 0x100, RZ ;  /* 0x0000010012107810 */ /* 0x040fe20007ffe0ff */
[----:B------:R-:W-:Y:S01]  /*0740*/  STL [R1+0x1528], R17 ;  /* 0x0015281101007387 */ /* 0x000fe20000100800 */
[----:B------:R-:W-:Y:S01]  /*0750*/  IADD3 R15, R18, 0x180, RZ ;  /* 0x00000180120f7810 */ /* 0x000fe20007ffe0ff */
[----:B------:R-:W-:Y:S01]  /*0760*/  IMAD.HI.U32 R7, R3, R33, RZ ;  /* 0x0000002103077227 */ /* 0x000fe200078e00ff */
[----:B------:R-:W-:Y:S01]  /*0770*/  IABS R12, R16 ;  /* 0x00000010000c7213 */ /* 0x000fe20000000000 */
[----:B------:R2:W-:Y:S01]  /*0780*/  STL [R1+0x1530], R16 ;  /* 0x0015301001007387 */ /* 0x0005e20000100800 */
[----:B-1----:R-:W-:Y:S01]  /*0790*/  IABS R13, R15 ;  /* 0x0000000f000d7213 */ /* 0x002fe20000000000 */
[----:B------:R-:W-:Y:S01]  /*07a0*/  IMAD.HI.U32 R5, R4, R8, RZ ;  /* 0x0000000804057227 */ /* 0x000fe200078e00ff */
[----:B------:R-:W-:Y:S01]  /*07b0*/  IADD3 R7, -R7, RZ, RZ ;  /* 0x000000ff07077210 */ /* 0x000fe20007ffe1ff */
[----:B------:R1:W-:Y:S01]  /*07c0*/  STL [R1+0x152c], R15 ;  /* 0x00152c0f01007387 */ /* 0x0003e20000100800 */
[----:B------:R-:W-:Y:S01]  /*07d0*/  ISETP.GE.AND P4, PT, R14, RZ, PT ;  /* 0x000000ff0e00720c */ /* 0x000fe20003f86270 */
[----:B------:R-:W-:Y:S01]  /*07e0*/  IMAD.HI.U32 R6, R4, R10, RZ ;  /* 0x0000000a04067227 */ /* 0x000fe200078e00ff */
[----:B------:R-:W-:-:S03]  /*07f0*/  LOP3.LUT R14, R2, 0xf6, RZ, 0xfc, !PT ;  /* 0x000000f6020e7812 */ /* 0x000fc600078efcff */
[----:B------:R-:W-:Y:S01]  /*0800*/  IMAD.MOV R5, RZ, RZ, -R5 ;  /* 0x000000ffff057224 */ /* 0x000fe200078e0a05 */
[----:B------:R-:W-:Y:S01]  /*0810*/  IABS R91, R14 ;  /* 0x0000000e005b7213 */ /* 0x000fe20000000000 */
[----:B------:R-:W-:Y:S02]  /*0820*/  IMAD.MOV R11, RZ, RZ, -R6 ;  /* 0x000000ffff0b7224 */ /* 0x000fe400078e0a06 */
[----:B------:R-:W-:Y:S02]  /*0830*/  IMAD R33, R0, R7, R33 ;  /* 0x0000000700217224 */ /* 0x000fe400078e0221 */
[----:B------:R-:W-:-:S03]  /*0840*/  IMAD.HI.U32 R6, R4, R12, RZ ;  /* 0x0000000c04067227 */ /* 0x000fc600078e00ff */
[----:B------:R-:W-:Y:S01]  /*0850*/  ISETP.GT.U32.AND P3, PT, R0, R33, PT ;  /* 0x000000210000720c */ /* 0x000fe20003f64070 */
[----:B------:R-:W-:-:S04]  /*0860*/  IMAD.HI.U32 R7, R4, R13, RZ ;  /* 0x0000000d04077227 */ /* 0x000fc800078e00ff */
[C---:B------:R-:W-:Y:S02]  /*0870*/  IMAD R4, R9.reuse, R5, R8 ;  /* 0x0000000509047224 */ /* 0x040fe400078e0208 */
[----:B------:R-:W-:Y:S02]  /*0880*/  IMAD.MOV R8, RZ, RZ, -R7 ;  /* 0x000000ffff087224 */ /* 0x000fe400078e0a07 */
[C---:B------:R-:W-:Y:S01]  /*0890*/  IMAD R5, R9.reuse, R11, R10 ;  /* 0x0000000b09057224 */ /* 0x040fe200078e020a */
[C---:B------:R-:W-:Y:S01]  /*08a0*/  ISETP.GT.U32.AND P2, PT, R9.reuse, R4, PT ;  /* 0x000000040900720c */ /* 0x040fe20003f44070 */
[----:B------:R-:W-:Y:S01]  /*08b0*/  IMAD R7, R9, R8, R13 ;  /* 0x0000000809077224 */ /* 0x000fe200078e020d */
[----:B------:R-:W-:Y:S01]  /*08c0*/  LOP3.LUT R10, R2, 0x2, RZ, 0xfc, !PT ;  /* 0x00000002020a7812 */ /* 0x000fe200078efcff */
[----:B------:R-:W-:Y:S01]  /*08d0*/  IMAD.HI.U32 R8, R3, R25, RZ ;  /* 0x0000001903087227 */ /* 0x000fe200078e00ff */
[C---:B------:R-:W-:Y:S02]  /*08e0*/  ISETP.GT.U32.AND P0, PT, R9.reuse, R5, PT ;  /* 0x000000050900720c */ /* 0x040fe40003f04070 */
[----:B------:R-:W-:Y:S01]  /*08f0*/  ISETP.GT.U32.AND P5, PT, R9, R7, PT ;  /* 0x000000070900720c */ /* 0x000fe20003fa4070 */
[----:B------:R-:W-:Y:S01]  /*0900*/  IMAD.MOV R6, RZ, RZ, -R6 ;  /* 0x000000ffff067224 */ /* 0x000fe200078e0a06 */
[----:B------:R-:W-:Y:S01]  /*0910*/  IADD3 R8, -R8, RZ, RZ ;  /* 0x000000ff08087210 */ /* 0x000fe20007ffe1ff */
[----:B------:R-:W-:Y:S01]  /*0920*/  @!P3 IMAD.IADD R33, R33, 0x1, -R0 ;  /* 0x000000012121b824 */ /* 0x000fe200078e0a00 */
[----:B------:R-:W-:Y:S01]  /*0930*/  IABS R31, R10 ;  /* 0x0000000a001f7213 */ /* 0x000fe20000000000 */
[C---:B------:R-:W-:Y:S01]  /*0940*/  IMAD R6, R9.reuse, R6, R12 ;  /* 0x0000000609067224 */ /* 0x040fe200078e020c */
[----:B------:R-:W-:Y:S01]  /*0950*/  LOP3.LUT R11, R2, 0x6, RZ, 0xfc, !PT ;  /* 0x00000006020b7812 */ /* 0x000fe200078efcff */
[----:B------:R-:W-:Y:S01]  /*0960*/  @!P2 IMAD.IADD R4, R4, 0x1, -R9 ;  /* 0x000000010404a824 */ /* 0x000fe200078e0a09 */
[C---:B------:R-:W-:Y:S01]  /*0970*/  ISETP.GT.U32.AND P3, PT, R0.reuse, R33, PT ;  /* 0x000000210000720c */ /* 0x040fe20003f64070 */
[----:B------:R-:W-:Y:S01]  /*0980*/  IMAD R25, R0, R8, R25 ;  /* 0x0000000800197224 */ /* 0x000fe200078e0219 */
[----:B------:R-:W-:Y:S01]  /*0990*/  ISETP.GT.U32.AND P1, PT, R9, R6, PT ;  /* 0x000000060900720c */ /* 0x000fe20003f24070 */
[----:B------:R-:W-:Y:S01]  /*09a0*/  IMAD.HI.U32 R8, R3, R31, RZ ;  /* 0x0000001f03087227 */ /* 0x000fe200078e00ff */
[----:B------:R-:W-:-:S02]  /*09b0*/  ISETP.GT.U32.AND P6, PT, R9, R4, PT ;  /* 0x000000040900720c */ /* 0x000fc40003fc4070 */
[----:B------:R-:W-:Y:S01]  /*09c0*/  ISETP.GE.AND P2, PT, R10, RZ, PT ;  /* 0x000000ff0a00720c */ /* 0x000fe20003f46270 */
[--C-:B------:R-:W-:Y:S01]  /*09d0*/  @!P5 IMAD.IADD R7, R7, 0x1, -R9.reuse ;  /* 0x000000010707d824 */ /* 0x100fe200078e0a09 */
[----:B------:R-:W-:Y:S01]  /*09e0*/  IADD3 R8, -R8, RZ, RZ ;  /* 0x000000ff08087210 */ /* 0x000fe20007ffe1ff */
[----:B------:R-:W-:Y:S01]  /*09f0*/  @!P0 IMAD.IADD R5, R5, 0x1, -R9 ;  /* 0x0000000105058824 */ /* 0x000fe200078e0a09 */
[----:B------:R-:W-:Y:S02]  /*0a00*/  LOP3.LUT R10, R2, 0x4, RZ, 0xfc, !PT ;  /* 0x00000004020a7812 */ /* 0x000fe400078efcff */
[C---:B------:R-:W-:Y:S01]  /*0a10*/  ISETP.GT.U32.AND P5, PT, R9.reuse, R7, PT ;  /* 0x000000070900720c */ /* 0x040fe20003fa4070 */
[C---:B------:R-:W-:Y:S01]  /*0a20*/  IMAD R31, R0.reuse, R8, R31 ;  /* 0x00000008001f7224 */ /* 0x040fe200078e021f */
[----:B------:R-:W-:Y:S01]  /*0a30*/  ISETP.GT.U32.AND P0, PT, R9, R5, PT ;  /* 0x000000050900720c */ /* 0x000fe20003f04070 */
[----:B------:R-:W-:Y:S01]  /*0a40*/  @!P3 IMAD.IADD R33, R33, 0x1, -R0 ;  /* 0x000000012121b824 */ /* 0x000fe200078e0a00 */
[----:B------:R-:W-:Y:S01]  /*0a50*/  ISETP.GT.U32.AND P3, PT, R0, R25, PT ;  /* 0x000000190000720c */ /* 0x000fe20003f64070 */
[--C-:B------:R-:W-:Y:S01]  /*0a60*/  @!P6 IMAD.IADD R4, R4, 0x1, -R9.reuse ;  /* 0x000000010404e824 */ /* 0x100fe200078e0a09 */
[----:B------:R-:W-:Y:S01]  /*0a70*/  ISETP.GE.AND P6, PT, R18, RZ, PT ;  /* 0x000000ff1200720c */ /* 0x000fe20003fc6270 */
[----:B------:R-:W-:Y:S01]  /*0a80*/  @!P1 IMAD.IADD R6, R6, 0x1, -R9 ;  /* 0x0000000106069824 */ /* 0x000fe200078e0a09 */
[----:B------:R-:W-:-:S02]  /*0a90*/  IABS R29, R10 ;  /* 0x0000000a001d7213 */ /* 0x000fc40000000000 */
[----:B------:R-:W-:Y:S02]  /*0aa0*/  IABS R35, R11 ;  /* 0x0000000b00237213 */ /* 0x000fe40000000000 */
[----:B------:R-:W-:Y:S01]  /*0ab0*/  ISETP.GT.U32.AND P1, PT, R9, R6, PT ;  /* 0x000000060900720c */ /* 0x000fe20003f24070 */
[----:B------:R-:W-:Y:S01]  /*0ac0*/  IMAD.HI.U32 R8, R3, R29, RZ ;  /* 0x0000001d03087227 */ /* 0x000fe200078e00ff */
[----:B------:R-:W-:Y:S02]  /*0ad0*/  @!P5 IADD3 R7, R7, -R9, RZ ;  /* 0x800000090707d210 */ /* 0x000fe40007ffe0ff */
[----:B------:R-:W-:Y:S01]  /*0ae0*/  ISETP.GE.AND P5, PT, R15, RZ, PT ;  /* 0x000000ff0f00720c */ /* 0x000fe20003fa6270 */
[----:B------:R-:W-:Y:S01]  /*0af0*/  @!P3 IMAD.IADD R25, R25, 0x1, -R0 ;  /* 0x000000011919b824 */ /* 0x000fe200078e0a00 */
[----:B------:R-:W-:Y:S01]  /*0b00*/  ISETP.NE.AND P3, PT, RZ, c[0x0][0x178], PT ;  /* 0x00005e00ff007a0c */ /* 0x000fe20003f65270 */
[----:B------:R-:W-:Y:S01]  /*0b10*/  @!P6 IMAD.MOV R4, RZ, RZ, -R4 ;  /* 0x000000ffff04e224 */ /* 0x000fe200078e0a04 */
[----:B------:R-:W-:Y:S01]  /*0b20*/  ISETP.GT.U32.AND P6, PT, R0, R31, PT ;  /* 0x0000001f0000720c */ /* 0x000fe20003fc4070 */
[--C-:B------:R-:W-:Y:S01]  /*0b30*/  @!P0 IMAD.IADD R5, R5, 0x1, -R9.reuse ;  /* 0x0000000105058824 */ /* 0x100fe200078e0a09 */
[----:B------:R-:W-:Y:S01]  /*0b40*/  ISETP.GE.AND P0, PT, R16, RZ, PT ;  /* 0x000000ff1000720c */ /* 0x000fe20003f06270 */
[----:B------:R-:W-:Y:S01]  /*0b50*/  IMAD.MOV R8, RZ, RZ, -R8 ;  /* 0x000000ffff087224 */ /* 0x000fe200078e0a08 */
[----:B------:R-:W-:Y:S01]  /*0b60*/  @!P4 IADD3 R33, -R33, RZ, RZ ;  /* 0x000000ff2121c210 */ /* 0x000fe20007ffe1ff */
[----:B------:R-:W-:Y:S01]  /*0b70*/  @!P1 IMAD.IADD R6, R6, 0x1, -R9 ;  /* 0x0000000106069824 */ /* 0x000fe200078e0a09 */
[----:B------:R-:W-:Y:S01]  /*0b80*/  ISETP.GE.AND P1, PT, R17, RZ, PT ;  /* 0x000000ff1100720c */ /* 0x000fe20003f26270 */
[----:B------:R-:W-:Y:S01]  /*0b90*/  IMAD.HI.U32 R9, R3, R35, RZ ;  /* 0x0000002303097227 */ /* 0x000fe200078e00ff */
[----:B------:R-:W-:-:S02]  /*0ba0*/  LOP3.LUT R12, R2, 0x38, RZ, 0xfc, !PT ;  /* 0x00000038020c7812 */ /* 0x000fc400078efcff */
[----:B------:R-:W-:Y:S01]  /*0bb0*/  @!P5 IADD3 R7, -R7, RZ, RZ ;  /* 0x000000ff0707d210 */ /* 0x000fe20007ffe1ff */
[C---:B------:R-:W-:Y:S01]  /*0bc0*/  IMAD R29, R0.reuse, R8, R29 ;  /* 0x00000008001d7224 */ /* 0x040fe200078e021d */
[----:B------:R-:W-:Y:S01]  /*0bd0*/  ISETP.GT.U32.AND P5, PT, R0, R25, PT ;  /* 0x000000190000720c */ /* 0x000fe20003fa4070 */
[----:B------:R-:W-:Y:S01]  /*0be0*/  @!P6 IMAD.IADD R31, R31, 0x1, -R0 ;  /* 0x000000011f1fe824 */ /* 0x000fe200078e0a00 */
[----:B------:R-:W-:Y:S01]  /*0bf0*/  IADD3 R9, -R9, RZ, RZ ;  /* 0x000000ff09097210 */ /* 0x000fe20007ffe1ff */
[----:B------:R-:W-:Y:S01]  /*0c00*/  IMAD.MOV.U32 R32, RZ, RZ, R5 ;  /* 0x000000ffff207224 */ /* 0x000fe200078e0005 */
[----:B------:R-:W-:Y:S01]  /*0c10*/  LOP3.LUT R8, R2, 0x8, RZ, 0xfc, !PT ;  /* 0x0000000802087812 */ /* 0x000fe200078efcff */
[----:B------:R-:W-:Y:S01]  /*0c20*/  @!P0 IMAD.MOV R6, RZ, RZ, -R6 ;  /* 0x000000ffff068224 */ /* 0x000fe200078e0a06 */
[C---:B------:R-:W-:Y:S01]  /*0c30*/  ISETP.GT.U32.AND P6, PT, R0.reuse, R31, PT ;  /* 0x0000001f0000720c */ /* 0x040fe20003fc4070 */
[----:B------:R-:W-:Y:S01]  /*0c40*/  IMAD R35, R0, R9, R35 ;  /* 0x0000000900237224 */ /* 0x000fe200078e0223 */
[----:B------:R-:W-:Y:S01]  /*0c50*/  LOP3.LUT R5, RZ, c[0x0][0x178], RZ, 0x33, !PT ;  /* 0x00005e00ff057a12 */ /* 0x000fe200078e33ff */
[----:B------:R-:W-:Y:S01]  /*0c60*/  @!P1 IMAD.MOV R32, RZ, RZ, -R32 ;  /* 0x000000ffff209224 */ /* 0x000fe200078e0a20 */
[----:B------:R-:W-:-:S02]  /*0c70*/  IABS R43, R8 ;  /* 0x00000008002b7213 */ /* 0x000fc40000000000 */
[----:B------:R-:W-:Y:S01]  /*0c80*/  SEL R38, R5, R4, !P3 ;  /* 0x0000000405267207 */ /* 0x000fe20005800000 */
[--C-:B------:R-:W-:Y:S01]  /*0c90*/  @!P5 IMAD.IADD R25, R25, 0x1, -R0.reuse ;  /* 0x000000011919d824 */ /* 0x100fe200078e0a00 */
[----:B------:R-:W-:Y:S01]  /*0ca0*/  ISETP.GT.U32.AND P5, PT, R0, R29, PT ;  /* 0x0000001d0000720c */ /* 0x000fe20003fa4070 */
[----:B------:R-:W-:Y:S01]  /*0cb0*/  IMAD.HI.U32 R4, R3, R43, RZ ;  /* 0x0000002b03047227 */ /* 0x000fe200078e00ff */
[----:B------:R-:W-:Y:S02]  /*0cc0*/  SEL R36, R5, R6, !P3 ;  /* 0x0000000605247207 */ /* 0x000fe40005800000 */
[----:B------:R-:W-:Y:S01]  /*0cd0*/  LOP3.LUT R6, R2, 0xa, RZ, 0xfc, !PT ;  /* 0x0000000a02067812 */ /* 0x000fe200078efcff */
[----:B------:R-:W-:Y:S01]  /*0ce0*/  @!P6 IMAD.IADD R31, R31, 0x1, -R0 ;  /* 0x000000011f1fe824 */ /* 0x000fe200078e0a00 */
[----:B------:R-:W-:Y:S01]  /*0cf0*/  ISETP.GT.U32.AND P6, PT, R0, R35, PT ;  /* 0x000000230000720c */ /* 0x000fe20003fc4070 */
[----:B------:R-:W-:Y:S01]  /*0d00*/  IMAD.MOV R4, RZ, RZ, -R4 ;  /* 0x000000ffff047224 */ /* 0x000fe200078e0a04 */
[----:B------:R-:W-:Y:S01]  /*0d10*/  IABS R37, R6 ;  /* 0x0000000600257213 */ /* 0x000fe20000000000 */
[----:B------:R-:W-:Y:S01]  /*0d20*/  @!P2 IMAD.MOV R31, RZ, RZ, -R31 ;  /* 0x000000ffff1fa224 */ /* 0x000fe200078e0a1f */
[----:B------:R-:W-:Y:S01]  /*0d30*/  LOP3.LUT R9, R2, 0xe, RZ, 0xfc, !PT ;  /* 0x0000000e02097812 */ /* 0x000fe200078efcff */
[----:B------:R-:W-:Y:S01]  /*0d40*/  IMAD R43, R0, R4, R43 ;  /* 0x00000004002b7224 */ /* 0x000fe200078e022b */
[----:B------:R-:W-:Y:S01]  /*0d50*/  SEL R34, R5, R7, !P3 ;  /* 0x0000000705227207 */ /* 0x000fe20005800000 */
[----:B------:R-:W-:Y:S01]  /*0d60*/  @!P5 IMAD.IADD R29, R29, 0x1, -R0 ;  /* 0x000000011d1dd824 */ /* 0x000fe200078e0a00 */
[----:B------:R-:W-:Y:S01]  /*0d70*/  IABS R39, R9 ;  /* 0x0000000900277213 */ /* 0x000fe20000000000 */
[----:B------:R-:W-:Y:S01]  /*0d80*/  IMAD.HI.U32 R4, R3, R37, RZ ;  /* 0x0000002503047227 */ /* 0x000fe200078e00ff */
[----:B------:R-:W-:-:S02]  /*0d90*/  LOP3.LUT R7, R2, 0xc, RZ, 0xfc, !PT ;  /* 0x0000000c02077812 */ /* 0x000fc400078efcff */
[----:B------:R-:W-:Y:S01]  /*0da0*/  ISETP.GE.AND P0, PT, R11, RZ, PT ;  /* 0x000000ff0b00720c */ /* 0x000fe20003f06270 */
[----:B------:R-:W-:Y:S01]  /*0db0*/  @!P6 IMAD.IADD R35, R35, 0x1, -R0 ;  /* 0x000000012323e824 */ /* 0x000fe200078e0a00 */
[----:B------:R-:W-:Y:S01]  /*0dc0*/  ISETP.GT.U32.AND P6, PT, R0, R29, PT ;  /* 0x0000001d0000720c */ /* 0x000fe20003fc4070 */
[----:B------:R-:W-:Y:S01]  /*0dd0*/  IMAD R38, R38, c[0x0][0x184], RZ ;  /* 0x0000610026267a24 */ /* 0x000fe200078e02ff */
[----:B------:R-:W-:Y:S01]  /*0de0*/  IADD3 R4, -R4, RZ, RZ ;  /* 0x000000ff04047210 */ /* 0x000fe20007ffe1ff */
[----:B------:R-:W-:Y:S01]  /*0df0*/  IMAD R34, R34, c[0x0][0x184], RZ ;  /* 0x0000610022227a24 */ /* 0x000fe200078e02ff */
[----:B------:R-:W-:Y:S01]  /*0e00*/  ISETP.GT.U32.AND P4, PT, R0, R35, PT ;  /* 0x000000230000720c */ /* 0x000fe20003f84070 */
[----:B------:R-:W-:Y:S01]  /*0e10*/  IMAD R36, R36, c[0x0][0x184], RZ ;  /* 0x0000610024247a24 */ /* 0x000fe200078e02ff */
[----:B------:R-:W-:Y:S01]  /*0e20*/  IABS R41, R7 ;  /* 0x0000000700297213 */ /* 0x000fe20000000000 */
[----:B------:R-:W-:Y:S01]  /*0e30*/  IMAD R37, R0, R4, R37 ;  /* 0x0000000400257224 */ /* 0x000fe200078e0225 */
[----:B------:R-:W-:Y:S01]  /*0e40*/  ISETP.GE.AND P1, PT, R10, RZ, PT ;  /* 0x000000ff0a00720c */ /* 0x000fe20003f26270 */
[----:B------:R-:W-:Y:S01]  /*0e50*/  IMAD.HI.U32 R4, R3, R39, RZ ;  /* 0x0000002703047227 */ /* 0x000fe200078e00ff */
[----:B------:R-:W-:-:S02]  /*0e60*/  SEL R32, R5, R32, !P3 ;  /* 0x0000002005207207 */ /* 0x000fc40005800000 */
[----:B------:R-:W-:Y:S01]  /*0e70*/  LOP3.LUT R10, R2, 0x10, RZ, 0xfc, !PT ;  /* 0x00000010020a7812 */ /* 0x000fe200078efcff */
[----:B------:R-:W-:Y:S01]  /*0e80*/  @!P6 IMAD.IADD R29, R29, 0x1, -R0 ;  /* 0x000000011d1de824 */ /* 0x000fe200078e0a00 */
[C---:B------:R-:W-:Y:S01]  /*0e90*/  ISETP.GT.U32.AND P6, PT, R0.reuse, R37, PT ;  /* 0x000000250000720c */ /* 0x040fe20003fc4070 */
[----:B------:R-:W-:Y:S01]  /*0ea0*/  IMAD.MOV R4, RZ, RZ, -R4 ;  /* 0x000000ffff047224 */ /* 0x000fe200078e0a04 */
[----:B------:R-:W-:Y:S01]  /*0eb0*/  ISETP.GT.U32.AND P5, PT, R0, R43, PT ;  /* 0x0000002b0000720c */ /* 0x000fe20003fa4070 */
[----:B------:R-:W-:Y:S01]  /*0ec0*/  IMAD.HI.U32 R5, R3, R41, RZ ;  /* 0x0000002903057227 */ /* 0x000fe200078e00ff */
[----:B------:R-:W-:Y:S02]  /*0ed0*/  IABS R45, R10 ;  /* 0x0000000a002d7213 */ /* 0x000fe40000000000 */
[----:B------:R-:W-:Y:S01]  /*0ee0*/  ISETP.GE.AND P3, PT, R2, RZ, PT ;  /* 0x000000ff0200720c */ /* 0x000fe20003f66270 */
[----:B------:R-:W-:Y:S01]  /*0ef0*/  IMAD R39, R0, R4, R39 ;  /* 0x0000000400277224 */ /* 0x000fe200078e0227 */
[----:B------:R-:W-:Y:S01]  /*0f00*/  @!P1 IADD3 R29, -R29, RZ, RZ ;  /* 0x000000ff1d1d9210 */ /* 0x000fe20007ffe1ff */
[--C-:B------:R-:W-:Y:S01]  /*0f10*/  @!P4 IMAD.IADD R35, R35, 0x1, -R0.reuse ;  /* 0x000000012323c824 */ /* 0x100fe200078e0a00 */
[----:B------:R-:W-:Y:S01]  /*0f20*/  ISETP.GE.AND P4, PT, R7, RZ, PT ;  /* 0x000000ff0700720c */ /* 0x000fe20003f86270 */
[----:B------:R-:W-:Y:S01]  /*0f30*/  IMAD.MOV R5, RZ, RZ, -R5 ;  /* 0x000000ffff057224 */ /* 0x000fe200078e0a05 */
[----:B------:R-:W-:Y:S01]  /*0f40*/  LOP3.LUT R7, R2, 0x12, RZ, 0xfc, !PT ;  /* 0x0000001202077812 */ /* 0x000fe200078efcff */
[----:B------:R-:W-:Y:S01]  /*0f50*/  @!P6 IMAD.IADD R37, R37, 0x1, -R0 ;  /* 0x000000012525e824 */ /* 0x000fe200078e0a00 */
[C---:B------:R-:W-:Y:S01]  /*0f60*/  ISETP.GT.U32.AND P6, PT, R0.reuse, R39, PT ;  /* 0x000000270000720c */ /* 0x040fe20003fc4070 */
[----:B------:R-:W-:Y:S01]  /*0f70*/  IMAD R41, R0, R5, R41 ;  /* 0x0000000500297224 */ /* 0x000fe200078e0229 */
[----:B------:R-:W-:Y:S01]  /*0f80*/  @!P0 IADD3 R35, -R35, RZ, RZ ;  /* 0x000000ff23238210 */ /* 0x000fe20007ffe1ff */
[----:B------:R-:W-:Y:S01]  /*0f90*/  IMAD.HI.U32 R5, R3, R45, RZ ;  /* 0x0000002d03057227 */ /* 0x000fe200078e00ff */
[----:B------:R-:W-:-:S02]  /*0fa0*/  IABS R49, R7 ;  /* 0x0000000700317213 */ /* 0x000fc40000000000 */
[C---:B------:R-:W-:Y:S01]  /*0fb0*/  ISETP.GT.U32.AND P0, PT, R0.reuse, R37, PT ;  /* 0x000000250000720c */ /* 0x040fe20003f04070 */
[----:B------:R-:W-:Y:S01]  /*0fc0*/  IMAD.MOV R5, RZ, RZ, -R5 ;  /* 0x000000ffff057224 */ /* 0x000fe200078e0a05 */
[----:B------:R-:W-:Y:S01]  /*0fd0*/  ISETP.GT.U32.AND P1, PT, R0, R41, PT ;  /* 0x000000290000720c */ /* 0x000fe20003f24070 */
[----:B------:R-:W-:Y:S01]  /*0fe0*/  IMAD.HI.U32 R4, R3, R49, RZ ;  /* 0x0000003103047227 */ /* 0x000fe200078e00ff */
[----:B------:R-:W-:Y:S02]  /*0ff0*/  LOP3.LUT R11, R2, 0x18, RZ, 0xfc, !PT ;  /* 0x00000018020b7812 */ /* 0x000fe400078efcff */
[----:B------:R-:W-:Y:S01]  /*1000*/  ISETP.GE.AND P2, PT, R6, RZ, PT ;  /* 0x000000ff0600720c */ /* 0x000fe20003f46270 */
[--C-:B------:R-:W-:Y:S01]  /*1010*/  @!P6 IMAD.IADD R39, R39, 0x1, -R0.reuse ;  /* 0x000000012727e824 */ /* 0x100fe200078e0a00 */
[----:B------:R-:W-:Y:S01]  /*1020*/  IABS R53, R11 ;  /* 0x0000000b00357213 */ /* 0x000fe20000000000 */
[----:B------:R-:W-:Y:S01]  /*1030*/  @!P5 IMAD.IADD R43, R43, 0x1, -R0 ;  /* 0x000000012b2bd824 */ /* 0x000fe200078e0a00 */
[----:B------:R-:W-:Y:S01]  /*1040*/  IABS R73, R12 ;  /* 0x0000000c00497213 */ /* 0x000fe20000000000 */
[C---:B------:R-:W-:Y:S01]  /*1050*/  IMAD R45, R0.reuse, R5, R45 ;  /* 0x00000005002d7224 */ /* 0x040fe200078e022d */
[C---:B------:R-:W-:Y:S01]  /*1060*/  ISETP.GT.U32.AND P6, PT, R0.reuse, R39, PT ;  /* 0x000000270000720c */ /* 0x040fe20003fc4070 */
[----:B------:R-:W-:Y:S01]  /*1070*/  IMAD.MOV R4, RZ, RZ, -R4 ;  /* 0x000000ffff047224 */ /* 0x000fe200078e0a04 */
[C---:B------:R-:W-:Y:S01]  /*1080*/  ISETP.GT.U32.AND P5, PT, R0.reuse, R43, PT ;  /* 0x0000002b0000720c */ /* 0x040fe20003fa4070 */
[--C-:B------:R-:W-:Y:S01]  /*1090*/  @!P0 IMAD.IADD R37, R37, 0x1, -R0.reuse ;  /* 0x0000000125258824 */ /* 0x100fe200078e0a00 */
[C---:B------:R-:W-:Y:S01]  /*10a0*/  ISETP.GT.U32.AND P0, PT, R0.reuse, R45, PT ;  /* 0x0000002d0000720c */ /* 0x040fe20003f04070 */
[----:B------:R-:W-:Y:S01]  /*10b0*/  IMAD R49, R0, R4, R49 ;  /* 0x0000000400317224 */ /* 0x000fe200078e0231 */
[----:B--2---:R-:W-:Y:S01]  /*10c0*/  LOP3.LUT R16, R2, 0xf8, RZ, 0xfc, !PT ;  /* 0x000000f802107812 */ /* 0x004fe200078efcff */
[----:B------:R-:W-:Y:S01]  /*10d0*/  @!P3 IMAD.MOV R25, RZ, RZ, -R25 ;  /* 0x000000ffff19b224 */ /* 0x000fe200078e0a19 */
[----:B------:R-:W-:Y:S01]  /*10e0*/  ISETP.GE.AND P3, PT, R8, RZ, PT ;  /* 0x000000ff0800720c */ /* 0x000fe20003f66270 */
[----:B------:R-:W-:Y:S01]  /*10f0*/  @!P1 IMAD.IADD R41, R41, 0x1, -R0 ;  /* 0x0000000129299824 */ /* 0x000fe200078e0a00 */
[C---:B------:R-:W-:Y:S01]  /*1100*/  LOP3.LUT R8, R2.reuse, 0x14, RZ, 0xfc, !PT ;  /* 0x0000001402087812 */ /* 0x040fe200078efcff */
[----:B------:R-:W-:Y:S01]  /*1110*/  IMAD.HI.U32 R6, R3, R53, RZ ;  /* 0x0000003503067227 */ /* 0x000fe200078e00ff */
[----:B------:R-:W-:-:S02]  /*1120*/  LOP3.LUT R18, R2, 0xfa, RZ, 0xfc, !PT ;  /* 0x000000fa02127812 */ /* 0x000fc400078efcff */
[----:B------:R-:W-:Y:S01]  /*1130*/  @!P6 IADD3 R39, R39, -R0, RZ ;  /* 0x800000002727e210 */ /* 0x000fe20007ffe0ff */
[--C-:B------:R-:W-:Y:S01]  /*1140*/  @!P5 IMAD.IADD R43, R43, 0x1, -R0.reuse ;  /* 0x000000012b2bd824 */ /* 0x100fe200078e0a00 */
[----:B------:R-:W-:Y:S01]  /*1150*/  ISETP.GT.U32.AND P6, PT, R0, R49, PT ;  /* 0x000000310000720c */ /* 0x000fe20003fc4070 */
[----:B------:R-:W-:Y:S01]  /*1160*/  @!P0 IMAD.IADD R45, R45, 0x1, -R0 ;  /* 0x000000012d2d8824 */ /* 0x000fe200078e0a00 */
[----:B------:R-:W-:Y:S01]  /*1170*/  ISETP.GE.AND P5, PT, R9, RZ, PT ;  /* 0x000000ff0900720c */ /* 0x000fe20003fa6270 */
[----:B------:R-:W-:Y:S01]  /*1180*/  IMAD.MOV R6, RZ, RZ, -R6 ;  /* 0x000000ffff067224 */ /* 0x000fe200078e0a06 */
[----:B------:R-:W-:Y:S01]  /*1190*/  LOP3.LUT R9, R2, 0x16, RZ, 0xfc, !PT ;  /* 0x0000001602097812 */ /* 0x000fe200078efcff */
[----:B------:R-:W-:Y:S01]  /*11a0*/  @!P3 IMAD.MOV R43, RZ, RZ, -R43 ;  /* 0x000000ffff2bb224 */ /* 0x000fe200078e0a2b */
[----:B------:R-:W-:Y:S01]  /*11b0*/  IABS R47, R8 ;  /* 0x00000008002f7213 */ /* 0x000fe20000000000 */
[C---:B------:R-:W-:Y:S01]  /*11c0*/  IMAD R53, R0.reuse, R6, R53 ;  /* 0x0000000600357224 */ /* 0x040fe200078e0235 */
[----:B------:R-:W-:Y:S01]  /*11d0*/  ISETP.GT.U32.AND P1, PT, R0, R41, PT ;  /* 0x000000290000720c */ /* 0x000fe20003f24070 */
[----:B------:R-:W-:Y:S01]  /*11e0*/  @!P2 IMAD.MOV R37, RZ, RZ, -R37 ;  /* 0x000000ffff25a224 */ /* 0x000fe200078e0a25 */
[----:B------:R-:W-:Y:S01]  /*11f0*/  IABS R51, R9 ;  /* 0x0000000900337213 */ /* 0x000fe20000000000 */
[----:B------:R-:W-:Y:S01]  /*1200*/  IMAD.HI.U32 R4, R3, R47, RZ ;  /* 0x0000002f03047227 */ /* 0x000fe200078e00ff */
[----:B------:R-:W-:-:S02]  /*1210*/  ISETP.GE.AND P0, PT, R7, RZ, PT ;  /* 0x000000ff0700720c */ /* 0x000fc40003f06270 */
[----:B------:R-:W-:Y:S01]  /*1220*/  @!P6 IADD3 R49, R49, -R0, RZ ;  /* 0x800000003131e210 */ /* 0x000fe20007ffe0ff */
[----:B------:R-:W-:Y:S01]  /*1230*/  IMAD.HI.U32 R5, R3, R51, RZ ;  /* 0x0000003303057227 */ /* 0x000fe200078e00ff */
[----:B------:R-:W-:Y:S02]  /*1240*/  ISETP.GT.U32.AND P6, PT, R0, R45, PT ;  /* 0x0000002d0000720c */ /* 0x000fe40003fc4070 */
[----:B------:R-:W-:Y:S01]  /*1250*/  LOP3.LUT R7, R2, 0x1a, RZ, 0xfc, !PT ;  /* 0x0000001a02077812 */ /* 0x000fe200078efcff */
[----:B------:R-:W-:Y:S01]  /*1260*/  IMAD.MOV R4, RZ, RZ, -R4 ;  /* 0x000000ffff047224 */ /* 0x000fe200078e0a04 */
[C---:B------:R-:W-:Y:S01]  /*1270*/  ISETP.GT.U32.AND P2, PT, R0.reuse, R49, PT ;  /* 0x000000310000720c */ /* 0x040fe20003f44070 */
[----:B------:R-:W-:Y:S01]  /*1280*/  IMAD.MOV R5, RZ, RZ, -R5 ;  /* 0x000000ffff057224 */ /* 0x000fe200078e0a05 */
[----:B------:R-:W-:Y:S01]  /*1290*/  IABS R55, R7 ;  /* 0x0000000700377213 */ /* 0x000fe20000000000 */
[----:B------:R-:W-:Y:S01]  /*12a0*/  IMAD R47, R0, R4, R47 ;  /* 0x00000004002f7224 */ /* 0x000fe200078e022f */
[----:B------:R-:W-:Y:S01]  /*12b0*/  LOP3.LUT R6, R2, 0x1c, RZ, 0xfc, !PT ;  /* 0x0000001c02067812 */ /* 0x000fe200078efcff */
[----:B------:R-:W-:Y:S01]  /*12c0*/  @!P1 IMAD.IADD R41, R41, 0x1, -R0 ;  /* 0x0000000129299824 */ /* 0x000fe200078e0a00 */
[----:B------:R-:W-:Y:S01]  /*12d0*/  ISETP.GE.AND P1, PT, R10, RZ, PT ;  /* 0x000000ff0a00720c */ /* 0x000fe20003f26270 */
[C---:B------:R-:W-:Y:S01]  /*12e0*/  IMAD R51, R0.reuse, R5, R51 ;  /* 0x0000000500337224 */ /* 0x040fe200078e0233 */
[C---:B------:R-:W-:Y:S01]  /*12f0*/  ISETP.GT.U32.AND P3, PT, R0.reuse, R47, PT ;  /* 0x0000002f0000720c */ /* 0x040fe20003f64070 */
[----:B------:R-:W-:Y:S01]  /*1300*/  @!P4 IMAD.MOV R41, RZ, RZ, -R41 ;  /* 0x000000ffff29c224 */ /* 0x000fe200078e0a29 */
[----:B------:R-:W-:Y:S01]  /*1310*/  @!P6 IADD3 R45, R45, -R0, RZ ;  /* 0x800000002d2de210 */ /* 0x000fe20007ffe0ff */
[----:B------:R-:W-:Y:S01]  /*1320*/  IMAD.HI.U32 R4, R3, R55, RZ ;  /* 0x0000003703047227 */ /* 0x000fe200078e00ff */
[----:B------:R-:W-:-:S02]  /*1330*/  ISETP.GT.U32.AND P6, PT, R0, R53, PT ;  /* 0x000000350000720c */ /* 0x000fc40003fc4070 */
[C---:B------:R-:W-:Y:S01]  /*1340*/  ISETP.GT.U32.AND P4, PT, R0.reuse, R51, PT ;  /* 0x000000330000720c */ /* 0x040fe20003f84070 */
[----:B------:R-:W-:Y:S01]  /*1350*/  IMAD.MOV R5, RZ, RZ, -R4 ;  /* 0x000000ffff057224 */ /* 0x000fe200078e0a04 */
[----:B------:R-:W-:Y:S01]  /*1360*/  IABS R57, R6 ;  /* 0x0000000600397213 */ /* 0x000fe20000000000 */
[--C-:B------:R-:W-:Y:S01]  /*1370*/  @!P2 IMAD.IADD R49, R49, 0x1, -R0.reuse ;  /* 0x000000013131a824 */ /* 0x100fe200078e0a00 */
[----:B------:R-:W-:Y:S01]  /*1380*/  ISETP.GE.AND P2, PT, R9, RZ, PT ;  /* 0x000000ff0900720c */ /* 0x000fe20003f46270 */
[----:B------:R-:W-:Y:S01]  /*1390*/  IMAD R55, R0, R5, R55 ;  /* 0x0000000500377224 */ /* 0x000fe200078e0237 */
[C---:B------:R-:W-:Y:S01]  /*13a0*/  LOP3.LUT R9, R2.reuse, 0x20, RZ, 0xfc, !PT ;  /* 0x0000002002097812 */ /* 0x040fe200078efcff */
[--C-:B------:R-:W-:Y:S01]  /*13b0*/  @!P3 IMAD.IADD R47, R47, 0x1, -R0.reuse ;  /* 0x000000012f2fb824 */ /* 0x100fe200078e0a00 */
[----:B------:R-:W-:Y:S01]  /*13c0*/  ISETP.GE.AND P3, PT, R11, RZ, PT ;  /* 0x000000ff0b00720c */ /* 0x000fe20003f66270 */
[----:B------:R-:W-:Y:S01]  /*13d0*/  @!P1 IMAD.MOV R45, RZ, RZ, -R45 ;  /* 0x000000ffff2d9224 */ /* 0x000fe200078e0a2d */
[----:B------:R-:W-:Y:S01]  /*13e0*/  IABS R59, R9 ;  /* 0x00000009003b7213 */ /* 0x000fe20000000000 */
[--C-:B------:R-:W-:Y:S01]  /*13f0*/  @!P6 IMAD.IADD R53, R53, 0x1, -R0.reuse ;  /* 0x000000013535e824 */ /* 0x100fe200078e0a00 */
[----:B------:R-:W-:Y:S01]  /*1400*/  LOP3.LUT R10, R2, 0x30, RZ, 0xfc, !PT ;  /* 0x00000030020a7812 */ /* 0x000fe200078efcff */
[----:B------:R-:W-:Y:S01]  /*1410*/  @!P4 IMAD.IADD R51, R51, 0x1, -R0 ;  /* 0x000000013333c824 */ /* 0x000fe200078e0a00 */
[C---:B------:R-:W-:Y:S01]  /*1420*/  ISETP.GT.U32.AND P4, PT, R0.reuse, R47, PT ;  /* 0x0000002f0000720c */ /* 0x040fe20003f84070 */
[----:B------:R-:W-:Y:S01]  /*1430*/  @!P0 IMAD.MOV R49, RZ, RZ, -R49 ;  /* 0x000000ffff318224 */ /* 0x000fe200078e0a31 */
[C---:B------:R-:W-:Y:S01]  /*1440*/  ISETP.GT.U32.AND P1, PT, R0.reuse, R53, PT ;  /* 0x000000350000720c */ /* 0x040fe20003f24070 */
[----:B------:R-:W-:Y:S01]  /*1450*/  @!P5 IMAD.MOV R39, RZ, RZ, -R39 ;  /* 0x000000ffff27d224 */ /* 0x000fe200078e0a27 */
[----:B------:R-:W-:Y:S01]  /*1460*/  ISETP.GT.U32.AND P0, PT, R0, R55, PT ;  /* 0x000000370000720c */ /* 0x000fe20003f04070 */
[----:B------:R-:W-:Y:S01]  /*1470*/  IMAD.HI.U32 R4, R3, R57, RZ ;  /* 0x0000003903047227 */ /* 0x000fe200078e00ff */
[----:B------:R-:W-:-:S02]  /*1480*/  ISETP.GE.AND P5, PT, R8, RZ, PT ;  /* 0x000000ff0800720c */ /* 0x000fc40003fa6270 */
[----:B------:R-:W-:Y:S01]  /*1490*/  ISETP.GT.U32.AND P6, PT, R0, R51, PT ;  /* 0x000000330000720c */ /* 0x000fe20003fc4070 */
[----:B------:R-:W-:Y:S01]  /*14a0*/  IMAD.HI.U32 R5, R3, R59, RZ ;  /* 0x0000003b03057227 */ /* 0x000fe200078e00ff */
[----:B------:R-:W-:Y:S02]  /*14b0*/  LOP3.LUT R8, R2, 0x1e, RZ, 0xfc, !PT ;  /* 0x0000001e02087812 */ /* 0x000fe400078efcff */
[----:B------:R-:W-:Y:S01]  /*14c0*/  IADD3 R4, -R4, RZ, RZ ;  /* 0x000000ff04047210 */ /* 0x000fe20007ffe1ff */
[--C-:B------:R-:W-:Y:S01]  /*14d0*/  @!P4 IMAD.IADD R47, R47, 0x1, -R0.reuse ;  /* 0x000000012f2fc824 */ /* 0x100fe200078e0a00 */
[----:B------:R-:W-:Y:S01]  /*14e0*/  IABS R61, R8 ;  /* 0x00000008003d7213 */ /* 0x000fe20000000000 */
[--C-:B------:R-:W-:Y:S01]  /*14f0*/  @!P1 IMAD.IADD R53, R53, 0x1, -R0.reuse ;  /* 0x0000000135359824 */ /* 0x100fe200078e0a00 */
[----:B------:R-:W-:Y:S01]  /*1500*/  ISETP.GE.AND P1, PT, R6, RZ, PT ;  /* 0x000000ff0600720c */ /* 0x000fe20003f26270 */
[----:B------:R-:W-:Y:S01]  /*1510*/  @!P0 IMAD.IADD R55, R55, 0x1, -R0 ;  /* 0x0000000137378824 */ /* 0x000fe200078e0a00 */
[----:B------:R-:W-:Y:S01]  /*1520*/  LOP3.LUT R6, R2, 0x22, RZ, 0xfc, !PT ;  /* 0x0000002202067812 */ /* 0x000fe200078efcff */
[----:B------:R-:W-:Y:S01]  /*1530*/  IMAD R57, R0, R4, R57 ;  /* 0x0000000400397224 */ /* 0x000fe200078e0239 */
[----:B------:R-:W-:Y:S01]  /*1540*/  ISETP.GE.AND P4, PT, R7, RZ, PT ;  /* 0x000000ff0700720c */ /* 0x000fe20003f86270 */
[----:B------:R-:W-:Y:S01]  /*1550*/  IMAD.HI.U32 R4, R3, R61, RZ ;  /* 0x0000003d03047227 */ /* 0x000fe200078e00ff */
[----:B------:R-:W-:-:S02]  /*1560*/  @!P6 IADD3 R51, R51, -R0, RZ ;  /* 0x800000003333e210 */ /* 0x000fc40007ffe0ff */
[C---:B------:R-:W-:Y:S01]  /*1570*/  ISETP.GT.U32.AND P6, PT, R0.reuse, R57, PT ;  /* 0x000000390000720c */ /* 0x040fe20003fc4070 */
[----:B------:R-:W-:Y:S01]  /*1580*/  @!P5 IMAD.MOV R47, RZ, RZ, -R47 ;  /* 0x000000ffff2fd224 */ /* 0x000fe200078e0a2f */
[----:B------:R-:W-:Y:S01]  /*1590*/  ISETP.GT.U32.AND P5, PT, R0, R55, PT ;  /* 0x000000370000720c */ /* 0x000fe20003fa4070 */
[----:B------:R-:W-:Y:S01]  /*15a0*/  IMAD.MOV R4, RZ, RZ, -R4 ;  /* 0x000000ffff047224 */ /* 0x000fe200078e0a04 */
[----:B------:R-:W-:Y:S01]  /*15b0*/  IABS R63, R6 ;  /* 0x00000006003f7213 */ /* 0x000fe20000000000 */
[----:B------:R-:W-:Y:S01]  /*15c0*/  IMAD.MOV R5, RZ, RZ, -R5 ;  /* 0x000000ffff057224 */ /* 0x000fe200078e0a05 */
[----:B------:R-:W-:Y:S01]  /*15d0*/  LOP3.LUT R7, R2, 0x26, RZ, 0xfc, !PT ;  /* 0x0000002602077812 */ /* 0x000fe200078efcff */
[----:B------:R-:W-:Y:S01]  /*15e0*/  IMAD R61, R0, R4, R61 ;  /* 0x00000004003d7224 */ /* 0x000fe200078e023d */
[----:B------:R-:W-:Y:S01]  /*15f0*/  ISETP.GE.AND P0, PT, R8, RZ, PT ;  /* 0x000000ff0800720c */ /* 0x000fe20003f06270 */
[----:B------:R-:W-:Y:S01]  /*1600*/  IMAD.HI.U32 R4, R3, R63, RZ ;  /* 0x0000003f03047227 */ /* 0x000fe200078e00ff */
[----:B------:R-:W-:-:S02]  /*1610*/  IABS R65, R7 ;  /* 0x0000000700417213 */ /* 0x000fc40000000000 */
[----:B------:R-:W-:Y:S01]  /*1620*/  LOP3.LUT R8, R2, 0x28, RZ, 0xfc, !PT ;  /* 0x0000002802087812 */ /* 0x000fe200078efcff */
[----:B------:R-:W-:Y:S01]  /*1630*/  IMAD.MOV R4, RZ, RZ, -R4 ;  /* 0x000000ffff047224 */ /* 0x000fe200078e0a04 */
[-C--:B------:R-:W-:Y:S01]  /*1640*/  @!P6 IADD3 R57, R57, -R0.reuse, RZ ;  /* 0x800000003939e210 */ /* 0x080fe20007ffe0ff */
[C---:B------:R-:W-:Y:S01]  /*1650*/  IMAD R59, R0.reuse, R5, R59 ;  /* 0x00000005003b7224 */ /* 0x040fe200078e023b */
[----:B------:R-:W-:Y:S01]  /*1660*/  @!P5 IADD3 R55, R55, -R0, RZ ;  /* 0x800000003737d210 */ /* 0x000fe20007ffe0ff */
[C---:B------:R-:W-:Y:S01]  /*1670*/  IMAD R63, R0.reuse, R4, R63 ;  /* 0x00000004003f7224 */ /* 0x040fe200078e023f */
[C---:B------:R-:W-:Y:S01]  /*1680*/  ISETP.GT.U32.AND P6, PT, R0.reuse, R57, PT ;  /* 0x000000390000720c */ /* 0x040fe20003fc4070 */
[----:B------:R-:W-:Y:S01]  /*1690*/  @!P2 IMAD.MOV R51, RZ, RZ, -R51 ;  /* 0x000000ffff33a224 */ /* 0x000fe200078e0a33 */
[C---:B------:R-:W-:Y:S01]  /*16a0*/  ISETP.GT.U32.AND P2, PT, R0.reuse, R61, PT ;  /* 0x0000003d0000720c */ /* 0x040fe20003f44070 */
[----:B------:R-:W-:Y:S01]  /*16b0*/  @!P4 IMAD.MOV R55, RZ, RZ, -R55 ;  /* 0x000000ffff37c224 */ /* 0x000fe200078e0a37 */
[C---:B------:R-:W-:Y:S01]  /*16c0*/  ISETP.GT.U32.AND P4, PT, R0.reuse, R63, PT ;  /* 0x0000003f0000720c */ /* 0x040fe20003f84070 */
[----:B------:R-:W-:Y:S01]  /*16d0*/  @!P3 IMAD.MOV R53, RZ, RZ, -R53 ;  /* 0x000000ffff35b224 */ /* 0x000fe200078e0a35 */
[----:B------:R-:W-:Y:S01]  /*16e0*/  ISETP.GT.U32.AND P5, PT, R0, R59, PT ;  /* 0x0000003b0000720c */ /* 0x000fe20003fa4070 */
[----:B------:R-:W-:Y:S01]  /*16f0*/  IMAD R32, R32, c[0x0][0x184], RZ ;  /* 0x0000610020207a24 */ /* 0x000fe200078e02ff */
[----:B------:R-:W-:-:S02]  /*1700*/  LOP3.LUT R5, R2, 0x24, RZ, 0xfc, !PT ;  /* 0x0000002402057812 */ /* 0x000fc400078efcff */
[----:B------:R-:W-:Y:S02]  /*1710*/  IABS R69, R8 ;  /* 0x0000000800457213 */ /* 0x000fe40000000000 */
[----:B------:R-:W-:Y:S01]  /*1720*/  IABS R67, R5 ;  /* 0x0000000500437213 */ /* 0x000fe20000000000 */
[--C-:B------:R-:W-:Y:S01]  /*1730*/  @!P6 IMAD.IADD R57, R57, 0x1, -R0.reuse ;  /* 0x000000013939e824 */ /* 0x100fe200078e0a00 */
[----:B------:R-:W-:Y:S01]  /*1740*/  ISETP.GE.AND P3, PT, R9, RZ, PT ;  /* 0x000000ff0900720c */ /* 0x000fe20003f66270 */
[--C-:B------:R-:W-:Y:S01]  /*1750*/  @!P2 IMAD.IADD R61, R61, 0x1, -R0.reuse ;  /* 0x000000013d3da824 */ /* 0x100fe200078e0a00 */
[----:B------:R-:W-:Y:S01]  /*1760*/  ISETP.GE.AND P6, PT, R6, RZ, PT ;  /* 0x000000ff0600720c */ /* 0x000fe20003fc6270 */
[--C-:B------:R-:W-:Y:S01]  /*1770*/  @!P4 IMAD.IADD R63, R63, 0x1, -R0.reuse ;  /* 0x000000013f3fc824 */ /* 0x100fe200078e0a00 */
[----:B------:R-:W-:Y:S01]  /*1780*/  @!P1 IADD3 R57, -R57, RZ, RZ ;  /* 0x000000ff39399210 */ /* 0x000fe20007ffe1ff */
[----:B------:R-:W-:Y:S01]  /*1790*/  @!P5 IMAD.IADD R59, R59, 0x1, -R0 ;  /* 0x000000013b3bd824 */ /* 0x000fe200078e0a00 */
[----:B------:R-:W-:Y:S01]  /*17a0*/  ISETP.GE.AND P1, PT, R5, RZ, PT ;  /* 0x000000ff0500720c */ /* 0x000fe20003f26270 */
[----:B------:R-:W-:Y:S01]  /*17b0*/  IMAD.HI.U32 R5, R3, R65, RZ ;  /* 0x0000004103057227 */ /* 0x000fe200078e00ff */
[----:B------:R-:W-:-:S02]  /*17c0*/  ISETP.GT.U32.AND P4, PT, R0, R63, PT ;  /* 0x0000003f0000720c */ /* 0x000fc40003f84070 */
[C---:B------:R-:W-:Y:S01]  /*17d0*/  ISETP.GT.U32.AND P2, PT, R0.reuse, R61, PT ;  /* 0x0000003d0000720c */ /* 0x040fe20003f44070 */
[----:B------:R-:W-:Y:S01]  /*17e0*/  IMAD.MOV R5, RZ, RZ, -R5 ;  /* 0x000000ffff057224 */ /* 0x000fe200078e0a05 */
[----:B------:R-:W-:Y:S01]  /*17f0*/  ISETP.GT.U32.AND P5, PT, R0, R59, PT ;  /* 0x0000003b0000720c */ /* 0x000fe20003fa4070 */
[----:B------:R-:W-:Y:S01]  /*1800*/  IMAD.HI.U32 R4, R3, R67, RZ ;  /* 0x0000004303047227 */ /* 0x000fe200078e00ff */
[----:B------:R-:W-:Y:S02]  /*1810*/  IABS R79, R10 ;  /* 0x0000000a004f7213 */ /* 0x000fe40000000000 */
[----:B------:R-:W-:Y:S01]  /*1820*/  LOP3.LUT R9, R2, 0x2e, RZ, 0xfc, !PT ;  /* 0x0000002e02097812 */ /* 0x000fe200078efcff */
[----:B------:R-:W-:Y:S01]  /*1830*/  IMAD R65, R0, R5, R65 ;  /* 0x0000000500417224 */ /* 0x000fe200078e0241 */
[----:B------:R-:W-:Y:S01]  /*1840*/  LOP3.LUT R11, R2, 0x36, RZ, 0xfc, !PT ;  /* 0x00000036020b7812 */ /* 0x000fe200078efcff */
[----:B------:R-:W-:Y:S01]  /*1850*/  IMAD.MOV R4, RZ, RZ, -R4 ;  /* 0x000000ffff047224 */ /* 0x000fe200078e0a04 */
[----:B------:R-:W-:Y:S01]  /*1860*/  IABS R119, R9 ;  /* 0x0000000900777213 */ /* 0x000fe20000000000 */
[----:B------:R-:W-:Y:S01]  /*1870*/  @!P4 IMAD.IADD R63, R63, 0x1, -R0 ;  /* 0x000000013f3fc824 */ /* 0x000fe200078e0a00 */
[----:B------:R-:W-:Y:S01]  /*1880*/  ISETP.GT.U32.AND P4, PT, R0, R65, PT ;  /* 0x000000410000720c */ /* 0x000fe20003f84070 */
[----:B------:R-:W-:Y:S01]  /*1890*/  IMAD.HI.U32 R6, R3, R69, RZ ;  /* 0x0000004503067227 */ /* 0x000fe200078e00ff */
[----:B------:R-:W-:-:S02]  /*18a0*/  IABS R77, R11 ;  /* 0x0000000b004d7213 */ /* 0x000fc40000000000 */
[----:B------:R-:W-:Y:S01]  /*18b0*/  @!P5 IADD3 R59, R59, -R0, RZ ;  /* 0x800000003b3bd210 */ /* 0x000fe20007ffe0ff */
[----:B------:R-:W-:Y:S01]  /*18c0*/  @!P2 IMAD.IADD R61, R61, 0x1, -R0 ;  /* 0x000000013d3da824 */ /* 0x000fe200078e0a00 */
[----:B------:R-:W-:Y:S01]  /*18d0*/  ISETP.GE.AND P5, PT, R8, RZ, PT ;  /* 0x000000ff0800720c */ /* 0x000fe20003fa6270 */
[----:B------:R-:W-:Y:S01]  /*18e0*/  IMAD R67, R0, R4, R67 ;  /* 0x0000000400437224 */ /* 0x000fe200078e0243 */
[C---:B------:R-:W-:Y:S01]  /*18f0*/  LOP3.LUT R4, R2.reuse, 0x2a, RZ, 0xfc, !PT ;  /* 0x0000002a02047812 */ /* 0x040fe200078efcff */
[----:B------:R-:W-:Y:S01]  /*1900*/  IMAD.MOV R6, RZ, RZ, -R6 ;  /* 0x000000ffff067224 */ /* 0x000fe200078e0a06 */
[----:B------:R-:W-:Y:S01]  /*1910*/  LOP3.LUT R8, R2, 0x2c, RZ, 0xfc, !PT ;  /* 0x0000002c02087812 */ /* 0x000fe200078efcff */
[----:B------:R-:W-:Y:S01]  /*1920*/  @!P0 IMAD.MOV R61, RZ, RZ, -R61 ;  /* 0x000000ffff3d8224 */ /* 0x000fe200078e0a3d */
[C---:B------:R-:W-:Y:S01]  /*1930*/  ISETP.GT.U32.AND P0, PT, R0.reuse, R67, PT ;  /* 0x000000430000720c */ /* 0x040fe20003f04070 */
[----:B------:R-:W-:Y:S01]  /*1940*/  IMAD R69, R0, R6, R69 ;  /* 0x0000000600457224 */ /* 0x000fe200078e0245 */
[----:B------:R-:W-:Y:S01]  /*1950*/  IABS R111, R4 ;  /* 0x00000004006f7213 */ /* 0x000fe20000000000 */
[----:B------:R-:W-:Y:S01]  /*1960*/  @!P4 IMAD.IADD R65, R65, 0x1, -R0 ;  /* 0x000000014141c824 */ /* 0x000fe200078e0a00 */
[----:B------:R-:W-:Y:S01]  /*1970*/  IABS R71, R8 ;  /* 0x0000000800477213 */ /* 0x000fe20000000000 */
[----:B------:R-:W-:Y:S01]  /*1980*/  @!P3 IMAD.MOV R59, RZ, RZ, -R59 ;  /* 0x000000ffff3bb224 */ /* 0x000fe200078e0a3b */
[----:B------:R-:W-:Y:S01]  /*1990*/  ISETP.GE.AND P3, PT, R4, RZ, PT ;  /* 0x000000ff0400720c */ /* 0x000fe20003f66270 */
[----:B------:R-:W-:Y:S01]  /*19a0*/  @!P6 IMAD.MOV R63, RZ, RZ, -R63 ;  /* 0x000000ffff3fe224 */ /* 0x000fe200078e0a3f */
[C---:B------:R-:W-:Y:S01]  /*19b0*/  ISETP.GT.U32.AND P4, PT, R0.reuse, R65, PT ;  /* 0x000000410000720c */ /* 0x040fe20003f84070 */
[----:B------:R-:W-:Y:S01]  /*19c0*/  IMAD.HI.U32 R4, R3, R111, RZ ;  /* 0x0000006f03047227 */ /* 0x000fe200078e00ff */
[----:B------:R-:W-:-:S02]  /*19d0*/  ISETP.GT.U32.AND P6, PT, R0, R69, PT ;  /* 0x000000450000720c */ /* 0x000fc40003fc4070 */
[----:B------:R-:W-:Y:S01]  /*19e0*/  ISETP.GE.AND P2, PT, R7, RZ, PT ;  /* 0x000000ff0700720c */ /* 0x000fe20003f46270 */
[----:B------:R-:W-:Y:S01]  /*19f0*/  IMAD.HI.U32 R5, R3, R71, RZ ;  /* 0x0000004703057227 */ /* 0x000fe200078e00ff */
[----:B------:R-:W-:Y:S02]  /*1a00*/  @!P0 IADD3 R67, R67, -R0, RZ ;  /* 0x8000000043438210 */ /* 0x000fe40007ffe0ff */
[----:B------:R-:W-:Y:S01]  /*1a10*/  IABS R27, R18 ;  /* 0x00000012001b7213 */ /* 0x000fe20000000000 */
[----:B------:R-:W-:Y:S01]  /*1a20*/  IMAD.MOV R4, RZ, RZ, -R4 ;  /* 0x000000ffff047224 */ /* 0x000fe200078e0a04 */
[C---:B------:R-:W-:Y:S01]  /*1a30*/  ISETP.GT.U32.AND P0, PT, R0.reuse, R67, PT ;  /* 0x000000430000720c */ /* 0x040fe20003f04070 */
[----:B------:R-:W-:Y:S02]  /*1a40*/  IMAD.MOV R5, RZ, RZ, -R5 ;  /* 0x000000ffff057224 */ /* 0x000fe400078e0a05 */
[C---:B------:R-:W-:Y:S02]  /*1a50*/  IMAD R111, R0.reuse, R4, R111 ;  /* 0x00000004006f7224 */ /* 0x040fe400078e026f */
[----:B------:R-:W-:-:S02]  /*1a60*/  IMAD R71, R0, R5, R71 ;  /* 0x0000000500477224 */ /* 0x000fc400078e0247 */
[--C-:B------:R-:W-:Y:S01]  /*1a70*/  @!P4 IMAD.IADD R65, R65, 0x1, -R0.reuse ;  /* 0x000000014141c824 */ /* 0x100fe200078e0a00 */
[C---:B------:R-:W-:Y:S01]  /*1a80*/  ISETP.GT.U32.AND P4, PT, R0.reuse, R111, PT ;  /* 0x0000006f0000720c */ /* 0x040fe20003f84070 */
[----:B------:R-:W-:Y:S01]  /*1a90*/  @!P6 IMAD.IADD R69, R69, 0x1, -R0 ;  /* 0x000000014545e824 */ /* 0x000fe200078e0a00 */
[----:B------:R-:W-:Y:S01]  /*1aa0*/  ISETP.GT.U32.AND P6, PT, R0, R71, PT ;  /* 0x000000470000720c */ /* 0x000fe20003fc4070 */
[----:B------:R-:W-:Y:S01]  /*1ab0*/  IMAD.HI.U32 R7, R3, R79, RZ ;  /* 0x0000004f03077227 */ /* 0x000fe200078e00ff */
[----:B------:R-:W-:-:S03]  /*1ac0*/  @!P2 IADD3 R65, -R65, RZ, RZ ;  /* 0x000000ff4141a210 */ /* 0x000fc60007ffe1ff */
[--C-:B------:R-:W-:Y:S01]  /*1ad0*/  @!P0 IMAD.IADD R67, R67, 0x1, -R0.reuse ;  /* 0x0000000143438824 */ /* 0x100fe200078e0a00 */
[----:B------:R-:W-:Y:S01]  /*1ae0*/  IADD3 R7, -R7, RZ, RZ ;  /* 0x000000ff07077210 */ /* 0x000fe20007ffe1ff */
[----:B------:R-:W-:Y:S01]  /*1af0*/  IMAD.HI.U32 R6, R3, R119, RZ ;  /* 0x0000007703067227 */ /* 0x000fe200078e00ff */
[----:B------:R-:W-:Y:S02]  /*1b00*/  ISETP.GE.AND P0, PT, R8, RZ, PT ;  /* 0x000000ff0800720c */ /* 0x000fe40003f06270 */
[----:B------:R-:W-:Y:S01]  /*1b10*/  LOP3.LUT R8, R2, 0x34, RZ, 0xfc, !PT ;  /* 0x0000003402087812 */ /* 0x000fe200078efcff */
[----:B------:R-:W-:Y:S01]  /*1b20*/  IMAD R79, R0, R7, R79 ;  /* 0x00000007004f7224 */ /* 0x000fe200078e024f */
[----:B------:R-:W-:Y:S01]  /*1b30*/  LOP3.LUT R7, R2, 0x32, RZ, 0xfc, !PT ;  /* 0x0000003202077812 */ /* 0x000fe200078efcff */
[----:B------:R-:W-:Y:S01]  /*1b40*/  @!P6 IMAD.IADD R71, R71, 0x1, -R0 ;  /* 0x000000014747e824 */ /* 0x000fe200078e0a00 */
[----:B------:R-:W-:Y:S01]  /*1b50*/  @!P4 IADD3 R111, R111, -R0, RZ ;  /* 0x800000006f6fc210 */ /* 0x000fe20007ffe0ff */
[----:B------:R-:W-:Y:S01]  /*1b60*/  IMAD.MOV R6, RZ, RZ, -R6 ;  /* 0x000000ffff067224 */ /* 0x000fe200078e0a06 */
[----:B------:R-:W-:Y:S01]  /*1b70*/  IABS R81, R8 ;  /* 0x0000000800517213 */ /* 0x000fe20000000000 */
[----:B------:R-:W-:Y:S01]  /*1b80*/  @!P1 IMAD.MOV R67, RZ, RZ, -R67 ;  /* 0x000000ffff439224 */ /* 0x000fe200078e0a43 */
[C---:B------:R-:W-:Y:S01]  /*1b90*/  ISETP.GT.U32.AND P4, PT, R0.reuse, R69, PT ;  /* 0x000000450000720c */ /* 0x040fe20003f84070 */
[C---:B------:R-:W-:Y:S01]  /*1ba0*/  IMAD R119, R0.reuse, R6, R119 ;  /* 0x0000000600777224 */ /* 0x040fe200078e0277 */
[----:B------:R-:W-:Y:S01]  /*1bb0*/  IABS R75, R7 ;  /* 0x00000007004b7213 */ /* 0x000fe20000000000 */
[----:B------:R-:W-:Y:S01]  /*1bc0*/  IMAD.HI.U32 R5, R3, R81, RZ ;  /* 0x0000005103057227 */ /* 0x000fe200078e00ff */
[----:B------:R-:W-:-:S02]  /*1bd0*/  ISETP.GT.U32.AND P6, PT, R0, R71, PT ;  /* 0x000000470000720c */ /* 0x000fc40003fc4070 */
[C---:B------:R-:W-:Y:S01]  /*1be0*/  ISETP.GT.U32.AND P1, PT, R0.reuse, R111, PT ;  /* 0x0000006f0000720c */ /* 0x040fe20003f24070 */
[----:B------:R-:W-:Y:S01]  /*1bf0*/  IMAD.HI.U32 R4, R3, R75, RZ ;  /* 0x0000004b03047227 */ /* 0x000fe200078e00ff */
[----:B------:R-:W-:-:S03]  /*1c00*/  ISETP.GT.U32.AND P2, PT, R0, R119, PT ;  /* 0x000000770000720c */ /* 0x000fc60003f44070 */
[----:B------:R-:W-:Y:S02]  /*1c10*/  IMAD.MOV R6, RZ, RZ, -R5 ;  /* 0x000000ffff067224 */ /* 0x000fe400078e0a05 */
[----:B------:R-:W-:Y:S02]  /*1c20*/  IMAD.MOV R4, RZ, RZ, -R4 ;  /* 0x000000ffff047224 */ /* 0x000fe400078e0a04 */
[--C-:B------:R-:W-:Y:S01]  /*1c30*/  @!P4 IMAD.IADD R69, R69, 0x1, -R0.reuse ;  /* 0x000000014545c824 */ /* 0x100fe200078e0a00 */
[C---:B------:R-:W-:Y:S01]  /*1c40*/  ISETP.GT.U32.AND P4, PT, R0.reuse, R79, PT ;  /* 0x0000004f0000720c */ /* 0x040fe20003f84070 */
[C---:B------:R-:W-:Y:S01]  /*1c50*/  IMAD R81, R0.reuse, R6, R81 ;  /* 0x0000000600517224 */ /* 0x040fe200078e0251 */
[----:B------:R-:W-:Y:S01]  /*1c60*/  @!P6 IADD3 R71, R71, -R0, RZ ;  /* 0x800000004747e210 */ /* 0x000fe20007ffe0ff */
[C---:B------:R-:W-:Y:S01]  /*1c70*/  IMAD R75, R0.reuse, R4, R75 ;  /* 0x00000004004b7224 */ /* 0x040fe200078e024b */
[----:B------:R-:W-:Y:S01]  /*1c80*/  @!P5 IADD3 R69, -R69, RZ, RZ ;  /* 0x000000ff4545d210 */ /* 0x000fe20007ffe1ff */
[--C-:B------:R-:W-:Y:S01]  /*1c90*/  @!P1 IMAD.IADD R111, R111, 0x1, -R0.reuse ;  /* 0x000000016f6f9824 */ /* 0x100fe200078e0a00 */
[C---:B------:R-:W-:Y:S01]  /*1ca0*/  ISETP.GT.U32.AND P6, PT, R0.reuse, R81, PT ;  /* 0x000000510000720c */ /* 0x040fe20003fc4070 */
[----:B------:R-:W-:Y:S01]  /*1cb0*/  @!P2 IMAD.IADD R119, R119, 0x1, -R0 ;  /* 0x000000017777a824 */ /* 0x000fe200078e0a00 */
[----:B------:R-:W-:Y:S01]  /*1cc0*/  ISETP.GT.U32.AND P1, PT, R0, R75, PT ;  /* 0x0000004b0000720c */ /* 0x000fe20003f24070 */
[----:B------:R-:W-:Y:S01]  /*1cd0*/  IMAD.HI.U32 R5, R3, R73, RZ ;  /* 0x0000004903057227 */ /* 0x000fe200078e00ff */
[----:B------:R-:W-:-:S02]  /*1ce0*/  LOP3.LUT R6, R2, 0x3a, RZ, 0xfc, !PT ;  /* 0x0000003a02067812 */ /* 0x000fc400078efcff */
[----:B------:R-:W-:Y:S01]  /*1cf0*/  ISETP.GE.AND P2, PT, R9, RZ, PT ;  /* 0x000000ff0900720c */ /* 0x000fe20003f46270 */
[--C-:B------:R-:W-:Y:S01]  /*1d00*/  @!P4 IMAD.IADD R79, R79, 0x1, -R0.reuse ;  /* 0x000000014f4fc824 */ /* 0x100fe200078e0a00 */
[----:B------:R-:W-:Y:S01]  /*1d10*/  LOP3.LUT R9, R2, 0x3c, RZ, 0xfc, !PT ;  /* 0x0000003c02097812 */ /* 0x000fe200078efcff */
[----:B------:R-:W-:Y:S01]  /*1d20*/  IMAD.MOV R5, RZ, RZ, -R5 ;  /* 0x000000ffff057224 */ /* 0x000fe200078e0a05 */
[----:B------:R-:W-:Y:S01]  /*1d30*/  IABS R115, R6 ;  /* 0x0000000600737213 */ /* 0x000fe20000000000 */
[----:B------:R-:W-:Y:S01]  /*1d40*/  IMAD.HI.U32 R4, R3, R77, RZ ;  /* 0x0000004d03047227 */ /* 0x000fe200078e00ff */
[----:B------:R-:W-:Y:S02]  /*1d50*/  IABS R83, R9 ;  /* 0x0000000900537213 */ /* 0x000fe40000000000 */
[----:B------:R-:W-:Y:S01]  /*1d60*/  ISETP.GE.AND P4, PT, R10, RZ, PT ;  /* 0x000000ff0a00720c */ /* 0x000fe20003f86270 */
[--C-:B------:R-:W-:Y:S01]  /*1d70*/  @!P6 IMAD.IADD R81, R81, 0x1, -R0.reuse ;  /* 0x000000015151e824 */ /* 0x100fe200078e0a00 */
[C---:B------:R-:W-:Y:S01]  /*1d80*/  ISETP.GT.U32.AND P6, PT, R0.reuse, R79, PT ;  /* 0x0000004f0000720c */ /* 0x040fe20003fc4070 */
[----:B------:R-:W-:Y:S01]  /*1d90*/  @!P1 IMAD.IADD R75, R75, 0x1, -R0 ;  /* 0x000000014b4b9824 */ /* 0x000fe200078e0a00 */
[C---:B------:R-:W-:Y:S01]  /*1da0*/  ISETP.GT.U32.AND P1, PT, R0.reuse, R119, PT ;  /* 0x000000770000720c */ /* 0x040fe20003f24070 */
[----:B------:R-:W-:Y:S01]  /*1db0*/  IMAD R73, R0, R5, R73 ;  /* 0x0000000500497224 */ /* 0x000fe200078e0249 */
[----:B------:R-:W-:Y:S01]  /*1dc0*/  LOP3.LUT R10, R2, 0x50, RZ, 0xfc, !PT ;  /* 0x00000050020a7812 */ /* 0x000fe200078efcff */
[----:B------:R-:W-:Y:S01]  /*1dd0*/  IMAD.MOV R4, RZ, RZ, -R4 ;  /* 0x000000ffff047224 */ /* 0x000fe200078e0a04 */
[C---:B------:R-:W-:Y:S01]  /*1de0*/  ISETP.GT.U32.AND P5, PT, R0.reuse, R75, PT ;  /* 0x0000004b0000720c */ /* 0x040fe20003fa4070 */
[----:B------:R-:W-:Y:S01]  /*1df0*/  @!P3 IMAD.MOV R111, RZ, RZ, -R111 ;  /* 0x000000ffff6fb224 */ /* 0x000fe200078e0a6f */
[C---:B------:R-:W-:Y:S01]  /*1e00*/  ISETP.GT.U32.AND P3, PT, R0.reuse, R81, PT ;  /* 0x000000510000720c */ /* 0x040fe20003f64070 */
[----:B------:R-:W-:Y:S01]  /*1e10*/  IMAD R77, R0, R4, R77 ;  /* 0x00000004004d7224 */ /* 0x000fe200078e024d */
[----:B------:R-:W-:Y:S01]  /*1e20*/  IABS R149, R10 ;  /* 0x0000000a00957213 */ /* 0x000fe20000000000 */
[----:B------:R-:W-:-:S04]  /*1e30*/  IMAD.HI.U32 R4, R3, R115, RZ ;  /* 0x0000007303047227 */ /* 0x000fc800078e00ff */
[--C-:B------:R-:W-:Y:S01]  /*1e40*/  @!P6 IMAD.IADD R79, R79, 0x1, -R0.reuse ;  /* 0x000000014f4fe824 */ /* 0x100fe200078e0a00 */
[----:B------:R-:W-:Y:S01]  /*1e50*/  ISETP.GT.U32.AND P6, PT, R0, R73, PT ;  /* 0x000000490000720c */ /* 0x000fe20003fc4070 */
[----:B------:R-:W-:Y:S01]  /*1e60*/  @!P1 IMAD.IADD R119, R119, 0x1, -R0 ;  /* 0x0000000177779824 */ /* 0x000fe200078e0a00 */
[----:B------:R-:W-:Y:S01]  /*1e70*/  ISETP.GE.AND P1, PT, R7, RZ, PT ;  /* 0x000000ff0700720c */ /* 0x000fe20003f26270 */
[----:B------:R-:W-:Y:S01]  /*1e80*/  IMAD.HI.U32 R5, R3, R83, RZ ;  /* 0x0000005303057227 */ /* 0x000fe200078e00ff */
[----:B------:R-:W-:Y:S02]  /*1e90*/  @!P5 IADD3 R75, R75, -R0, RZ ;  /* 0x800000004b4bd210 */ /* 0x000fe40007ffe0ff */
[----:B------:R-:W-:Y:S01]  /*1ea0*/  ISETP.GE.AND P5, PT, R8, RZ, PT ;  /* 0x000000ff0800720c */ /* 0x000fe20003fa6270 */
[----:B------:R-:W-:Y:S01]  /*1eb0*/  IMAD.MOV R4, RZ, RZ, -R4 ;  /* 0x000000ffff047224 */ /* 0x000fe200078e0a04 */
[----:B------:R-:W-:Y:S01]  /*1ec0*/  LOP3.LUT R7, R2, 0x48, RZ, 0xfc, !PT ;  /* 0x0000004802077812 */ /* 0x000fe200078efcff */
[----:B------:R-:W-:Y:S01]  /*1ed0*/  @!P0 IMAD.MOV R71, RZ, RZ, -R71 ;  /* 0x000000ffff478224 */ /* 0x000fe200078e0a47 */
[C---:B------:R-:W-:Y:S01]  /*1ee0*/  ISETP.GT.U32.AND P0, PT, R0.reuse, R77, PT ;  /* 0x0000004d0000720c */ /* 0x040fe20003f04070 */
[----:B------:R-:W-:Y:S01]  /*1ef0*/  IMAD.MOV R5, RZ, RZ, -R5 ;  /* 0x000000ffff057224 */ /* 0x000fe200078e0a05 */
[----:B------:R-:W-:Y:S01]  /*1f00*/  IABS R157, R7 ;  /* 0x00000007009d7213 */ /* 0x000fe20000000000 */
[----:B------:R-:W-:Y:S01]  /*1f10*/  IMAD R115, R0, R4, R115 ;  /* 0x0000000400737224 */ /* 0x000fe200078e0273 */
[----:B------:R-:W-:Y:S01]  /*1f20*/  @!P6 IADD3 R73, R73, -R0, RZ ;  /* 0x800000004949e210 */ /* 0x000fe20007ffe0ff */
[--C-:B------:R-:W-:Y:S01]  /*1f30*/  @!P3 IMAD.IADD R81, R81, 0x1, -R0.reuse ;  /* 0x000000015151b824 */ /* 0x100fe200078e0a00 */
[----:B------:R-:W-:Y:S01]  /*1f40*/  LOP3.LUT R4, R2, 0x3e, RZ, 0xfc, !PT ;  /* 0x0000003e02047812 */ /* 0x000fe200078efcff */
[C---:B------:R-:W-:Y:S01]  /*1f50*/  IMAD R83, R0.reuse, R5, R83 ;  /* 0x0000000500537224 */ /* 0x040fe200078e0253 */
[----:B------:R-:W-:Y:S01]  /*1f60*/  ISETP.GE.AND P3, PT, R11, RZ, PT ;  /* 0x000000ff0b00720c */ /* 0x000fe20003f66270 */
[----:B------:R-:W-:Y:S01]  /*1f70*/  @!P1 IMAD.MOV R75, RZ, RZ, -R75 ;  /* 0x000000ffff4b9224 */ /* 0x000fe200078e0a4b */
[C---:B------:R-:W-:Y:S01]  /*1f80*/  ISETP.GT.U32.AND P1, PT, R0.reuse, R115, PT ;  /* 0x000000730000720c */ /* 0x040fe20003f24070 */
[----:B------:R-:W-:Y:S01]  /*1f90*/  @!P4 IMAD.MOV R79, RZ, RZ, -R79 ;  /* 0x000000ffff4fc224 */ /* 0x000fe200078e0a4f */
[C---:B------:R-:W-:Y:S01]  /*1fa0*/  ISETP.GT.U32.AND P4, PT, R0.reuse, R73, PT ;  /* 0x000000490000720c */ /* 0x040fe20003f84070 */
[----:B------:R-:W-:Y:S01]  /*1fb0*/  @!P5 IMAD.MOV R81, RZ, RZ, -R81 ;  /* 0x000000ffff51d224 */ /* 0x000fe200078e0a51 */
[----:B------:R-:W-:Y:S01]  /*1fc0*/  ISETP.GT.U32.AND P5, PT, R0, R83, PT ;  /* 0x000000530000720c */ /* 0x000fe20003fa4070 */
[----:B------:R-:W-:Y:S01]  /*1fd0*/  @!P0 IMAD.IADD R77, R77, 0x1, -R0 ;  /* 0x000000014d4d8824 */ /* 0x000fe200078e0a00 */
[----:B------:R-:W-:Y:S01]  /*1fe0*/  IABS R85, R4 ;  /* 0x0000000400557213 */ /* 0x000fe20000000000 */
[----:B------:R-:W-:Y:S01]  /*1ff0*/  @!P2 IMAD.MOV R119, RZ, RZ, -R119 ;  /* 0x000000ffff77a224 */ /* 0x000fe200078e0a77 */
[----:B------:R-:W-:-:S02]  /*2000*/  LOP3.LUT R5, R2, 0x40, RZ, 0xfc, !PT ;  /* 0x0000004002057812 */ /* 0x000fc400078efcff */
[----:B------:R-:W-:Y:S02]  /*2010*/  ISETP.GT.U32.AND P2, PT, R0, R77, PT ;  /* 0x0000004d0000720c */ /* 0x000fe40003f44070 */
[----:B------:R-:W-:Y:S01]  /*2020*/  IABS R87, R5 ;  /* 0x0000000500577213 */ /* 0x000fe20000000000 */
[--C-:B------:R-:W-:Y:S01]  /*2030*/  @!P1 IMAD.IADD R115, R115, 0x1, -R0.reuse ;  /* 0x0000000173739824 */ /* 0x100fe200078e0a00 */
[----:B------:R-:W-:Y:S01]  /*2040*/  ISETP.GE.AND P6, PT, R6, RZ, PT ;  /* 0x000000ff0600720c */ /* 0x000fe20003fc6270 */
[--C-:B------:R-:W-:Y:S01]  /*2050*/  @!P4 IMAD.IADD R73, R73, 0x1, -R0.reuse ;  /* 0x000000014949c824 */ /* 0x100fe200078e0a00 */
[----:B------:R-:W-:Y:S01]  /*2060*/  ISETP.GE.AND P4, PT, R4, RZ, PT ;  /* 0x000000ff0400720c */ /* 0x000fe20003f86270 */
[----:B------:R-:W-:Y:S01]  /*2070*/  IMAD.HI.U32 R4, R3, R85, RZ ;  /* 0x0000005503047227 */ /* 0x000fe200078e00ff */
[----:B------:R-:W-:Y:S02]  /*2080*/  ISETP.GE.AND P1, PT, R5, RZ, PT ;  /* 0x000000ff0500720c */ /* 0x000fe40003f26270 */
[----:B------:R-:W-:Y:S01]  /*2090*/  ISETP.GE.AND P0, PT, R12, RZ, PT ;  /* 0x000000ff0c00720c */ /* 0x000fe20003f06270 */
[----:B------:R-:W-:Y:S01]  /*20a0*/  @!P5 IMAD.IADD R83, R83, 0x1, -R0 ;  /* 0x000000015353d824 */ /* 0x000fe200078e0a00 */
[----:B------:R-:W-:Y:S01]  /*20b0*/  ISETP.GT.U32.AND P5, PT, R0, R115, PT ;  /* 0x000000730000720c */ /* 0x000fe20003fa4070 */
[----:B------:R-:W-:Y:S01]  /*20c0*/  IMAD.HI.U32 R5, R3, R87, RZ ;  /* 0x0000005703057227 */ /* 0x000fe200078e00ff */
[----:B------:R-:W-:-:S02]  /*20d0*/  IADD3 R4, -R4, RZ, RZ ;  /* 0x000000ff04047210 */ /* 0x000fc40007ffe1ff */
[----:B------:R-:W-:Y:S01]  /*20e0*/  @!P2 IADD3 R77, R77, -R0, RZ ;  /* 0x800000004d4da210 */ /* 0x000fe20007ffe0ff */
[----:B------:R-:W-:Y:S01]  /*20f0*/  IMAD.MOV R5, RZ, RZ, -R5 ;  /* 0x000000ffff057224 */ /* 0x000fe200078e0a05 */
[----:B------:R-:W-:Y:S01]  /*2100*/  LOP3.LUT R6, R2, 0x42, RZ, 0xfc, !PT ;  /* 0x0000004202067812 */ /* 0x000fe200078efcff */
[----:B------:R-:W-:Y:S01]  /*2110*/  IMAD R85, R0, R4, R85 ;  /* 0x0000000400557224 */ /* 0x000fe200078e0255 */
[----:B------:R-:W-:Y:S01]  /*2120*/  LOP3.LUT R4, R2, 0x44, RZ, 0xfc, !PT ;  /* 0x0000004402047812 */ /* 0x000fe200078efcff */
[----:B------:R-:W-:Y:S01]  /*2130*/  @!P3 IMAD.MOV R77, RZ, RZ, -R77 ;  /* 0x000000ffff4db224 */ /* 0x000fe200078e0a4d */
[C---:B------:R-:W-:Y:S01]  /*2140*/  ISETP.GT.U32.AND P3, PT, R0.reuse, R83, PT ;  /* 0x000000530000720c */ /* 0x040fe20003f64070 */
[C---:B------:R-:W-:Y:S01]  /*2150*/  IMAD R87, R0.reuse, R5, R87 ;  /* 0x0000000500577224 */ /* 0x040fe200078e0257 */
[----:B------:R-:W-:Y:S01]  /*2160*/  IABS R89, R6 ;  /* 0x0000000600597213 */ /* 0x000fe20000000000 */
[----:B------:R-:W-:Y:S01]  /*2170*/  @!P5 IMAD.IADD R115, R115, 0x1, -R0 ;  /* 0x000000017373d824 */ /* 0x000fe200078e0a00 */
[C---:B------:R-:W-:Y:S01]  /*2180*/  ISETP.GT.U32.AND P5, PT, R0.reuse, R85, PT ;  /* 0x000000550000720c */ /* 0x040fe20003fa4070 */
[----:B------:R-:W-:Y:S01]  /*2190*/  @!P0 IMAD.MOV R73, RZ, RZ, -R73 ;  /* 0x000000ffff498224 */ /* 0x000fe200078e0a49 */
[----:B------:R-:W-:Y:S01]  /*21a0*/  IABS R161, R4 ;  /* 0x0000000400a17213 */ /* 0x000fe20000000000 */
[----:B------:R-:W-:Y:S01]  /*21b0*/  @!P6 IMAD.MOV R115, RZ, RZ, -R115 ;  /* 0x000000ffff73e224 */ /* 0x000fe200078e0a73 */
[----:B------:R-:W-:-:S02]  /*21c0*/  ISETP.GT.U32.AND P6, PT, R0, R87, PT ;  /* 0x000000570000720c */ /* 0x000fc40003fc4070 */
[----:B------:R-:W-:Y:S02]  /*21d0*/  ISETP.GE.AND P0, PT, R6, RZ, PT ;  /* 0x000000ff0600720c */ /* 0x000fe40003f06270 */
[----:B------:R-:W-:Y:S01]  /*21e0*/  LOP3.LUT R6, R2, 0x46, RZ, 0xfc, !PT ;  /* 0x0000004602067812 */ /* 0x000fe200078efcff */
[--C-:B------:R-:W-:Y:S01]  /*21f0*/  @!P3 IMAD.IADD R83, R83, 0x1, -R0.reuse ;  /* 0x000000015353b824 */ /* 0x100fe200078e0a00 */
[----:B------:R-:W-:Y:S01]  /*2200*/  ISETP.GE.AND P3, PT, R4, RZ, PT ;  /* 0x000000ff0400720c */ /* 0x000fe20003f66270 */
[----:B------:R-:W-:Y:S01]  /*2210*/  IMAD.HI.U32 R4, R3, R89, RZ ;  /* 0x0000005903047227 */ /* 0x000fe200078e00ff */
[----:B------:R-:W-:Y:S02]  /*2220*/  IABS R159, R6 ;  /* 0x00000006009f7213 */ /* 0x000fe40000000000 */
[----:B------:R-:W-:Y:S01]  /*2230*/  ISETP.GE.AND P2, PT, R9, RZ, PT ;  /* 0x000000ff0900720c */ /* 0x000fe20003f46270 */
[----:B------:R-:W-:Y:S01]  /*2240*/  @!P5 IMAD.IADD R85, R85, 0x1, -R0 ;  /* 0x000000015555d824 */ /* 0x000fe200078e0a00 */
[----:B------:R-:W-:Y:S01]  /*2250*/  IADD3 R5, -R4, RZ, RZ ;  /* 0x000000ff04057210 */ /* 0x000fe20007ffe1ff */
[----:B------:R-:W-:Y:S01]  /*2260*/  IMAD.HI.U32 R4, R3, R161, RZ ;  /* 0x000000a103047227 */ /* 0x000fe200078e00ff */
[----:B------:R-:W-:-:S02]  /*2270*/  @!P6 IADD3 R87, R87, -R0, RZ ;  /* 0x800000005757e210 */ /* 0x000fc40007ffe0ff */
[C---:B------:R-:W-:Y:S01]  /*2280*/  ISETP.GT.U32.AND P5, PT, R0.reuse, R85, PT ;  /* 0x000000550000720c */ /* 0x040fe20003fa4070 */
[----:B------:R-:W-:Y:S01]  /*2290*/  IMAD.MOV R4, RZ, RZ, -R4 ;  /* 0x000000ffff047224 */ /* 0x000fe200078e0a04 */
[C---:B------:R-:W-:Y:S01]  /*22a0*/  ISETP.GT.U32.AND P6, PT, R0.reuse, R87, PT ;  /* 0x000000570000720c */ /* 0x040fe20003fc4070 */
[----:B------:R-:W-:Y:S01]  /*22b0*/  IMAD R89, R0, R5, R89 ;  /* 0x0000000500597224 */ /* 0x000fe200078e0259 */
[----:B------:R-:W-:Y:S01]  /*22c0*/  LOP3.LUT R8, R2, 0x4c, RZ, 0xfc, !PT ;  /* 0x0000004c02087812 */ /* 0x000fe200078efcff */
[----:B------:R-:W-:Y:S01]  /*22d0*/  IMAD R161, R0, R4, R161 ;  /* 0x0000000400a17224 */ /* 0x000fe200078e02a1 */
[C---:B------:R-:W-:Y:S01]  /*22e0*/  LOP3.LUT R9, R2.reuse, 0x4e, RZ, 0xfc, !PT ;  /* 0x0000004e02097812 */ /* 0x040fe200078efcff */
[C---:B------:R-:W-:Y:S01]  /*22f0*/  IMAD.HI.U32 R4, R3.reuse, R159, RZ ;  /* 0x0000009f03047227 */ /* 0x040fe200078e00ff */
[----:B------:R-:W-:Y:S02]  /*2300*/  IABS R153, R8 ;  /* 0x0000000800997213 */ /* 0x000fe40000000000 */
[----:B------:R-:W-:Y:S01]  /*2310*/  IABS R151, R9 ;  /* 0x0000000900977213 */ /* 0x000fe20000000000 */
[----:B------:R-:W-:Y:S01]  /*2320*/  IMAD.HI.U32 R5, R3, R157, RZ ;  /* 0x0000009d03057227 */ /* 0x000fe200078e00ff */
[----:B------:R-:W-:-:S02]  /*2330*/  LOP3.LUT R12, R2, 0x8c, RZ, 0xfc, !PT ;  /* 0x0000008c020c7812 */ /* 0x000fc400078efcff */
[----:B------:R-:W-:Y:S01]  /*2340*/  LOP3.LUT R11, R2, 0x8a, RZ, 0xfc, !PT ;  /* 0x0000008a020b7812 */ /* 0x000fe200078efcff */
[----:B------:R-:W-:Y:S01]  /*2350*/  @!P5 IMAD.IADD R85, R85, 0x1, -R0 ;  /* 0x000000015555d824 */ /* 0x000fe200078e0a00 */
[C---:B------:R-:W-:Y:S01]  /*2360*/  ISETP.GT.U32.AND P5, PT, R0.reuse, R89, PT ;  /* 0x000000590000720c */ /* 0x040fe20003fa4070 */
[----:B------:R-:W-:Y:S01]  /*2370*/  IMAD.MOV R4, RZ, RZ, -R4 ;  /* 0x000000ffff047224 */ /* 0x000fe200078e0a04 */
[----:B------:R-:W-:Y:S01]  /*2380*/  @!P6 IADD3 R87, R87, -R0, RZ ;  /* 0x800000005757e210 */ /* 0x000fe20007ffe0ff */
[----:B------:R-:W-:Y:S01]  /*2390*/  IMAD.MOV R5, RZ, RZ, -R5 ;  /* 0x000000ffff057224 */ /* 0x000fe200078e0a05 */
[----:B------:R-:W-:Y:S01]  /*23a0*/  IABS R189, R12 ;  /* 0x0000000c00bd7213 */ /* 0x000fe20000000000 */
[----:B------:R-:W-:Y:S01]  /*23b0*/  IMAD R159, R0, R4, R159 ;  /* 0x00000004009f7224 */ /* 0x000fe200078e029f */
[----:B------:R-:W-:Y:S01]  /*23c0*/  IABS R187, R11 ;  /* 0x0000000b00bb7213 */ /* 0x000fe20000000000 */
[----:B------:R-:W-:Y:S01]  /*23d0*/  @!P2 IMAD.MOV R83, RZ, RZ, -R83 ;  /* 0x000000ffff53a224 */ /* 0x000fe200078e0a53 */
[----:B------:R-:W-:Y:S01]  /*23e0*/  ISETP.GE.AND P2, PT, R6, RZ, PT ;  /* 0x000000ff0600720c */ /* 0x000fe20003f46270 */
[C---:B------:R-:W-:Y:S01]  /*23f0*/  IMAD R157, R0.reuse, R5, R157 ;  /* 0x00000005009d7224 */ /* 0x040fe200078e029d */
[----:B------:R-:W-:Y:S01]  /*2400*/  ISETP.GT.U32.AND P6, PT, R0, R159, PT ;  /* 0x0000009f0000720c */ /* 0x000fe20003fc4070 */
[----:B------:R-:W-:Y:S01]  /*2410*/  @!P4 IMAD.MOV R85, RZ, RZ, -R85 ;  /* 0x000000ffff55c224 */ /* 0x000fe200078e0a55 */
[----:B------:R-:W-:Y:S01]  /*2420*/  LOP3.LUT R6, R2, 0x4a, RZ, 0xfc, !PT ;  /* 0x0000004a02067812 */ /* 0x000fe200078efcff */
[----:B------:R-:W-:Y:S01]  /*2430*/  @!P5 IMAD.IADD R89, R89, 0x1, -R0 ;  /* 0x000000015959d824 */ /* 0x000fe200078e0a00 */
[C---:B------:R-:W-:Y:S01]  /*2440*/  ISETP.GT.U32.AND P5, PT, R0.reuse, R157, PT ;  /* 0x0000009d0000720c */ /* 0x040fe20003fa4070 */
[----:B------:R-:W-:Y:S01]  /*2450*/  @!P1 IMAD.MOV R87, RZ, RZ, -R87 ;  /* 0x000000ffff579224 */ /* 0x000fe200078e0a57 */
[----:B------:R-:W-:Y:S01]  /*2460*/  IABS R155, R6 ;  /* 0x00000006009b7213 */ /* 0x000fe20000000000 */
[----:B------:R-:W-:Y:S01]  /*2470*/  IMAD.HI.U32 R5, R3, R149, RZ ;  /* 0x0000009503057227 */ /* 0x000fe200078e00ff */
[----:B------:R-:W-:-:S03]  /*2480*/  ISETP.GT.U32.AND P4, PT, R0, R161, PT ;  /* 0x000000a10000720c */ /* 0x000fc60003f84070 */
[----:B------:R-:W-:-:S04]  /*2490*/  IMAD.HI.U32 R4, R3, R155, RZ ;  /* 0x0000009b03047227 */ /* 0x000fc800078e00ff */
[----:B------:R-:W-:Y:S02]  /*24a0*/  @!P6 IMAD.IADD R159, R159, 0x1, -R0 ;  /* 0x000000019f9fe824 */ /* 0x000fe400078e0a00 */
[----:B------:R-:W-:Y:S01]  /*24b0*/  IMAD.MOV R4, RZ, RZ, -R4 ;  /* 0x000000ffff047224 */ /* 0x000fe200078e0a04 */
[----:B------:R-:W-:Y:S01]  /*24c0*/  @!P5 IADD3 R157, R157, -R0, RZ ;  /* 0x800000009d9dd210 */ /* 0x000fe20007ffe0ff */
[----:B------:R-:W-:Y:S01]  /*24d0*/  IMAD.MOV R5, RZ, RZ, -R5 ;  /* 0x000000ffff057224 */ /* 0x000fe200078e0a05 */
[C---:B------:R-:W-:Y:S01]  /*24e0*/  ISETP.GT.U32.AND P5, PT, R0.reuse, R159, PT ;  /* 0x0000009f0000720c */ /* 0x040fe20003fa4070 */
[C---:B------:R-:W-:Y:S01]  /*24f0*/  IMAD R155, R0.reuse, R4, R155 ;  /* 0x00000004009b7224 */ /* 0x040fe200078e029b */
[----:B------:R-:W-:Y:S01]  /*2500*/  ISETP.GT.U32.AND P1, PT, R0, R157, PT ;  /* 0x0000009d0000720c */ /* 0x000fe20003f24070 */
[----:B------:R-:W-:-:S04]  /*2510*/  IMAD.HI.U32 R4, R3, R153, RZ ;  /* 0x0000009903047227 */ /* 0x000fc800078e00ff */
[----:B------:R-:W-:Y:S01]  /*2520*/  @!P4 IMAD.IADD R161, R161, 0x1, -R0 ;  /* 0x00000001a1a1c824 */ /* 0x000fe200078e0a00 */
[C---:B------:R-:W-:Y:S01]  /*2530*/  ISETP.GT.U32.AND P4, PT, R0.reuse, R89, PT ;  /* 0x000000590000720c */ /* 0x040fe20003f84070 */
[----:B------:R-:W-:Y:S02]  /*2540*/  IMAD.MOV R4, RZ, RZ, -R4 ;  /* 0x000000ffff047224 */ /* 0x000fe400078e0a04 */
[C---:B------:R-:W-:Y:S01]  /*2550*/  IMAD R149, R0.reuse, R5, R149 ;  /* 0x0000000500957224 */ /* 0x040fe200078e0295 */
[C---:B------:R-:W-:Y:S01]  /*2560*/  ISETP.GT.U32.AND P6, PT, R0.reuse, R161, PT ;  /* 0x000000a10000720c */ /* 0x040fe20003fc4070 */
[----:B------:R-:W-:Y:S01]  /*2570*/  IMAD R153, R0, R4, R153 ;  /* 0x0000000400997224 */ /* 0x000fe200078e0299 */
[----:B------:R-:W-:Y:S01]  /*2580*/  @!P5 IADD3 R159, R159, -R0, RZ ;  /* 0x800000009f9fd210 */ /* 0x000fe20007ffe0ff */
[----:B------:R-:W-:-:S03]  /*2590*/  IMAD.HI.U32 R4, R3, R151, RZ ;  /* 0x0000009703047227 */ /* 0x000fc600078e00ff */
[C---:B------:R-:W-:Y:S01]  /*25a0*/  ISETP.GT.U32.AND P5, PT, R0.reuse, R153, PT ;  /* 0x000000990000720c */ /* 0x040fe20003fa4070 */
[----:B------:R-:W-:Y:S02]  /*25b0*/  IMAD.MOV R4, RZ, RZ, -R4 ;  /* 0x000000ffff047224 */ /* 0x000fe400078e0a04 */
[--C-:B------:R-:W-:Y:S01]  /*25c0*/  @!P4 IMAD.IADD R89, R89, 0x1, -R0.reuse ;  /* 0x000000015959c824 */ /* 0x100fe200078e0a00 */
[C---:B------:R-:W-:Y:S01]  /*25d0*/  ISETP.GT.U32.AND P4, PT, R0.reuse, R155, PT ;  /* 0x0000009b0000720c */ /* 0x040fe20003f84070 */
[----:B------:R-:W-:Y:S02]  /*25e0*/  IMAD R151, R0, R4, R151 ;  /* 0x0000000400977224 */ /* 0x000fe400078e0297 */
[--C-:B------:R-:W-:Y:S01]  /*25f0*/  @!P6 IMAD.IADD R161, R161, 0x1, -R0.reuse ;  /* 0x00000001a1a1e824 */ /* 0x100fe200078e0a00 */
[----:B------:R-:W-:Y:S01]  /*2600*/  ISETP.GE.AND P6, PT, R7, RZ, PT ;  /* 0x000000ff0700720c */ /* 0x000fe20003fc6270 */
[--C-:B------:R-:W-:Y:S01]  /*2610*/  @!P1 IMAD.IADD R157, R157, 0x1, -R0.reuse ;  /* 0x000000019d9d9824 */ /* 0x100fe200078e0a00 */
[----:B------:R-:W-:Y:S01]  /*2620*/  LOP3.LUT R7, R2, 0x52, RZ, 0xfc, !PT ;  /* 0x0000005202077812 */ /* 0x000fe200078efcff */
[----:B------:R-:W-:Y:S01]  /*2630*/  @!P3 IMAD.MOV R161, RZ, RZ, -R161 ;  /* 0x000000ffffa1b224 */ /* 0x000fe200078e0aa1 */
[----:B------:R-:W-:Y:S01]  /*2640*/  ISETP.GT.U32.AND P3, PT, R0, R151, PT ;  /* 0x000000970000720c */ /* 0x000fe20003f64070 */
[----:B------:R-:W-:Y:S01]  /*2650*/  @!P0 IMAD.MOV R89, RZ, RZ, -R89 ;  /* 0x000000ffff598224 */ /* 0x000fe200078e0a59 */
[----:B------:R-:W-:Y:S01]  /*2660*/  IABS R147, R7 ;  /* 0x0000000700937213 */ /* 0x000fe20000000000 */
[----:B------:R-:W-:Y:S01]  /*2670*/  @!P2 IMAD.MOV R159, RZ, RZ, -R159 ;  /* 0x000000ffff9fa224 */ /* 0x000fe200078e0a9f */
[----:B------:R-:W-:Y:S01]  /*2680*/  @!P5 IADD3 R153, R153, -R0, RZ ;  /* 0x800000009999d210 */ /* 0x000fe20007ffe0ff */
[----:B------:R-:W-:Y:S01]  /*2690*/  @!P4 IMAD.IADD R155, R155, 0x1, -R0 ;  /* 0x000000019b9bc824 */ /* 0x000fe200078e0a00 */
[----:B------:R-:W-:Y:S01]  /*26a0*/  ISETP.GE.AND P1, PT, R6, RZ, PT ;  /* 0x000000ff0600720c */ /* 0x000fe20003f26270 */
[----:B------:R-:W-:Y:S01]  /*26b0*/  IMAD.HI.U32 R4, R3, R147, RZ ;  /* 0x0000009303047227 */ /* 0x000fe200078e00ff */
[----:B------:R-:W-:-:S02]  /*26c0*/  ISETP.GT.U32.AND P5, PT, R0, R153, PT ;  /* 0x000000990000720c */ /* 0x000fc40003fa4070 */
[----:B------:R-:W-:Y:S01]  /*26d0*/  LOP3.LUT R6, R2, 0x54, RZ, 0xfc, !PT ;  /* 0x0000005402067812 */ /* 0x000fe200078efcff */
[----:B------:R-:W-:Y:S01]  /*26e0*/  IMAD.MOV R4, RZ, RZ, -R4 ;  /* 0x000000ffff047224 */ /* 0x000fe200078e0a04 */
[----:B------:R-:W-:Y:S01]  /*26f0*/  @!P6 IADD3 R157, -R157, RZ, RZ ;  /* 0x000000ff9d9de210 */ /* 0x000fe20007ffe1ff */
[--C-:B------:R-:W-:Y:S01]  /*2700*/  @!P3 IMAD.IADD R151, R151, 0x1, -R0.reuse ;  /* 0x000000019797b824 */ /* 0x100fe200078e0a00 */
[C---:B------:R-:W-:Y:S01]  /*2710*/  ISETP.GT.U32.AND P0, PT, R0.reuse, R155, PT ;  /* 0x0000009b0000720c */ /* 0x040fe20003f04070 */
[C---:B------:R-:W-:Y:S01]  /*2720*/  IMAD R147, R0.reuse, R4, R147 ;  /* 0x0000000400937224 */ /* 0x040fe200078e0293 */
[----:B------:R-:W-:Y:S02]  /*2730*/  ISETP.GT.U32.AND P6, PT, R0, R149, PT ;  /* 0x000000950000720c */ /* 0x000fe40003fc4070 */
[----:B------:R-:W-:Y:S02]  /*2740*/  ISETP.GE.AND P4, PT, R8, RZ, PT ;  /* 0x000000ff0800720c */ /* 0x000fe40003f86270 */
[----:B------:R-:W-:Y:S01]  /*2750*/  IABS R145, R6 ;  /* 0x0000000600917213 */ /* 0x000fe20000000000 */
[----:B------:R-:W-:Y:S01]  /*2760*/  @!P5 IMAD.IADD R153, R153, 0x1, -R0 ;  /* 0x000000019999d824 */ /* 0x000fe200078e0a00 */
[----:B------:R-:W-:-:S02]  /*2770*/  ISETP.GT.U32.AND P5, PT, R0, R147, PT ;  /* 0x000000930000720c */ /* 0x000fc40003fa4070 */
[C---:B------:R-:W-:Y:S01]  /*2780*/  LOP3.LUT R8, R2.reuse, 0x56, RZ, 0xfc, !PT ;  /* 0x0000005602087812 */ /* 0x040fe200078efcff */
[----:B------:R-:W-:Y:S01]  /*2790*/  IMAD.HI.U32 R4, R3, R145, RZ ;  /* 0x0000009103047227 */ /* 0x000fe200078e00ff */
[----:B------:R-:W-:Y:S02]  /*27a0*/  ISETP.GE.AND P3, PT, R7, RZ, PT ;  /* 0x000000ff0700720c */ /* 0x000fe40003f66270 */
[----:B------:R-:W-:Y:S01]  /*27b0*/  IABS R143, R8 ;  /* 0x00000008008f7213 */ /* 0x000fe20000000000 */
[----:B------:R-:W-:Y:S01]  /*27c0*/  IMAD.MOV R5, RZ, RZ, -R4 ;  /* 0x000000ffff057224 */ /* 0x000fe200078e0a04 */
[----:B------:R-:W-:Y:S01]  /*27d0*/  LOP3.LUT R7, R2, 0x58, RZ, 0xfc, !PT ;  /* 0x0000005802077812 */ /* 0x000fe200078efcff */
[----:B------:R-:W-:Y:S01]  /*27e0*/  @!P0 IMAD.IADD R155, R155, 0x1, -R0 ;  /* 0x000000019b9b8824 */ /* 0x000fe200078e0a00 */
[----:B------:R-:W-:Y:S01]  /*27f0*/  ISETP.GE.AND P2, PT, R9, RZ, PT ;  /* 0x000000ff0900720c */ /* 0x000fe20003f46270 */
[----:B------:R-:W-:Y:S01]  /*2800*/  IMAD.HI.U32 R4, R3, R143, RZ ;  /* 0x0000008f03047227 */ /* 0x000fe200078e00ff */
[----:B------:R-:W-:-:S02]  /*2810*/  IABS R141, R7 ;  /* 0x00000007008d7213 */ /* 0x000fc40000000000 */
[----:B------:R-:W-:Y:S01]  /*2820*/  @!P1 IADD3 R155, -R155, RZ, RZ ;  /* 0x000000ff9b9b9210 */ /* 0x000fe20007ffe1ff */
[--C-:B------:R-:W-:Y:S01]  /*2830*/  @!P5 IMAD.IADD R147, R147, 0x1, -R0.reuse ;  /* 0x000000019393d824 */ /* 0x100fe200078e0a00 */
[----:B------:R-:W-:Y:S01]  /*2840*/  LOP3.LUT R9, R2, 0x5a, RZ, 0xfc, !PT ;  /* 0x0000005a02097812 */ /* 0x000fe200078efcff */
[----:B------:R-:W-:Y:S01]  /*2850*/  @!P6 IMAD.IADD R149, R149, 0x1, -R0 ;  /* 0x000000019595e824 */ /* 0x000fe200078e0a00 */
[C---:B------:R-:W-:Y:S01]  /*2860*/  ISETP.GT.U32.AND P6, PT, R0.reuse, R151, PT ;  /* 0x000000970000720c */ /* 0x040fe20003fc4070 */
[----:B------:R-:W-:Y:S01]  /*2870*/  IMAD.MOV R4, RZ, RZ, -R4 ;  /* 0x000000ffff047224 */ /* 0x000fe200078e0a04 */
[C---:B------:R-:W-:Y:S01]  /*2880*/  ISETP.GT.U32.AND P5, PT, R0.reuse, R147, PT ;  /* 0x000000930000720c */ /* 0x040fe20003fa4070 */
[C---:B------:R-:W-:Y:S01]  /*2890*/  IMAD R145, R0.reuse, R5, R145 ;  /* 0x0000000500917224 */ /* 0x040fe200078e0291 */
[C---:B------:R-:W-:Y:S01]  /*28a0*/  ISETP.GT.U32.AND P1, PT, R0.reuse, R149, PT ;  /* 0x000000950000720c */ /* 0x040fe20003f24070 */
[----:B------:R-:W-:Y:S01]  /*28b0*/  IMAD R143, R0, R4, R143 ;  /* 0x00000004008f7224 */ /* 0x000fe200078e028f */
[----:B------:R-:W-:Y:S01]  /*28c0*/  IABS R139, R9 ;  /* 0x00000009008b7213 */ /* 0x000fe20000000000 */
[----:B------:R-:W-:Y:S01]  /*28d0*/  IMAD.HI.U32 R4, R3, R141, RZ ;  /* 0x0000008d03047227 */ /* 0x000fe200078e00ff */
[----:B------:R-:W-:-:S02]  /*28e0*/  ISETP.GE.AND P0, PT, R10, RZ, PT ;  /* 0x000000ff0a00720c */ /* 0x000fc40003f06270 */
[----:B------:R-:W-:Y:S01]  /*28f0*/  LOP3.LUT R10, R2, 0x88, RZ, 0xfc, !PT ;  /* 0x00000088020a7812 */ /* 0x000fe200078efcff */
[----:B------:R-:W-:Y:S02]  /*2900*/  IMAD.MOV R4, RZ, RZ, -R4 ;  /* 0x000000ffff047224 */ /* 0x000fe400078e0a04 */
[--C-:B------:R-:W-:Y:S01]  /*2910*/  @!P6 IMAD.IADD R151, R151, 0x1, -R0.reuse ;  /* 0x000000019797e824 */ /* 0x100fe200078e0a00 */
[C---:B------:R-:W-:Y:S01]  /*2920*/  ISETP.GT.U32.AND P6, PT, R0.reuse, R145, PT ;  /* 0x000000910000720c */ /* 0x040fe20003fc4070 */
[----:B------:R-:W-:Y:S01]  /*2930*/  @!P5 IMAD.IADD R147, R147, 0x1, -R0 ;  /* 0x000000019393d824 */ /* 0x000fe200078e0a00 */
[C---:B------:R-:W-:Y:S01]  /*2940*/  ISETP.GT.U32.AND P5, PT, R0.reuse, R143, PT ;  /* 0x0000008f0000720c */ /* 0x040fe20003fa4070 */
[----:B------:R-:W-:Y:S01]  /*2950*/  IMAD R141, R0, R4, R141 ;  /* 0x00000004008d7224 */ /* 0x000fe200078e028d */
[----:B------:R-:W-:Y:S01]  /*2960*/  @!P1 IADD3 R149, R149, -R0, RZ ;  /* 0x8000000095959210 */ /* 0x000fe20007ffe0ff */
[----:B------:R-:W-:Y:S01]  /*2970*/  @!P4 IMAD.MOV R153, RZ, RZ, -R153 ;  /* 0x000000ffff99c224 */ /* 0x000fe200078e0a99 */
[----:B------:R-:W-:Y:S01]  /*2980*/  ISETP.GE.AND P1, PT, R6, RZ, PT ;  /* 0x000000ff0600720c */ /* 0x000fe20003f26270 */
[----:B------:R-:W-:Y:S01]  /*2990*/  @!P2 IMAD.MOV R151, RZ, RZ, -R151 ;  /* 0x000000ffff97a224 */ /* 0x000fe200078e0a97 */
[----:B------:R-:W-:Y:S01]  /*29a0*/  LOP3.LUT R6, R2, 0x5c, RZ, 0xfc, !PT ;  /* 0x0000005c02067812 */ /* 0x000fe200078efcff */
[----:B------:R-:W-:Y:S01]  /*29b0*/  IMAD.HI.U32 R5, R3, R139, RZ ;  /* 0x0000008b03057227 */ /* 0x000fe200078e00ff */
[----:B------:R-:W-:-:S02]  /*29c0*/  ISETP.GT.U32.AND P2, PT, R0, R141, PT ;  /* 0x0000008d0000720c */ /* 0x000fc40003f44070 */
[----:B------:R-:W-:Y:S01]  /*29d0*/  IABS R137, R6 ;  /* 0x0000000600897213 */ /* 0x000fe20000000000 */
[----:B------:R-:W-:Y:S01]  /*29e0*/  @!P6 IMAD.IADD R145, R145, 0x1, -R0 ;  /* 0x000000019191e824 */ /* 0x000fe200078e0a00 */
[----:B------:R-:W-:Y:S01]  /*29f0*/  ISETP.GE.AND P6, PT, R8, RZ, PT ;  /* 0x000000ff0800720c */ /* 0x000fe20003fc6270 */
[----:B------:R-:W-:Y:S01]  /*2a00*/  IMAD.MOV R5, RZ, RZ, -R5 ;  /* 0x000000ffff057224 */ /* 0x000fe200078e0a05 */
[----:B------:R-:W-:Y:S01]  /*2a10*/  @!P5 IADD3 R143, R143, -R0, RZ ;  /* 0x800000008f8fd210 */ /* 0x000fe20007ffe0ff */
[----:B------:R-:W-:Y:S01]  /*2a20*/  IMAD.HI.U32 R4, R3, R137, RZ ;  /* 0x0000008903047227 */ /* 0x000fe200078e00ff */
[C---:B------:R-:W-:Y:S02]  /*2a30*/  ISETP.GT.U32.AND P5, PT, R0.reuse, R145, PT ;  /* 0x000000910000720c */ /* 0x040fe40003fa4070 */
[----:B------:R-:W-:Y:S01]  /*2a40*/  ISETP.GT.U32.AND P4, PT, R0, R143, PT ;  /* 0x0000008f0000720c */ /* 0x000fe20003f84070 */
[----:B------:R-:W-:Y:S01]  /*2a50*/  IMAD.MOV R4, RZ, RZ, -R4 ;  /* 0x000000ffff047224 */ /* 0x000fe200078e0a04 */
[----:B------:R-:W-:Y:S01]  /*2a60*/  LOP3.LUT R8, R2, 0x5e, RZ, 0xfc, !PT ;  /* 0x0000005e02087812 */ /* 0x000fe200078efcff */
[--C-:B------:R-:W-:Y:S01]  /*2a70*/  @!P2 IMAD.IADD R141, R141, 0x1, -R0.reuse ;  /* 0x000000018d8da824 */ /* 0x100fe200078e0a00 */
[----:B------:R-:W-:Y:S01]  /*2a80*/  @!P3 IADD3 R147, -R147, RZ, RZ ;  /* 0x000000ff9393b210 */ /* 0x000fe20007ffe1ff */
[C---:B------:R-:W-:Y:S01]  /*2a90*/  IMAD R137, R0.reuse, R4, R137 ;  /* 0x0000000400897224 */ /* 0x040fe200078e0289 */
[----:B------:R-:W-:Y:S01]  /*2aa0*/  IABS R135, R8 ;  /* 0x0000000800877213 */ /* 0x000fe20000000000 */
[----:B------:R-:W-:Y:S01]  /*2ab0*/  IMAD R139, R0, R5, R139 ;  /* 0x00000005008b7224 */ /* 0x000fe200078e028b */
[----:B------:R-:W-:Y:S01]  /*2ac0*/  LOP3.LUT R5, R2, 0x60, RZ, 0xfc, !PT ;  /* 0x0000006002057812 */ /* 0x000fe200078efcff */
[----:B------:R-:W-:Y:S01]  /*2ad0*/  @!P0 IMAD.MOV R149, RZ, RZ, -R149 ;  /* 0x000000ffff958224 */ /* 0x000fe200078e0a95 */
[----:B------:R-:W-:Y:S01]  /*2ae0*/  ISETP.GE.AND P0, PT, R7, RZ, PT ;  /* 0x000000ff0700720c */ /* 0x000fe20003f06270 */
[--C-:B------:R-:W-:Y:S01]  /*2af0*/  @!P5 IMAD.IADD R145, R145, 0x1, -R0.reuse ;  /* 0x000000019191d824 */ /* 0x100fe200078e0a00 */
[C---:B------:R-:W-:Y:S01]  /*2b00*/  ISETP.GT.U32.AND P3, PT, R0.reuse, R139, PT ;  /* 0x0000008b0000720c */ /* 0x040fe20003f64070 */
[----:B------:R-:W-:Y:S01]  /*2b10*/  @!P4 IMAD.IADD R143, R143, 0x1, -R0 ;  /* 0x000000018f8fc824 */ /* 0x000fe200078e0a00 */
[C---:B------:R-:W-:Y:S01]  /*2b20*/  ISETP.GT.U32.AND P4, PT, R0.reuse, R137, PT ;  /* 0x000000890000720c */ /* 0x040fe20003f84070 */
[----:B------:R-:W-:Y:S01]  /*2b30*/  @!P1 IMAD.MOV R145, RZ, RZ, -R145 ;  /* 0x000000ffff919224 */ /* 0x000fe200078e0a91 */
[----:B------:R-:W-:Y:S01]  /*2b40*/  ISETP.GT.U32.AND P1, PT, R0, R141, PT ;  /* 0x0000008d0000720c */ /* 0x000fe20003f24070 */
[----:B------:R-:W-:Y:S01]  /*2b50*/  IMAD.HI.U32 R4, R3, R135, RZ ;  /* 0x0000008703047227 */ /* 0x000fe200078e00ff */
[----:B------:R-:W-:-:S02]  /*2b60*/  IABS R133, R5 ;  /* 0x0000000500857213 */ /* 0x000fc40000000000 */
[----:B------:R-:W-:Y:S01]  /*2b70*/  ISETP.GE.AND P2, PT, R6, RZ, PT ;  /* 0x000000ff0600720c */ /* 0x000fe20003f46270 */
[----:B------:R-:W-:Y:S01]  /*2b80*/  IMAD.MOV R4, RZ, RZ, -R4 ;  /* 0x000000ffff047224 */ /* 0x000fe200078e0a04 */
[----:B------:R-:W-:Y:S01]  /*2b90*/  LOP3.LUT R6, R2, 0x62, RZ, 0xfc, !PT ;  /* 0x0000006202067812 */ /* 0x000fe200078efcff */
[----:B------:R-:W-:Y:S01]  /*2ba0*/  @!P6 IMAD.MOV R143, RZ, RZ, -R143 ;  /* 0x000000ffff8fe224 */ /* 0x000fe200078e0a8f */
[----:B------:R-:W-:Y:S01]  /*2bb0*/  ISETP.GE.AND P6, PT, R8, RZ, PT ;  /* 0x000000ff0800720c */ /* 0x000fe20003fc6270 */
[----:B------:R-:W-:Y:S01]  /*2bc0*/  IMAD R135, R0, R4, R135 ;  /* 0x0000000400877224 */ /* 0x000fe200078e0287 */
[----:B------:R-:W-:Y:S01]  /*2bd0*/  @!P3 IADD3 R139, R139, -R0, RZ ;  /* 0x800000008b8bb210 */ /* 0x000fe20007ffe0ff */
[----:B------:R-:W-:Y:S01]  /*2be0*/  @!P4 IMAD.IADD R137, R137, 0x1, -R0 ;  /* 0x000000018989c824 */ /* 0x000fe200078e0a00 */
[----:B------:R-:W-:Y:S01]  /*2bf0*/  IABS R131, R6 ;  /* 0x0000000600837213 */ /* 0x000fe20000000000 */
[----:B------:R-:W-:Y:S01]  /*2c00*/  IMAD.HI.U32 R4, R3, R133, RZ ;  /* 0x0000008503047227 */ /* 0x000fe200078e00ff */
[----:B------:R-:W-:-:S02]  /*2c10*/  @!P1 IADD3 R141, R141, -R0, RZ ;  /* 0x800000008d8d9210 */ /* 0x000fc40007ffe0ff */
[C---:B------:R-:W-:Y:S01]  /*2c20*/  ISETP.GT.U32.AND P4, PT, R0.reuse, R137, PT ;  /* 0x000000890000720c */ /* 0x040fe20003f84070 */
[----:B------:R-:W-:Y:S01]  /*2c30*/  IMAD.MOV R4, RZ, RZ, -R4 ;  /* 0x000000ffff047224 */ /* 0x000fe200078e0a04 */
[C---:B------:R-:W-:Y:S02]  /*2c40*/  ISETP.GT.U32.AND P1, PT, R0.reuse, R135, PT ;  /* 0x000000870000720c */ /* 0x040fe40003f24070 */
[C---:B------:R-:W-:Y:S01]  /*2c50*/  ISETP.GT.U32.AND P3, PT, R0.reuse, R139, PT ;  /* 0x0000008b0000720c */ /* 0x040fe20003f64070 */
[----:B------:R-:W-:Y:S01]  /*2c60*/  IMAD R133, R0, R4, R133 ;  /* 0x0000000400857224 */ /* 0x000fe200078e0285 */
[----:B------:R-:W-:Y:S01]  /*2c70*/  LOP3.LUT R8, R2, 0x66, RZ, 0xfc, !PT ;  /* 0x0000006602087812 */ /* 0x000fe200078efcff */
[----:B------:R-:W-:Y:S01]  /*2c80*/  IMAD.HI.U32 R4, R3, R131, RZ ;  /* 0x0000008303047227 */ /* 0x000fe200078e00ff */
[----:B------:R-:W-:Y:S02]  /*2c90*/  ISETP.GE.AND P5, PT, R9, RZ, PT ;  /* 0x000000ff0900720c */ /* 0x000fe40003fa6270 */
[----:B------:R-:W-:Y:S01]  /*2ca0*/  IABS R127, R8 ;  /* 0x00000008007f7213 */ /* 0x000fe20000000000 */
[----:B------:R-:W-:Y:S01]  /*2cb0*/  IMAD.MOV R4, RZ, RZ, -R4 ;  /* 0x000000ffff047224 */ /* 0x000fe200078e0a04 */
[----:B------:R-:W-:Y:S01]  /*2cc0*/  @!P0 IADD3 R141, -R141, RZ, RZ ;  /* 0x000000ff8d8d8210 */ /* 0x000fe20007ffe1ff */
[--C-:B------:R-:W-:Y:S01]  /*2cd0*/  @!P4 IMAD.IADD R137, R137, 0x1, -R0.reuse ;  /* 0x000000018989c824 */ /* 0x100fe200078e0a00 */
[----:B------:R-:W-:Y:S01]  /*2ce0*/  ISETP.GT.U32.AND P4, PT, R0, R133, PT ;  /* 0x000000850000720c */ /* 0x000fe20003f84070 */
[--C-:B------:R-:W-:Y:S01]  /*2cf0*/  @!P1 IMAD.IADD R135, R135, 0x1, -R0.reuse ;  /* 0x0000000187879824 */ /* 0x100fe200078e0a00 */
[----:B------:R-:W-:Y:S01]  /*2d00*/  LOP3.LUT R7, R2, 0x64, RZ, 0xfc, !PT ;  /* 0x0000006402077812 */ /* 0x000fe200078efcff */
[----:B------:R-:W-:Y:S01]  /*2d10*/  @!P3 IMAD.IADD R139, R139, 0x1, -R0 ;  /* 0x000000018b8bb824 */ /* 0x000fe200078e0a00 */
[----:B------:R-:W-:Y:S01]  /*2d20*/  ISETP.GE.AND P3, PT, R5, RZ, PT ;  /* 0x000000ff0500720c */ /* 0x000fe20003f66270 */
[----:B------:R-:W-:Y:S01]  /*2d30*/  IMAD.HI.U32 R5, R3, R127, RZ ;  /* 0x0000007f03057227 */ /* 0x000fe200078e00ff */
[----:B------:R-:W-:-:S02]  /*2d40*/  ISETP.GT.U32.AND P0, PT, R0, R135, PT ;  /* 0x000000870000720c */ /* 0x000fc40003f04070 */
[----:B------:R-:W-:Y:S01]  /*2d50*/  IABS R129, R7 ;  /* 0x0000000700817213 */ /* 0x000fe20000000000 */
[----:B------:R-:W-:Y:S01]  /*2d60*/  IMAD R131, R0, R4, R131 ;  /* 0x0000000400837224 */ /* 0x000fe200078e0283 */
[----:B------:R-:W-:Y:S01]  /*2d70*/  IADD3 R5, -R5, RZ, RZ ;  /* 0x000000ff05057210 */ /* 0x000fe20007ffe1ff */
[----:B------:R-:W-:Y:S01]  /*2d80*/  @!P5 IMAD.MOV R139, RZ, RZ, -R139 ;  /* 0x000000ffff8bd224 */ /* 0x000fe200078e0a8b */
[----:B------:R-:W-:Y:S01]  /*2d90*/  ISETP.GE.AND P1, PT, R6, RZ, PT ;  /* 0x000000ff0600720c */ /* 0x000fe20003f26270 */
[--C-:B------:R-:W-:Y:S01]  /*2da0*/  @!P4 IMAD.IADD R133, R133, 0x1, -R0.reuse ;  /* 0x000000018585c824 */ /* 0x100fe200078e0a00 */
[----:B------:R-:W-:Y:S01]  /*2db0*/  ISETP.GT.U32.AND P5, PT, R0, R131, PT ;  /* 0x000000830000720c */ /* 0x000fe20003fa4070 */
[----:B------:R-:W-:Y:S01]  /*2dc0*/  IMAD.HI.U32 R4, R3, R129, RZ ;  /* 0x0000008103047227 */ /* 0x000fe200078e00ff */
[----:B------:R-:W-:Y:S02]  /*2dd0*/  LOP3.LUT R6, R2, 0x68, RZ, 0xfc, !PT ;  /* 0x0000006802067812 */ /* 0x000fe400078efcff */
[C---:B------:R-:W-:Y:S01]  /*2de0*/  ISETP.GT.U32.AND P4, PT, R0.reuse, R133, PT ;  /* 0x000000850000720c */ /* 0x040fe20003f84070 */
[----:B------:R-:W-:Y:S01]  /*2df0*/  @!P0 IMAD.IADD R135, R135, 0x1, -R0 ;  /* 0x0000000187878824 */ /* 0x000fe200078e0a00 */
[----:B------:R-:W-:Y:S01]  /*2e00*/  IABS R125, R6 ;  /* 0x00000006007d7213 */ /* 0x000fe20000000000 */
[----:B------:R-:W-:Y:S01]  /*2e10*/  IMAD R127, R0, R5, R127 ;  /* 0x00000005007f7224 */ /* 0x000fe200078e027f */
[----:B------:R-:W-:Y:S01]  /*2e20*/  LOP3.LUT R5, R2, 0x6a, RZ, 0xfc, !PT ;  /* 0x0000006a02057812 */ /* 0x000fe200078efcff */
[----:B------:R-:W-:Y:S01]  /*2e30*/  IMAD.MOV R4, RZ, RZ, -R4 ;  /* 0x000000ffff047224 */ /* 0x000fe200078e0a04 */
[----:B------:R-:W-:Y:S01]  /*2e40*/  ISETP.GE.AND P0, PT, R8, RZ, PT ;  /* 0x000000ff0800720c */ /* 0x000fe20003f06270 */
[----:B------:R-:W-:Y:S01]  /*2e50*/  @!P6 IMAD.MOV R135, RZ, RZ, -R135 ;  /* 0x000000ffff87e224 */ /* 0x000fe200078e0a87 */
[C---:B------:R-:W-:Y:S01]  /*2e60*/  ISETP.GT.U32.AND P6, PT, R0.reuse, R127, PT ;  /* 0x0000007f0000720c */ /* 0x040fe20003fc4070 */
[----:B------:R-:W-:Y:S01]  /*2e70*/  IMAD R129, R0, R4, R129 ;  /* 0x0000000400817224 */ /* 0x000fe200078e0281 */
[----:B------:R-:W-:Y:S01]  /*2e80*/  IABS R123, R5 ;  /* 0x00000005007b7213 */ /* 0x000fe20000000000 */
[--C-:B------:R-:W-:Y:S01]  /*2e90*/  @!P5 IMAD.IADD R131, R131, 0x1, -R0.reuse ;  /* 0x000000018383d824 */ /* 0x100fe200078e0a00 */
[----:B------:R-:W-:Y:S01]  /*2ea0*/  LOP3.LUT R9, R2, 0x74, RZ, 0xfc, !PT ;  /* 0x0000007402097812 */ /* 0x000fe200078efcff */
[----:B------:R-:W-:Y:S01]  /*2eb0*/  @!P4 IMAD.IADD R133, R133, 0x1, -R0 ;  /* 0x000000018585c824 */ /* 0x000fe200078e0a00 */
[C---:B------:R-:W-:Y:S01]  /*2ec0*/  ISETP.GT.U32.AND P4, PT, R0.reuse, R129, PT ;  /* 0x000000810000720c */ /* 0x040fe20003f84070 */
[----:B------:R-:W-:Y:S01]  /*2ed0*/  @!P2 IMAD.MOV R137, RZ, RZ, -R137 ;  /* 0x000000ffff89a224 */ /* 0x000fe200078e0a89 */
[----:B------:R-:W-:Y:S01]  /*2ee0*/  ISETP.GT.U32.AND P5, PT, R0, R131, PT ;  /* 0x000000830000720c */ /* 0x000fe20003fa4070 */
[----:B------:R-:W-:Y:S01]  /*2ef0*/  IMAD.HI.U32 R4, R3, R125, RZ ;  /* 0x0000007d03047227 */ /* 0x000fe200078e00ff */
[----:B------:R-:W-:-:S02]  /*2f00*/  ISETP.GE.AND P2, PT, R7, RZ, PT ;  /* 0x000000ff0700720c */ /* 0x000fc40003f46270 */
[----:B------:R-:W-:Y:S01]  /*2f10*/  LOP3.LUT R7, R2, 0x6c, RZ, 0xfc, !PT ;  /* 0x0000006c02077812 */ /* 0x000fe200078efcff */
[--C-:B------:R-:W-:Y:S01]  /*2f20*/  @!P6 IMAD.IADD R127, R127, 0x1, -R0.reuse ;  /* 0x000000017f7fe824 */ /* 0x100fe200078e0a00 */
[----:B------:R-:W-:Y:S02]  /*2f30*/  @!P3 IADD3 R133, -R133, RZ, RZ ;  /* 0x000000ff8585b210 */ /* 0x000fe40007ffe1ff */
[----:B------:R-:W-:Y:S02]  /*2f40*/  IABS R121, R7 ;  /* 0x0000000700797213 */ /* 0x000fe40000000000 */
[----:B------:R-:W-:Y:S01]  /*2f50*/  ISETP.GT.U32.AND P6, PT, R0, R127, PT ;  /* 0x0000007f0000720c */ /* 0x000fe20003fc4070 */
[--C-:B------:R-:W-:Y:S01]  /*2f60*/  @!P4 IMAD.IADD R129, R129, 0x1, -R0.reuse ;  /* 0x000000018181c824 */ /* 0x100fe200078e0a00 */
[----:B------:R-:W-:Y:S01]  /*2f70*/  ISETP.GE.AND P3, PT, R6, RZ, PT ;  /* 0x000000ff0600720c */ /* 0x000fe20003f66270 */
[----:B------:R-:W-:Y:S01]  /*2f80*/  @!P5 IMAD.IADD R131, R131, 0x1, -R0 ;  /* 0x000000018383d824 */ /* 0x000fe200078e0a00 */
[----:B------:R-:W-:Y:S01]  /*2f90*/  ISETP.GE.AND P5, PT, R5, RZ, PT ;  /* 0x000000ff0500720c */ /* 0x000fe20003fa6270 */
[----:B------:R-:W-:Y:S01]  /*2fa0*/  IMAD.HI.U32 R5, R3, R121, RZ ;  /* 0x0000007903057227 */ /* 0x000fe200078e00ff */
[----:B------:R-:W-:-:S02]  /*2fb0*/  ISETP.GT.U32.AND P4, PT, R0, R129, PT ;  /* 0x000000810000720c */ /* 0x000fc40003f84070 */
[----:B------:R-:W-:Y:S01]  /*2fc0*/  IABS R165, R9 ;  /* 0x0000000900a57213 */ /* 0x000fe20000000000 */
[----:B------:R-:W-:Y:S01]  /*2fd0*/  IMAD.MOV R5, RZ, RZ, -R5 ;  /* 0x000000ffff057224 */ /* 0x000fe200078e0a05 */
[----:B------:R-:W-:Y:S01]  /*2fe0*/  LOP3.LUT R8, R2, 0x72, RZ, 0xfc, !PT ;  /* 0x0000007202087812 */ /* 0x000fe200078efcff */
[----:B------:R-:W-:Y:S01]  /*2ff0*/  IMAD.MOV R6, RZ, RZ, -R4 ;  /* 0x000000ffff067224 */ /* 0x000fe200078e0a04 */
[----:B------:R-:W-:Y:S01]  /*3000*/  IABS R181, R10 ;  /* 0x0000000a00b57213 */ /* 0x000fe20000000000 */
[C---:B------:R-:W-:Y:S01]  /*3010*/  IMAD R121, R0.reuse, R5, R121 ;  /* 0x0000000500797224 */ /* 0x040fe200078e0279 */
[----:B------:R-:W-:Y:S01]  /*3020*/  @!P6 IADD3 R127, R127, -R0, RZ ;  /* 0x800000007f7fe210 */ /* 0x000fe20007ffe0ff */
[----:B------:R-:W-:Y:S01]  /*3030*/  IMAD R125, R0, R6, R125 ;  /* 0x00000006007d7224 */ /* 0x000fe200078e027d */
[----:B------:R-:W-:Y:S01]  /*3040*/  IABS R163, R8 ;  /* 0x0000000800a37213 */ /* 0x000fe20000000000 */
[----:B------:R-:W-:-:S04]  /*3050*/  IMAD.HI.U32 R4, R3, R123, RZ ;  /* 0x0000007b03047227 */ /* 0x000fc800078e00ff */
[----:B------:R-:W-:Y:S01]  /*3060*/  @!P1 IMAD.MOV R131, RZ, RZ, -R131 ;  /* 0x000000ffff839224 */ /* 0x000fe200078e0a83 */
[----:B------:R-:W-:Y:S01]  /*3070*/  ISETP.GE.AND P1, PT, R7, RZ, PT ;  /* 0x000000ff0700720c */ /* 0x000fe20003f26270 */
[----:B------:R-:W-:Y:S01]  /*3080*/  @!P0 IMAD.MOV R127, RZ, RZ, -R127 ;  /* 0x000000ffff7f8224 */ /* 0x000fe200078e0a7f */
[C---:B------:R-:W-:Y:S01]  /*3090*/  ISETP.GT.U32.AND P0, PT, R0.reuse, R121, PT ;  /* 0x000000790000720c */ /* 0x040fe20003f04070 */
[----:B------:R-:W-:Y:S01]  /*30a0*/  @!P4 IMAD.IADD R129, R129, 0x1, -R0 ;  /* 0x000000018181c824 */ /* 0x000fe200078e0a00 */
[----:B------:R-:W-:Y:S02]  /*30b0*/  ISETP.GT.U32.AND P4, PT, R0, R125, PT ;  /* 0x0000007d0000720c */ /* 0x000fe40003f84070 */
[----:B------:R-:W-:Y:S01]  /*30c0*/  LOP3.LUT R7, R2, 0x70, RZ, 0xfc, !PT ;  /* 0x0000007002077812 */ /* 0x000fe200078efcff */
[----:B------:R-:W-:Y:S01]  /*30d0*/  @!P2 IMAD.MOV R129, RZ, RZ, -R129 ;  /* 0x000000ffff81a224 */ /* 0x000fe200078e0a81 */
[----:B------:R-:W-:Y:S02]  /*30e0*/  IADD3 R4, -R4, RZ, RZ ;  /* 0x000000ff04047210 */ /* 0x000fe40007ffe1ff */
[----:B------:R-:W-:-:S03]  /*30f0*/  IABS R117, R7 ;  /* 0x0000000700757213 */ /* 0x000fc60000000000 */
[----:B------:R-:W-:Y:S01]  /*3100*/  IMAD R123, R0, R4, R123 ;  /* 0x00000004007b7224 */ /* 0x000fe200078e027b */
[----:B------:R-:W-:Y:S01]  /*3110*/  LOP3.LUT R4, R2, 0x6e, RZ, 0xfc, !PT ;  /* 0x0000006e02047812 */ /* 0x000fe200078efcff */
[----:B------:R-:W-:-:S03]  /*3120*/  IMAD.HI.U32 R5, R3, R117, RZ ;  /* 0x0000007503057227 */ /* 0x000fc600078e00ff */
[C---:B------:R-:W-:Y:S01]  /*3130*/  ISETP.GT.U32.AND P2, PT, R0.reuse, R123, PT ;  /* 0x0000007b0000720c */ /* 0x040fe20003f44070 */
[--C-:B------:R-:W-:Y:S01]  /*3140*/  @!P0 IMAD.IADD R121, R121, 0x1, -R0.reuse ;  /* 0x0000000179798824 */ /* 0x100fe200078e0a00 */
[----:B------:R-:W-:Y:S01]  /*3150*/  IADD3 R5, -R5, RZ, RZ ;  /* 0x000000ff05057210 */ /* 0x000fe20007ffe1ff */
[----:B------:R-:W-:Y:S01]  /*3160*/  @!P4 IMAD.IADD R125, R125, 0x1, -R0 ;  /* 0x000000017d7dc824 */ /* 0x000fe200078e0a00 */
[----:B------:R-:W-:Y:S02]  /*3170*/  IABS R113, R4 ;  /* 0x0000000400717213 */ /* 0x000fe40000000000 */
[C---:B------:R-:W-:Y:S01]  /*3180*/  ISETP.GT.U32.AND P0, PT, R0.reuse, R121, PT ;  /* 0x000000790000720c */ /* 0x040fe20003f04070 */
[C---:B------:R-:W-:Y:S01]  /*3190*/  IMAD R117, R0.reuse, R5, R117 ;  /* 0x0000000500757224 */ /* 0x040fe200078e0275 */
[----:B------:R-:W-:Y:S01]  /*31a0*/  ISETP.GT.U32.AND P4, PT, R0, R125, PT ;  /* 0x0000007d0000720c */ /* 0x000fe20003f84070 */
[----:B------:R-:W-:Y:S01]  /*31b0*/  IMAD.HI.U32 R5, R3, R165, RZ ;  /* 0x000000a503057227 */ /* 0x000fe200078e00ff */
[----:B------:R-:W-:-:S03]  /*31c0*/  ISETP.GE.AND P6, PT, R4, RZ, PT ;  /* 0x000000ff0400720c */ /* 0x000fc60003fc6270 */
[----:B------:R-:W-:Y:S01]  /*31d0*/  @!P2 IMAD.IADD R123, R123, 0x1, -R0 ;  /* 0x000000017b7ba824 */ /* 0x000fe200078e0a00 */
[----:B------:R-:W-:Y:S01]  /*31e0*/  IADD3 R5, -R5, RZ, RZ ;  /* 0x000000ff05057210 */ /* 0x000fe20007ffe1ff */
[----:B------:R-:W-:-:S03]  /*31f0*/  IMAD.HI.U32 R4, R3, R113, RZ ;  /* 0x0000007103047227 */ /* 0x000fc600078e00ff */
[C---:B------:R-:W-:Y:S01]  /*3200*/  ISETP.GT.U32.AND P2, PT, R0.reuse, R123, PT ;  /* 0x0000007b0000720c */ /* 0x040fe20003f44070 */
[C---:B------:R-:W-:Y:S02]  /*3210*/  IMAD R165, R0.reuse, R5, R165 ;  /* 0x0000000500a57224 */ /* 0x040fe400078e02a5 */
[----:B------:R-:W-:Y:S02]  /*3220*/  @!P0 IMAD.IADD R121, R121, 0x1, -R0 ;  /* 0x0000000179798824 */ /* 0x000fe400078e0a00 */
[----:B------:R-:W-:Y:S02]  /*3230*/  IMAD.MOV R6, RZ, RZ, -R4 ;  /* 0x000000ffff067224 */ /* 0x000fe400078e0a04 */
[----:B------:R-:W-:Y:S01]  /*3240*/  @!P4 IMAD.IADD R125, R125, 0x1, -R0 ;  /* 0x000000017d7dc824 */ /* 0x000fe200078e0a00 */
[----:B------:R-:W-:Y:S01]  /*3250*/  ISETP.GE.AND P4, PT, R7, RZ, PT ;  /* 0x000000ff0700720c */ /* 0x000fe20003f86270 */
[----:B------:R-:W-:Y:S01]  /*3260*/  @!P1 IMAD.MOV R121, RZ, RZ, -R121 ;  /* 0x000000ffff799224 */ /* 0x000fe200078e0a79 */
[C---:B------:R-:W-:Y:S01]  /*3270*/  ISETP.GT.U32.AND P1, PT, R0.reuse, R165, PT ;  /* 0x000000a50000720c */ /* 0x040fe20003f24070 */
[----:B------:R-:W-:Y:S01]  /*3280*/  IMAD R113, R0, R6, R113 ;  /* 0x0000000600717224 */ /* 0x000fe200078e0271 */
[----:B------:R-:W-:Y:S01]  /*3290*/  LOP3.LUT R6, R2, 0x76, RZ, 0xfc, !PT ;  /* 0x0000007602067812 */ /* 0x000fe200078efcff */
[----:B------:R-:W-:Y:S01]  /*32a0*/  @!P3 IMAD.MOV R125, RZ, RZ, -R125 ;  /* 0x000000ffff7db224 */ /* 0x000fe200078e0a7d */
[----:B------:R-:W-:Y:S01]  /*32b0*/  ISETP.GT.U32.AND P3, PT, R0, R117, PT ;  /* 0x000000750000720c */ /* 0x000fe20003f64070 */
[----:B------:R-:W-:Y:S01]  /*32c0*/  IMAD.HI.U32 R4, R3, R163, RZ ;  /* 0x000000a303047227 */ /* 0x000fe200078e00ff */
[----:B------:R-:W-:-:S02]  /*32d0*/  IABS R167, R6 ;  /* 0x0000000600a77213 */ /* 0x000fc40000000000 */
[----:B------:R-:W-:Y:S01]  /*32e0*/  LOP3.LUT R7, R2, 0x78, RZ, 0xfc, !PT ;  /* 0x0000007802077812 */ /* 0x000fe200078efcff */
[----:B------:R-:W-:Y:S02]  /*32f0*/  IMAD.MOV R4, RZ, RZ, -R4 ;  /* 0x000000ffff047224 */ /* 0x000fe400078e0a04 */
[--C-:B------:R-:W-:Y:S01]  /*3300*/  @!P2 IMAD.IADD R123, R123, 0x1, -R0.reuse ;  /* 0x000000017b7ba824 */ /* 0x100fe200078e0a00 */
[C---:B------:R-:W-:Y:S01]  /*3310*/  ISETP.GT.U32.AND P2, PT, R0.reuse, R113, PT ;  /* 0x000000710000720c */ /* 0x040fe20003f44070 */
[C---:B------:R-:W-:Y:S01]  /*3320*/  IMAD R163, R0.reuse, R4, R163 ;  /* 0x0000000400a37224 */ /* 0x040fe200078e02a3 */
[----:B------:R-:W-:Y:S01]  /*3330*/  IABS R169, R7 ;  /* 0x0000000700a97213 */ /* 0x000fe20000000000 */
[----:B------:R-:W-:Y:S02]  /*3340*/  IMAD.HI.U32 R4, R3, R167, RZ ;  /* 0x000000a703047227 */ /* 0x000fe400078e00ff */
[----:B------:R-:W-:Y:S02]  /*3350*/  @!P3 IADD3 R117, R117, -R0, RZ ;  /* 0x800000007575b210 */ /* 0x000fe40007ffe0ff */
[----:B------:R-:W-:Y:S01]  /*3360*/  @!P1 IMAD.IADD R165, R165, 0x1, -R0 ;  /* 0x00000001a5a59824 */ /* 0x000fe200078e0a00 */
[C---:B------:R-:W-:Y:S01]  /*3370*/  ISETP.GT.U32.AND P0, PT, R0.reuse, R163, PT ;  /* 0x000000a30000720c */ /* 0x040fe20003f04070 */
[----:B------:R-:W-:Y:S01]  /*3380*/  IMAD.MOV R4, RZ, RZ, -R4 ;  /* 0x000000ffff047224 */ /* 0x000fe200078e0a04 */
[C---:B------:R-:W-:Y:S01]  /*3390*/  ISETP.GT.U32.AND P3, PT, R0.reuse, R117, PT ;  /* 0x000000750000720c */ /* 0x040fe20003f64070 */
[----:B------:R-:W-:Y:S01]  /*33a0*/  @!P5 IMAD.MOV R123, RZ, RZ, -R123 ;  /* 0x000000ffff7bd224 */ /* 0x000fe200078e0a7b */
[C---:B------:R-:W-:Y:S01]  /*33b0*/  ISETP.GT.U32.AND P1, PT, R0.reuse, R165, PT ;  /* 0x000000a50000720c */ /* 0x040fe20003f24070 */
[----:B------:R-:W-:Y:S01]  /*33c0*/  IMAD R167, R0, R4, R167 ;  /* 0x0000000400a77224 */ /* 0x000fe200078e02a7 */
[----:B------:R-:W-:Y:S01]  /*33d0*/  ISETP.GE.AND P5, PT, R8, RZ, PT ;  /* 0x000000ff0800720c */ /* 0x000fe20003fa6270 */
[----:B------:R-:W-:Y:S01]  /*33e0*/  IMAD.HI.U32 R4, R3, R169, RZ ;  /* 0x000000a903047227 */ /* 0x000fe200078e00ff */
[----:B------:R-:W-:-:S03]  /*33f0*/  LOP3.LUT R8, R2, 0x7a, RZ, 0xfc, !PT ;  /* 0x0000007a02087812 */ /* 0x000fc600078efcff */
[----:B------:R-:W-:Y:S01]  /*3400*/  @!P2 IMAD.IADD R113, R113, 0x1, -R0 ;  /* 0x000000017171a824 */ /* 0x000fe200078e0a00 */
[----:B------:R-:W-:Y:S01]  /*3410*/  IABS R171, R8 ;  /* 0x0000000800ab7213 */ /* 0x000fe20000000000 */
[----:B------:R-:W-:Y:S02]  /*3420*/  IMAD.MOV R4, RZ, RZ, -R4 ;  /* 0x000000ffff047224 */ /* 0x000fe400078e0a04 */
[--C-:B------:R-:W-:Y:S01]  /*3430*/  @!P0 IMAD.IADD R163, R163, 0x1, -R0.reuse ;  /* 0x00000001a3a38824 */ /* 0x100fe200078e0a00 */
[C---:B------:R-:W-:Y:S01]  /*3440*/  ISETP.GT.U32.AND P2, PT, R0.reuse, R113, PT ;  /* 0x000000710000720c */ /* 0x040fe20003f44070 */
[C---:B------:R-:W-:Y:S01]  /*3450*/  IMAD R169, R0.reuse, R4, R169 ;  /* 0x0000000400a97224 */ /* 0x040fe200078e02a9 */
[----:B------:R-:W-:Y:S01]  /*3460*/  @!P3 IADD3 R117, R117, -R0, RZ ;  /* 0x800000007575b210 */ /* 0x000fe20007ffe0ff */
[----:B------:R-:W-:Y:S01]  /*3470*/  @!P1 IMAD.IADD R165, R165, 0x1, -R0 ;  /* 0x00000001a5a59824 */ /* 0x000fe200078e0a00 */
[C---:B------:R-:W-:Y:S01]  /*3480*/  ISETP.GT.U32.AND P0, PT, R0.reuse, R163, PT ;  /* 0x000000a30000720c */ /* 0x040fe20003f04070 */
[----:B------:R-:W-:Y:S01]  /*3490*/  IMAD.HI.U32 R5, R3, R171, RZ ;  /* 0x000000ab03057227 */ /* 0x000fe200078e00ff */
[----:B------:R-:W-:-:S02]  /*34a0*/  ISETP.GT.U32.AND P3, PT, R0, R167, PT ;  /* 0x000000a70000720c */ /* 0x000fc40003f64070 */
[----:B------:R-:W-:Y:S01]  /*34b0*/  ISETP.GT.U32.AND P1, PT, R0, R169, PT ;  /* 0x000000a90000720c */ /* 0x000fe20003f24070 */
[----:B------:R-:W-:Y:S01]  /*34c0*/  @!P4 IMAD.MOV R117, RZ, RZ, -R117 ;  /* 0x000000ffff75c224 */ /* 0x000fe200078e0a75 */
[----:B------:R-:W-:Y:S02]  /*34d0*/  IADD3 R5, -R5, RZ, RZ ;  /* 0x000000ff05057210 */ /* 0x000fe40007ffe1ff */
[----:B------:R-:W-:Y:S01]  /*34e0*/  LOP3.LUT R4, R2, 0x7c, RZ, 0xfc, !PT ;  /* 0x0000007c02047812 */ /* 0x000fe200078efcff */
[--C-:B------:R-:W-:Y:S01]  /*34f0*/  @!P2 IMAD.IADD R113, R113, 0x1, -R0.reuse ;  /* 0x000000017171a824 */ /* 0x100fe200078e0a00 */
[----:B------:R-:W-:Y:S01]  /*3500*/  ISETP.GE.AND P2, PT, R9, RZ, PT ;  /* 0x000000ff0900720c */ /* 0x000fe20003f46270 */
[----:B------:R-:W-:Y:S01]  /*3510*/  IMAD R171, R0, R5, R171 ;  /* 0x0000000500ab7224 */ /* 0x000fe200078e02ab */
[----:B------:R-:W-:Y:S01]  /*3520*/  LOP3.LUT R5, R2, 0x7e, RZ, 0xfc, !PT ;  /* 0x0000007e02057812 */ /* 0x000fe200078efcff */
[--C-:B------:R-:W-:Y:S01]  /*3530*/  @!P0 IMAD.IADD R163, R163, 0x1, -R0.reuse ;  /* 0x00000001a3a38824 */ /* 0x100fe200078e0a00 */
[----:B------:R-:W-:Y:S01]  /*3540*/  IABS R175, R4 ;  /* 0x0000000400af7213 */ /* 0x000fe20000000000 */
[--C-:B------:R-:W-:Y:S01]  /*3550*/  @!P3 IMAD.IADD R167, R167, 0x1, -R0.reuse ;  /* 0x00000001a7a7b824 */ /* 0x100fe200078e0a00 */
[----:B------:R-:W-:Y:S01]  /*3560*/  IABS R173, R5 ;  /* 0x0000000500ad7213 */ /* 0x000fe20000000000 */
[----:B------:R-:W-:Y:S01]  /*3570*/  @!P1 IMAD.IADD R169, R169, 0x1, -R0 ;  /* 0x00000001a9a99824 */ /* 0x000fe200078e0a00 */
[----:B------:R-:W-:Y:S01]  /*3580*/  ISETP.GE.AND P4, PT, R7, RZ, PT ;  /* 0x000000ff0700720c */ /* 0x000fe20003f86270 */
[----:B------:R-:W-:Y:S01]  /*3590*/  @!P5 IMAD.MOV R163, RZ, RZ, -R163 ;  /* 0x000000ffffa3d224 */ /* 0x000fe200078e0aa3 */
[----:B------:R-:W-:Y:S01]  /*35a0*/  ISETP.GT.U32.AND P3, PT, R0, R167, PT ;  /* 0x000000a70000720c */ /* 0x000fe20003f64070 */
[----:B------:R-:W-:Y:S01]  /*35b0*/  @!P6 IMAD.MOV R113, RZ, RZ, -R113 ;  /* 0x000000ffff71e224 */ /* 0x000fe200078e0a71 */
[----:B------:R-:W-:Y:S01]  /*35c0*/  ISETP.GE.AND P5, PT, R4, RZ, PT ;  /* 0x000000ff0400720c */ /* 0x000fe20003fa6270 */
[----:B------:R-:W-:Y:S01]  /*35d0*/  IMAD.HI.U32 R4, R3, R175, RZ ;  /* 0x000000af03047227 */ /* 0x000fe200078e00ff */
[----:B------:R-:W-:-:S02]  /*35e0*/  ISETP.GT.U32.AND P1, PT, R0, R169, PT ;  /* 0x000000a90000720c */ /* 0x000fc40003f24070 */
[----:B------:R-:W-:Y:S01]  /*35f0*/  @!P2 IADD3 R165, -R165, RZ, RZ ;  /* 0x000000ffa5a5a210 */ /* 0x000fe20007ffe1ff */
[----:B------:R-:W-:Y:S01]  /*3600*/  IMAD.MOV R4, RZ, RZ, -R4 ;  /* 0x000000ffff047224 */ /* 0x000fe200078e0a04 */
[----:B------:R-:W-:Y:S02]  /*3610*/  ISETP.GE.AND P6, PT, R6, RZ, PT ;  /* 0x000000ff0600720c */ /* 0x000fe40003fc6270 */
[----:B------:R-:W-:Y:S01]  /*3620*/  ISETP.GE.AND P2, PT, R5, RZ, PT ;  /* 0x000000ff0500720c */ /* 0x000fe20003f46270 */
[----:B------:R-:W-:Y:S01]  /*3630*/  IMAD.HI.U32 R5, R3, R173, RZ ;  /* 0x000000ad03057227 */ /* 0x000fe200078e00ff */
[C---:B------:R-:W-:Y:S02]  /*3640*/  LOP3.LUT R6, R2.reuse, 0x80, RZ, 0xfc, !PT ;  /* 0x0000008002067812 */ /* 0x040fe400078efcff */
[----:B------:R-:W-:Y:S01]  /*3650*/  LOP3.LUT R7, R2, 0x82, RZ, 0xfc, !PT ;  /* 0x0000008202077812 */ /* 0x000fe200078efcff */
[----:B------:R-:W-:Y:S01]  /*3660*/  IMAD.MOV R5, RZ, RZ, -R5 ;  /* 0x000000ffff057224 */ /* 0x000fe200078e0a05 */
[----:B------:R-:W-:Y:S01]  /*3670*/  IABS R185, R6 ;  /* 0x0000000600b97213 */ /* 0x000fe20000000000 */
[C---:B------:R-:W-:Y:S01]  /*3680*/  IMAD R175, R0.reuse, R4, R175 ;  /* 0x0000000400af7224 */ /* 0x040fe200078e02af */
[----:B------:R-:W-:Y:S01]  /*3690*/  IABS R183, R7 ;  /* 0x0000000700b77213 */ /* 0x000fe20000000000 */
[--C-:B------:R-:W-:Y:S01]  /*36a0*/  @!P3 IMAD.IADD R167, R167, 0x1, -R0.reuse ;  /* 0x00000001a7a7b824 */ /* 0x100fe200078e0a00 */
[C---:B------:R-:W-:Y:S01]  /*36b0*/  ISETP.GT.U32.AND P3, PT, R0.reuse, R171, PT ;  /* 0x000000ab0000720c */ /* 0x040fe20003f64070 */
[----:B------:R-:W-:Y:S01]  /*36c0*/  IMAD R173, R0, R5, R173 ;  /* 0x0000000500ad7224 */ /* 0x000fe200078e02ad */
[----:B------:R-:W-:Y:S01]  /*36d0*/  ISETP.GE.AND P0, PT, R8, RZ, PT ;  /* 0x000000ff0800720c */ /* 0x000fe20003f06270 */
[----:B------:R-:W-:Y:S01]  /*36e0*/  @!P1 IMAD.IADD R169, R169, 0x1, -R0 ;  /* 0x00000001a9a99824 */ /* 0x000fe200078e0a00 */
[C---:B------:R-:W-:Y:S01]  /*36f0*/  ISETP.GT.U32.AND P1, PT, R0.reuse, R175, PT ;  /* 0x000000af0000720c */ /* 0x040fe20003f24070 */
[----:B------:R-:W-:Y:S01]  /*3700*/  @!P6 IMAD.MOV R167, RZ, RZ, -R167 ;  /* 0x000000ffffa7e224 */ /* 0x000fe200078e0aa7 */
[----:B------:R-:W-:Y:S01]  /*3710*/  ISETP.GT.U32.AND P6, PT, R0, R173, PT ;  /* 0x000000ad0000720c */ /* 0x000fe20003fc4070 */
[----:B------:R-:W-:Y:S01]  /*3720*/  IMAD.HI.U32 R4, R3, R185, RZ ;  /* 0x000000b903047227 */ /* 0x000fe200078e00ff */
[----:B------:R-:W-:-:S02]  /*3730*/  LOP3.LUT R8, R2, 0x84, RZ, 0xfc, !PT ;  /* 0x0000008402087812 */ /* 0x000fc400078efcff */
[----:B------:R-:W-:Y:S01]  /*3740*/  LOP3.LUT R9, R2, 0x86, RZ, 0xfc, !PT ;  /* 0x0000008602097812 */ /* 0x000fe200078efcff */
[----:B------:R-:W-:Y:S01]  /*3750*/  IMAD.HI.U32 R5, R3, R183, RZ ;  /* 0x000000b703057227 */ /* 0x000fe200078e00ff */
[----:B------:R-:W-:Y:S02]  /*3760*/  IABS R177, R8 ;  /* 0x0000000800b17213 */ /* 0x000fe40000000000 */
[----:B------:R-:W-:Y:S01]  /*3770*/  @!P3 IADD3 R171, R171, -R0, RZ ;  /* 0x80000000ababb210 */ /* 0x000fe20007ffe0ff */
[----:B------:R-:W-:Y:S01]  /*3780*/  IMAD.MOV R4, RZ, RZ, -R4 ;  /* 0x000000ffff047224 */ /* 0x000fe200078e0a04 */
[----:B------:R-:W-:Y:S01]  /*3790*/  IABS R179, R9 ;  /* 0x0000000900b37213 */ /* 0x000fe20000000000 */
[--C-:B------:R-:W-:Y:S01]  /*37a0*/  @!P1 IMAD.IADD R175, R175, 0x1, -R0.reuse ;  /* 0x00000001afaf9824 */ /* 0x100fe200078e0a00 */
[C---:B------:R-:W-:Y:S01]  /*37b0*/  ISETP.GT.U32.AND P3, PT, R0.reuse, R171, PT ;  /* 0x000000ab0000720c */ /* 0x040fe20003f64070 */
[----:B------:R-:W-:Y:S01]  /*37c0*/  @!P6 IMAD.IADD R173, R173, 0x1, -R0 ;  /* 0x00000001adade824 */ /* 0x000fe200078e0a00 */
[----:B------:R-:W-:Y:S01]  /*37d0*/  @!P4 IADD3 R169, -R169, RZ, RZ ;  /* 0x000000ffa9a9c210 */ /* 0x000fe20007ffe1ff */
[----:B------:R-:W-:Y:S01]  /*37e0*/  IMAD.MOV R5, RZ, RZ, -R5 ;  /* 0x000000ffff057224 */ /* 0x000fe200078e0a05 */
[C---:B------:R-:W-:Y:S01]  /*37f0*/  ISETP.GT.U32.AND P1, PT, R0.reuse, R175, PT ;  /* 0x000000af0000720c */ /* 0x040fe20003f24070 */
[C---:B------:R-:W-:Y:S01]  /*3800*/  IMAD R185, R0.reuse, R4, R185 ;  /* 0x0000000400b97224 */ /* 0x040fe200078e02b9 */
[C---:B------:R-:W-:Y:S01]  /*3810*/  ISETP.GT.U32.AND P6, PT, R0.reuse, R173, PT ;  /* 0x000000ad0000720c */ /* 0x040fe20003fc4070 */
[----:B------:R-:W-:Y:S01]  /*3820*/  IMAD R183, R0, R5, R183 ;  /* 0x0000000500b77224 */ /* 0x000fe200078e02b7 */
[----:B------:R-:W-:Y:S01]  /*3830*/  ISETP.GE.AND P4, PT, R6, RZ, PT ;  /* 0x000000ff0600720c */ /* 0x000fe20003f86270 */
[----:B------:R-:W-:-:S04]  /*3840*/  IMAD.HI.U32 R4, R3, R177, RZ ;  /* 0x000000b103047227 */ /* 0x000fc800078e00ff */
[----:B------:R-:W-:Y:S01]  /*3850*/  @!P3 IMAD.IADD R171, R171, 0x1, -R0 ;  /* 0x00000001ababb824 */ /* 0x000fe200078e0a00 */
[----:B------:R-:W-:Y:S01]  /*3860*/  IADD3 R6, -R4, RZ, RZ ;  /* 0x000000ff04067210 */ /* 0x000fe20007ffe1ff */
[----:B------:R-:W-:Y:S01]  /*3870*/  IMAD.HI.U32 R4, R3, R179, RZ ;  /* 0x000000b303047227 */ /* 0x000fe200078e00ff */
[----:B------:R-:W-:-:S03]  /*3880*/  ISETP.GE.AND P3, PT, R7, RZ, PT ;  /* 0x000000ff0700720c */ /* 0x000fc60003f66270 */
[--C-:B------:R-:W-:Y:S01]  /*3890*/  @!P1 IMAD.IADD R175, R175, 0x1, -R0.reuse ;  /* 0x00000001afaf9824 */ /* 0x100fe200078e0a00 */
[C---:B------:R-:W-:Y:S01]  /*38a0*/  ISETP.GT.U32.AND P1, PT, R0.reuse, R185, PT ;  /* 0x000000b90000720c */ /* 0x040fe20003f24070 */
[----:B------:R-:W-:Y:S01]  /*38b0*/  @!P6 IMAD.IADD R173, R173, 0x1, -R0 ;  /* 0x00000001adade824 */ /* 0x000fe200078e0a00 */
[C---:B------:R-:W-:Y:S01]  /*38c0*/  ISETP.GT.U32.AND P6, PT, R0.reuse, R183, PT ;  /* 0x000000b70000720c */ /* 0x040fe20003fc4070 */
[----:B------:R-:W-:Y:S02]  /*38d0*/  IMAD R177, R0, R6, R177 ;  /* 0x0000000600b17224 */ /* 0x000fe400078e02b1 */
[----:B------:R-:W-:Y:S02]  /*38e0*/  IMAD.MOV R7, RZ, RZ, -R4 ;  /* 0x000000ffff077224 */ /* 0x000fe400078e0a04 */
[----:B------:R-:W-:-:S04]  /*38f0*/  IMAD.HI.U32 R5, R3, R181, RZ ;  /* 0x000000b503057227 */ /* 0x000fc800078e00ff */
[----:B------:R-:W-:Y:S01]  /*3900*/  IMAD R179, R0, R7, R179 ;  /* 0x0000000700b37224 */ /* 0x000fe200078e02b3 */
[----:B------:R-:W-:Y:S01]  /*3910*/  LOP3.LUT R7, R2, 0x90, RZ, 0xfc, !PT ;  /* 0x0000009002077812 */ /* 0x000fe200078efcff */
[--C-:B------:R-:W-:Y:S01]  /*3920*/  @!P1 IMAD.IADD R185, R185, 0x1, -R0.reuse ;  /* 0x00000001b9b99824 */ /* 0x100fe200078e0a00 */
[C---:B------:R-:W-:Y:S01]  /*3930*/  ISETP.GT.U32.AND P1, PT, R0.reuse, R177, PT ;  /* 0x000000b10000720c */ /* 0x040fe20003f24070 */
[----:B------:R-:W-:Y:S01]  /*3940*/  @!P6 IMAD.IADD R183, R183, 0x1, -R0 ;  /* 0x00000001b7b7e824 */ /* 0x000fe200078e0a00 */
[----:B------:R-:W-:Y:S01]  /*3950*/  ISETP.GT.U32.AND P6, PT, R0, R179, PT ;  /* 0x000000b30000720c */ /* 0x000fe20003fc4070 */
[----:B------:R-:W-:Y:S01]  /*3960*/  IMAD.MOV R5, RZ, RZ, -R5 ;  /* 0x000000ffff057224 */ /* 0x000fe200078e0a05 */
[----:B------:R-:W-:Y:S01]  /*3970*/  IABS R193, R7 ;  /* 0x0000000700c17213 */ /* 0x000fe20000000000 */
[----:B------:R-:W-:-:S04]  /*3980*/  IMAD.HI.U32 R4, R3, R189, RZ ;  /* 0x000000bd03047227 */ /* 0x000fc800078e00ff */
[C---:B------:R-:W-:Y:S02]  /*3990*/  IMAD R181, R0.reuse, R5, R181 ;  /* 0x0000000500b57224 */ /* 0x040fe400078e02b5 */
[----:B------:R-:W-:Y:S02]  /*39a0*/  IMAD.MOV R4, RZ, RZ, -R4 ;  /* 0x000000ffff047224 */ /* 0x000fe400078e0a04 */
[----:B------:R-:W-:Y:S01]  /*39b0*/  @!P1 IMAD.IADD R177, R177, 0x1, -R0 ;  /* 0x00000001b1b19824 */ /* 0x000fe200078e0a00 */
[C---:B------:R-:W-:Y:S01]  /*39c0*/  ISETP.GT.U32.AND P1, PT, R0.reuse, R183, PT ;  /* 0x000000b70000720c */ /* 0x040fe20003f24070 */
[----:B------:R-:W-:Y:S01]  /*39d0*/  @!P0 IMAD.MOV R171, RZ, RZ, -R171 ;  /* 0x000000ffffab8224 */ /* 0x000fe200078e0aab */
[----:B------:R-:W-:Y:S01]  /*39e0*/  @!P6 IADD3 R179, R179, -R0, RZ ;  /* 0x80000000b3b3e210 */ /* 0x000fe20007ffe0ff */
[----:B------:R-:W-:Y:S01]  /*39f0*/  @!P2 IMAD.MOV R173, RZ, RZ, -R173 ;  /* 0x000000ffffada224 */ /* 0x000fe200078e0aad */
[C---:B------:R-:W-:Y:S01]  /*3a00*/  ISETP.GT.U32.AND P6, PT, R0.reuse, R177, PT ;  /* 0x000000b10000720c */ /* 0x040fe20003fc4070 */
[----:B------:R-:W-:Y:S01]  /*3a10*/  IMAD.HI.U32 R6, R3, R187, RZ ;  /* 0x000000bb03067227 */ /* 0x000fe200078e00ff */
[----:B------:R-:W-:-:S02]  /*3a20*/  ISETP.GT.U32.AND P0, PT, R0, R185, PT ;  /* 0x000000b90000720c */ /* 0x000fc40003f04070 */
[C---:B------:R-:W-:Y:S01]  /*3a30*/  ISETP.GT.U32.AND P2, PT, R0.reuse, R181, PT ;  /* 0x000000b50000720c */ /* 0x040fe20003f44070 */
[----:B------:R-:W-:Y:S01]  /*3a40*/  @!P5 IMAD.MOV R175, RZ, RZ, -R175 ;  /* 0x000000ffffafd224 */ /* 0x000fe200078e0aaf */
[C---:B------:R-:W-:Y:S01]  /*3a50*/  ISETP.GT.U32.AND P5, PT, R0.reuse, R179, PT ;  /* 0x000000b30000720c */ /* 0x040fe20003fa4070 */
[----:B------:R-:W-:Y:S01]  /*3a60*/  IMAD R189, R0, R4, R189 ;  /* 0x0000000400bd7224 */ /* 0x000fe200078e02bd */
[----:B------:R-:W-:Y:S01]  /*3a70*/  IADD3 R6, -R6, RZ, RZ ;  /* 0x000000ff06067210 */ /* 0x000fe20007ffe1ff */
[----:B------:R-:W-:-:S04]  /*3a80*/  IMAD.HI.U32 R5, R3, R193, RZ ;  /* 0x000000c103057227 */ /* 0x000fc800078e00ff */
[----:B------:R-:W-:Y:S01]  /*3a90*/  @!P6 IADD3 R177, R177, -R0, RZ ;  /* 0x80000000b1b1e210 */ /* 0x000fe20007ffe0ff */
[C---:B------:R-:W-:Y:S01]  /*3aa0*/  IMAD R187, R0.reuse, R6, R187 ;  /* 0x0000000600bb7224 */ /* 0x040fe200078e02bb */
[----:B------:R-:W-:Y:S01]  /*3ab0*/  ISETP.GT.U32.AND P6, PT, R0, R189, PT ;  /* 0x000000bd0000720c */ /* 0x000fe20003fc4070 */
[--C-:B------:R-:W-:Y:S01]  /*3ac0*/  @!P0 IMAD.IADD R185, R185, 0x1, -R0.reuse ;  /* 0x00000001b9b98824 */ /* 0x100fe200078e0a00 */
[----:B------:R-:W-:Y:S01]  /*3ad0*/  LOP3.LUT R6, R2, 0x8e, RZ, 0xfc, !PT ;  /* 0x0000008e02067812 */ /* 0x000fe200078efcff */
[--C-:B------:R-:W-:Y:S01]  /*3ae0*/  @!P2 IMAD.IADD R181, R181, 0x1, -R0.reuse ;  /* 0x00000001b5b5a824 */ /* 0x100fe200078e0a00 */
[C---:B------:R-:W-:Y:S01]  /*3af0*/  ISETP.GT.U32.AND P0, PT, R0.reuse, R187, PT ;  /* 0x000000bb0000720c */ /* 0x040fe20003f04070 */
[--C-:B------:R-:W-:Y:S01]  /*3b00*/  @!P5 IMAD.IADD R179, R179, 0x1, -R0.reuse ;  /* 0x00000001b3b3d824 */ /* 0x100fe200078e0a00 */
[----:B------:R-:W-:Y:S01]  /*3b10*/  IABS R191, R6 ;  /* 0x0000000600bf7213 */ /* 0x000fe20000000000 */
[----:B------:R-:W-:Y:S01]  /*3b20*/  IMAD.MOV R5, RZ, RZ, -R5 ;  /* 0x000000ffff057224 */ /* 0x000fe200078e0a05 */
[----:B------:R-:W-:Y:S01]  /*3b30*/  ISETP.GE.AND P5, PT, R9, RZ, PT ;  /* 0x000000ff0900720c */ /* 0x000fe20003fa6270 */
[----:B------:R-:W-:Y:S01]  /*3b40*/  @!P4 IMAD.MOV R185, RZ, RZ, -R185 ;  /* 0x000000ffffb9c224 */ /* 0x000fe200078e0ab9 */
[C---:B------:R-:W-:Y:S01]  /*3b50*/  ISETP.GT.U32.AND P4, PT, R0.reuse, R181, PT ;  /* 0x000000b50000720c */ /* 0x040fe20003f84070 */
[----:B------:R-:W-:Y:S01]  /*3b60*/  IMAD R193, R0, R5, R193 ;  /* 0x0000000500c17224 */ /* 0x000fe200078e02c1 */
[----:B------:R-:W-:Y:S01]  /*3b70*/  LOP3.LUT R5, R2, 0x92, RZ, 0xfc, !PT ;  /* 0x0000009202057812 */ /* 0x000fe200078efcff */
[----:B------:R-:W-:Y:S01]  /*3b80*/  @!P1 IMAD.IADD R183, R183, 0x1, -R0 ;  /* 0x00000001b7b79824 */ /* 0x000fe200078e0a00 */
[----:B------:R-:W-:Y:S01]  /*3b90*/  ISETP.GE.AND P1, PT, R8, RZ, PT ;  /* 0x000000ff0800720c */ /* 0x000fe20003f26270 */
[----:B------:R-:W-:Y:S01]  /*3ba0*/  IMAD.HI.U32 R4, R3, R191, RZ ;  /* 0x000000bf03047227 */ /* 0x000fe200078e00ff */
[----:B------:R-:W-:-:S02]  /*3bb0*/  IABS R195, R5 ;  /* 0x0000000500c37213 */ /* 0x000fc40000000000 */
[----:B------:R-:W-:Y:S01]  /*3bc0*/  ISETP.GE.AND P2, PT, R10, RZ, PT ;  /* 0x000000ff0a00720c */ /* 0x000fe20003f46270 */
[----:B------:R-:W-:Y:S01]  /*3bd0*/  @!P6 IMAD.IADD R189, R189, 0x1, -R0 ;  /* 0x00000001bdbde824 */ /* 0x000fe200078e0a00 */
[----:B------:R-:W-:Y:S01]  /*3be0*/  LOP3.LUT R8, R2, 0x94, RZ, 0xfc, !PT ;  /* 0x0000009402087812 */ /* 0x000fe200078efcff */
[----:B------:R-:W-:Y:S01]  /*3bf0*/  IMAD.MOV R4, RZ, RZ, -R4 ;  /* 0x000000ffff047224 */ /* 0x000fe200078e0a04 */
[----:B------:R-:W-:Y:S01]  /*3c00*/  @!P5 IADD3 R179, -R179, RZ, RZ ;  /* 0x000000ffb3b3d210 */ /* 0x000fe20007ffe1ff */
[----:B------:R-:W-:Y:S01]  /*3c10*/  @!P4 IMAD.IADD R181, R181, 0x1, -R0 ;  /* 0x00000001b5b5c824 */ /* 0x000fe200078e0a00 */
[C---:B------:R-:W-:Y:S01]  /*3c20*/  ISETP.GT.U32.AND P6, PT, R0.reuse, R189, PT ;  /* 0x000000bd0000720c */ /* 0x040fe20003fc4070 */
[----:B------:R-:W-:Y:S01]  /*3c30*/  IMAD R191, R0, R4, R191 ;  /* 0x0000000400bf7224 */ /* 0x000fe200078e02bf */
[----:B------:R-:W-:Y:S01]  /*3c40*/  ISETP.GE.AND P5, PT, R12, RZ, PT ;  /* 0x000000ff0c00720c */ /* 0x000fe20003fa6270 */
[----:B------:R-:W-:Y:S01]  /*3c50*/  IMAD.HI.U32 R4, R3, R195, RZ ;  /* 0x000000c303047227 */ /* 0x000fe200078e00ff */
[----:B------:R-:W-:-:S02]  /*3c60*/  ISETP.GT.U32.AND P4, PT, R0, R193, PT ;  /* 0x000000c10000720c */ /* 0x000fc40003f84070 */
[----:B------:R-:W-:Y:S01]  /*3c70*/  IABS R197, R8 ;  /* 0x0000000800c57213 */ /* 0x000fe20000000000 */
[----:B------:R-:W-:Y:S01]  /*3c80*/  @!P1 IMAD.MOV R177, RZ, RZ, -R177 ;  /* 0x000000ffffb19224 */ /* 0x000fe200078e0ab1 */
[----:B------:R-:W-:Y:S01]  /*3c90*/  IADD3 R4, -R4, RZ, RZ ;  /* 0x000000ff04047210 */ /* 0x000fe20007ffe1ff */
[----:B------:R-:W-:Y:S01]  /*3ca0*/  @!P2 IMAD.MOV R181, RZ, RZ, -R181 ;  /* 0x000000ffffb5a224 */ /* 0x000fe200078e0ab5 */
[C---:B------:R-:W-:Y:S01]  /*3cb0*/  ISETP.GT.U32.AND P1, PT, R0.reuse, R191, PT ;  /* 0x000000bf0000720c */ /* 0x040fe20003f24070 */
[----:B------:R-:W-:Y:S01]  /*3cc0*/  @!P3 IMAD.MOV R183, RZ, RZ, -R183 ;  /* 0x000000ffffb7b224 */ /* 0x000fe200078e0ab7 */
[----:B------:R-:W-:Y:S01]  /*3cd0*/  @!P0 IADD3 R187, R187, -R0, RZ ;  /* 0x80000000bbbb8210 */ /* 0x000fe20007ffe0ff */
[--C-:B------:R-:W-:Y:S01]  /*3ce0*/  @!P6 IMAD.IADD R189, R189, 0x1, -R0.reuse ;  /* 0x00000001bdbde824 */ /* 0x100fe200078e0a00 */
[----:B------:R-:W-:Y:S01]  /*3cf0*/  ISETP.GE.AND P6, PT, R7, RZ, PT ;  /* 0x000000ff0700720c */ /* 0x000fe20003fc6270 */
[C---:B------:R-:W-:Y:S01]  /*3d00*/  IMAD R195, R0.reuse, R4, R195 ;  /* 0x0000000400c37224 */ /* 0x040fe200078e02c3 */
[----:B------:R-:W-:Y:S01]  /*3d10*/  ISETP.GT.U32.AND P3, PT, R0, R187, PT ;  /* 0x000000bb0000720c */ /* 0x000fe20003f64070 */
[----:B------:R-:W-:Y:S01]  /*3d20*/  @!P4 IMAD.IADD R193, R193, 0x1, -R0 ;  /* 0x00000001c1c1c824 */ /* 0x000fe200078e0a00 */
[----:B------:R-:W-:-:S02]  /*3d30*/  @!P5 IADD3 R189, -R189, RZ, RZ ;  /* 0x000000ffbdbdd210 */ /* 0x000fc40007ffe1ff */
[C---:B------:R-:W-:Y:S02]  /*3d40*/  ISETP.GT.U32.AND P5, PT, R0.reuse, R195, PT ;  /* 0x000000c30000720c */ /* 0x040fe40003fa4070 */
[----:B------:R-:W-:Y:S01]  /*3d50*/  ISETP.GT.U32.AND P2, PT, R0, R193, PT ;  /* 0x000000c10000720c */ /* 0x000fe20003f44070 */
[--C-:B------:R-:W-:Y:S01]  /*3d60*/  @!P1 IMAD.IADD R191, R191, 0x1, -R0.reuse ;  /* 0x00000001bfbf9824 */ /* 0x100fe200078e0a00 */
[----:B------:R-:W-:Y:S01]  /*3d70*/  ISETP.GE.AND P1, PT, R5, RZ, PT ;  /* 0x000000ff0500720c */ /* 0x000fe20003f26270 */
[----:B------:R-:W-:Y:S01]  /*3d80*/  IMAD.HI.U32 R5, R3, R197, RZ ;  /* 0x000000c503057227 */ /* 0x000fe200078e00ff */
[----:B------:R-:W-:Y:S02]  /*3d90*/  LOP3.LUT R7, R2, 0x9a, RZ, 0xfc, !PT ;  /* 0x0000009a02077812 */ /* 0x000fe400078efcff */
[----:B------:R-:W-:Y:S01]  /*3da0*/  ISETP.GT.U32.AND P4, PT, R0, R191, PT ;  /* 0x000000bf0000720c */ /* 0x000fe20003f84070 */
[----:B------:R-:W-:Y:S01]  /*3db0*/  IMAD.MOV R5, RZ, RZ, -R5 ;  /* 0x000000ffff057224 */ /* 0x000fe200078e0a05 */
[----:B------:R-:W-:Y:S01]  /*3dc0*/  LOP3.LUT R4, R2, 0x96, RZ, 0xfc, !PT ;  /* 0x0000009602047812 */ /* 0x000fe200078efcff */
[--C-:B------:R-:W-:Y:S01]  /*3dd0*/  @!P3 IMAD.IADD R187, R187, 0x1, -R0.reuse ;  /* 0x00000001bbbbb824 */ /* 0x100fe200078e0a00 */
[----:B------:R-:W-:Y:S01]  /*3de0*/  IABS R203, R7 ;  /* 0x0000000700cb7213 */ /* 0x000fe20000000000 */
[--C-:B------:R-:W-:Y:S01]  /*3df0*/  @!P5 IMAD.IADD R195, R195, 0x1, -R0.reuse ;  /* 0x00000001c3c3d824 */ /* 0x100fe200078e0a00 */
[----:B------:R-:W-:Y:S01]  /*3e00*/  IABS R199, R4 ;  /* 0x0000000400c77213 */ /* 0x000fe20000000000 */
[----:B------:R-:W-:Y:S01]  /*3e10*/  IMAD R197, R0, R5, R197 ;  /* 0x0000000500c57224 */ /* 0x000fe200078e02c5 */
[----:B------:R-:W-:Y:S01]  /*3e20*/  ISETP.GE.AND P3, PT, R6, RZ, PT ;  /* 0x000000ff0600720c */ /* 0x000fe20003f66270 */
[----:B------:R-:W-:Y:S01]  /*3e30*/  @!P2 IMAD.IADD R193, R193, 0x1, -R0 ;  /* 0x00000001c1c1a824 */ /* 0x000fe200078e0a00 */
[C---:B------:R-:W-:Y:S01]  /*3e40*/  ISETP.GT.U32.AND P5, PT, R0.reuse, R195, PT ;  /* 0x000000c30000720c */ /* 0x040fe20003fa4070 */
[----:B------:R-:W-:Y:S01]  /*3e50*/  IMAD.HI.U32 R6, R3, R203, RZ ;  /* 0x000000cb03067227 */ /* 0x000fe200078e00ff */
[----:B------:R-:W-:-:S02]  /*3e60*/  ISETP.GT.U32.AND P2, PT, R0, R197, PT ;  /* 0x000000c50000720c */ /* 0x000fc40003f44070 */
[----:B------:R-:W-:Y:S01]  /*3e70*/  ISETP.GE.AND P0, PT, R11, RZ, PT ;  /* 0x000000ff0b00720c */ /* 0x000fe20003f06270 */
[----:B------:R-:W-:Y:S01]  /*3e80*/  @!P4 IMAD.IADD R191, R191, 0x1, -R0 ;  /* 0x00000001bfbfc824 */ /* 0x000fe200078e0a00 */
[----:B------:R-:W-:Y:S01]  /*3e90*/  ISETP.GE.AND P4, PT, R4, RZ, PT ;  /* 0x000000ff0400720c */ /* 0x000fe20003f86270 */
[----:B------:R-:W-:Y:S01]  /*3ea0*/  IMAD.HI.U32 R4, R3, R199, RZ ;  /* 0x000000c703047227 */ /* 0x000fe200078e00ff */
[C---:B------:R-:W-:Y:S02]  /*3eb0*/  LOP3.LUT R5, R2.reuse, 0x98, RZ, 0xfc, !PT ;  /* 0x0000009802057812 */ /* 0x040fe400078efcff */
[----:B------:R-:W-:Y:S01]  /*3ec0*/  LOP3.LUT R9, R2, 0xa2, RZ, 0xfc, !PT ;  /* 0x000000a202097812 */ /* 0x000fe200078efcff */
[----:B------:R-:W-:Y:S01]  /*3ed0*/  IMAD.MOV R6, RZ, RZ, -R6 ;  /* 0x000000ffff067224 */ /* 0x000fe200078e0a06 */
[----:B------:R-:W-:Y:S01]  /*3ee0*/  IABS R201, R5 ;  /* 0x0000000500c97213 */ /* 0x000fe20000000000 */
[----:B------:R-:W-:Y:S01]  /*3ef0*/  IMAD.MOV R4, RZ, RZ, -R4 ;  /* 0x000000ffff047224 */ /* 0x000fe200078e0a04 */
[----:B------:R-:W-:Y:S01]  /*3f00*/  @!P5 IADD3 R195, R195, -R0, RZ ;  /* 0x80000000c3c3d210 */ /* 0x000fe20007ffe0ff */
[C---:B------:R-:W-:Y:S01]  /*3f10*/  IMAD R203, R0.reuse, R6, R203 ;  /* 0x0000000600cb7224 */ /* 0x040fe200078e02cb */
[----:B------:R-:W-:Y:S01]  /*3f20*/  @!P2 IADD3 R197, R197, -R0, RZ ;  /* 0x80000000c5c5a210 */ /* 0x000fe20007ffe0ff */
[C---:B------:R-:W-:Y:S01]  /*3f30*/  IMAD R199, R0.reuse, R4, R199 ;  /* 0x0000000400c77224 */ /* 0x040fe200078e02c7 */
[----:B------:R-:W-:Y:S01]  /*3f40*/  IABS R211, R9 ;  /* 0x0000000900d37213 */ /* 0x000fe20000000000 */
[----:B------:R-:W-:Y:S01]  /*3f50*/  @!P3 IMAD.MOV R191, RZ, RZ, -R191 ;  /* 0x000000ffffbfb224 */ /* 0x000fe200078e0abf */
[----:B------:R-:W-:Y:S01]  /*3f60*/  ISETP.GE.AND P3, PT, R5, RZ, PT ;  /* 0x000000ff0500720c */ /* 0x000fe20003f66270 */
[----:B------:R-:W-:Y:S01]  /*3f70*/  @!P1 IMAD.MOV R195, RZ, RZ, -R195 ;  /* 0x000000ffffc39224 */ /* 0x000fe200078e0ac3 */
[C---:B------:R-:W-:Y:S01]  /*3f80*/  ISETP.GT.U32.AND P2, PT, R0.reuse, R197, PT ;  /* 0x000000c50000720c */ /* 0x040fe20003f44070 */
[----:B------:R-:W-:Y:S01]  /*3f90*/  IMAD.HI.U32 R5, R3, R201, RZ ;  /* 0x000000c903057227 */ /* 0x000fe200078e00ff */
[----:B------:R-:W-:-:S02]  /*3fa0*/  ISETP.GT.U32.AND P1, PT, R0, R203, PT ;  /* 0x000000cb0000720c */ /* 0x000fc40003f24070 */
[----:B------:R-:W-:Y:S01]  /*3fb0*/  ISETP.GT.U32.AND P5, PT, R0, R199, PT ;  /* 0x000000c70000720c */ /* 0x000fe20003fa4070 */
[----:B------:R-:W-:Y:S01]  /*3fc0*/  @!P0 IMAD.MOV R187, RZ, RZ, -R187 ;  /* 0x000000ffffbb8224 */ /* 0x000fe200078e0abb */
[----:B------:R-:W-:Y:S01]  /*3fd0*/  ISETP.GE.AND P0, PT, R8, RZ, PT ;  /* 0x000000ff0800720c */ /* 0x000fe20003f06270 */
[----:B------:R-:W-:Y:S01]  /*3fe0*/  IMAD.MOV R5, RZ, RZ, -R5 ;  /* 0x000000ffff057224 */ /* 0x000fe200078e0a05 */
[----:B------:R-:W-:Y:S01]  /*3ff0*/  LOP3.LUT R8, R2, 0xa0, RZ, 0xfc, !PT ;  /* 0x000000a002087812 */ /* 0x000fe200078efcff */
[----:B------:R-:W-:Y:S01]  /*4000*/  @!P6 IMAD.MOV R193, RZ, RZ, -R193 ;  /* 0x000000ffffc1e224 */ /* 0x000fe200078e0ac1 */
[----:B------:R-:W-:Y:S01]  /*4010*/  ISETP.GE.AND P6, PT, R7, RZ, PT ;  /* 0x000000ff0700720c */ /* 0x000fe20003fc6270 */
[----:B------:R-:W-:Y:S01]  /*4020*/  IMAD R201, R0, R5, R201 ;  /* 0x0000000500c97224 */ /* 0x000fe200078e02c9 */
[C---:B------:R-:W-:Y:S01]  /*4030*/  LOP3.LUT R5, R2.reuse, 0x9c, RZ, 0xfc, !PT ;  /* 0x0000009c02057812 */ /* 0x040fe200078efcff */
[--C-:B------:R-:W-:Y:S01]  /*4040*/  @!P2 IMAD.IADD R197, R197, 0x1, -R0.reuse ;  /* 0x00000001c5c5a824 */ /* 0x100fe200078e0a00 */
[----:B------:R-:W-:Y:S01]  /*4050*/  IABS R209, R8 ;  /* 0x0000000800d17213 */ /* 0x000fe20000000000 */
[--C-:B------:R-:W-:Y:S01]  /*4060*/  @!P1 IMAD.IADD R203, R203, 0x1, -R0.reuse ;  /* 0x00000001cbcb9824 */ /* 0x100fe200078e0a00 */
[----:B------:R-:W-:Y:S01]  /*4070*/  IABS R205, R5 ;  /* 0x0000000500cd7213 */ /* 0x000fe20000000000 */
[----:B------:R-:W-:Y:S01]  /*4080*/  @!P5 IMAD.IADD R199, R199, 0x1, -R0 ;  /* 0x00000001c7c7d824 */ /* 0x000fe200078e0a00 */
[----:B------:R-:W-:Y:S01]  /*4090*/  LOP3.LUT R7, R2, 0x9e, RZ, 0xfc, !PT ;  /* 0x0000009e02077812 */ /* 0x000fe200078efcff */
[----:B------:R-:W-:Y:S01]  /*40a0*/  @!P0 IMAD.MOV R197, RZ, RZ, -R197 ;  /* 0x000000ffffc58224 */ /* 0x000fe200078e0ac5 */
[----:B------:R-:W-:Y:S01]  /*40b0*/  ISETP.GE.AND P0, PT, R5, RZ, PT ;  /* 0x000000ff0500720c */ /* 0x000fe20003f06270 */
[----:B------:R-:W-:Y:S01]  /*40c0*/  IMAD.HI.U32 R4, R3, R205, RZ ;  /* 0x000000cd03047227 */ /* 0x000fe200078e00ff */
[----:B------:R-:W-:-:S02]  /*40d0*/  ISETP.GT.U32.AND P1, PT, R0, R203, PT ;  /* 0x000000cb0000720c */ /* 0x000fc40003f24070 */
[----:B------:R-:W-:Y:S01]  /*40e0*/  ISETP.GT.U32.AND P5, PT, R0, R199, PT ;  /* 0x000000c70000720c */ /* 0x000fe20003fa4070 */
[C---:B------:R-:W-:Y:S01]  /*40f0*/  IMAD.HI.U32 R5, R3.reuse, R209, RZ ;  /* 0x000000d103057227 */ /* 0x040fe200078e00ff */
[----:B------:R-:W-:Y:S02]  /*4100*/  IADD3 R4, -R4, RZ, RZ ;  /* 0x000000ff04047210 */ /* 0x000fe40007ffe1ff */
[----:B------:R-:W-:Y:S01]  /*4110*/  IABS R207, R7 ;  /* 0x0000000700cf7213 */ /* 0x000fe20000000000 */
[----:B------:R-:W-:Y:S01]  /*4120*/  IMAD.HI.U32 R6, R3, R211, RZ ;  /* 0x000000d303067227 */ /* 0x000fe200078e00ff */
[----:B------:R-:W-:Y:S02]  /*4130*/  IADD3 R5, -R5, RZ, RZ ;  /* 0x000000ff05057210 */ /* 0x000fe40007ffe1ff */
[C---:B------:R-:W-:Y:S01]  /*4140*/  ISETP.GT.U32.AND P2, PT, R0.reuse, R201, PT ;  /* 0x000000c90000720c */ /* 0x040fe20003f44070 */
[----:B------:R-:W-:Y:S01]  /*4150*/  IMAD R205, R0, R4, R205 ;  /* 0x0000000400cd7224 */ /* 0x000fe200078e02cd */
[----:B------:R-:W-:Y:S01]  /*4160*/  LOP3.LUT R10, R2, 0xb6, RZ, 0xfc, !PT ;  /* 0x000000b6020a7812 */ /* 0x000fe200078efcff */
[----:B------:R-:W-:Y:S01]  /*4170*/  IMAD.MOV R6, RZ, RZ, -R6 ;  /* 0x000000ffff067224 */ /* 0x000fe200078e0a06 */
[----:B------:R-:W-:Y:S01]  /*4180*/  @!P1 IADD3 R203, R203, -R0, RZ ;  /* 0x80000000cbcb9210 */ /* 0x000fe20007ffe0ff */
[----:B------:R-:W-:Y:S01]  /*4190*/  IMAD R209, R0, R5, R209 ;  /* 0x0000000500d17224 */ /* 0x000fe200078e02d1 */
[----:B------:R-:W-:Y:S01]  /*41a0*/  LOP3.LUT R5, R2, 0xa4, RZ, 0xfc, !PT ;  /* 0x000000a402057812 */ /* 0x000fe200078efcff */
[----:B------:R-:W-:Y:S01]  /*41b0*/  IMAD.HI.U32 R4, R3, R207, RZ ;  /* 0x000000cf03047227 */ /* 0x000fe200078e00ff */
[----:B------:R-:W-:-:S02]  /*41c0*/  IABS R231, R10 ;  /* 0x0000000a00e77213 */ /* 0x000fc40000000000 */
[C---:B------:R-:W-:Y:S01]  /*41d0*/  ISETP.GT.U32.AND P1, PT, R0.reuse, R209, PT ;  /* 0x000000d10000720c */ /* 0x040fe20003f24070 */
[----:B------:R-:W-:Y:S01]  /*41e0*/  @!P5 IMAD.IADD R199, R199, 0x1, -R0 ;  /* 0x00000001c7c7d824 */ /* 0x000fe200078e0a00 */
[C---:B------:R-:W-:Y:S01]  /*41f0*/  ISETP.GT.U32.AND P5, PT, R0.reuse, R205, PT ;  /* 0x000000cd0000720c */ /* 0x040fe20003fa4070 */
[----:B------:R-:W-:Y:S01]  /*4200*/  IMAD R211, R0, R6, R211 ;  /* 0x0000000600d37224 */ /* 0x000fe200078e02d3 */
[----:B------:R-:W-:Y:S01]  /*4210*/  IABS R213, R5 ;  /* 0x0000000500d57213 */ /* 0x000fe20000000000 */
[----:B------:R-:W-:Y:S01]  /*4220*/  IMAD.MOV R4, RZ, RZ, -R4 ;  /* 0x000000ffff047224 */ /* 0x000fe200078e0a04 */
[----:B------:R-:W-:Y:S01]  /*4230*/  LOP3.LUT R6, R2, 0xa6, RZ, 0xfc, !PT ;  /* 0x000000a602067812 */ /* 0x000fe200078efcff */
[----:B------:R-:W-:Y:S01]  /*4240*/  @!P6 IMAD.MOV R203, RZ, RZ, -R203 ;  /* 0x000000ffffcbe224 */ /* 0x000fe200078e0acb */
[C---:B------:R-:W-:Y:S01]  /*4250*/  ISETP.GT.U32.AND P6, PT, R0.reuse, R211, PT ;  /* 0x000000d30000720c */ /* 0x040fe20003fc4070 */
[----:B------:R-:W-:Y:S01]  /*4260*/  IMAD R207, R0, R4, R207 ;  /* 0x0000000400cf7224 */ /* 0x000fe200078e02cf */
[----:B------:R-:W-:Y:S01]  /*4270*/  IABS R215, R6 ;  /* 0x0000000600d77213 */ /* 0x000fe20000000000 */
[----:B------:R-:W-:Y:S01]  /*4280*/  IMAD.HI.U32 R4, R3, R213, RZ ;  /* 0x000000d503047227 */ /* 0x000fe200078e00ff */
[----:B------:R-:W-:-:S02]  /*4290*/  LOP3.LUT R11, R2, 0xc6, RZ, 0xfc, !PT ;  /* 0x000000c6020b7812 */ /* 0x000fc400078efcff */
[----:B------:R-:W-:Y:S01]  /*42a0*/  LOP3.LUT R12, R2, 0xe2, RZ, 0xfc, !PT ;  /* 0x000000e2020c7812 */ /* 0x000fe200078efcff */
[--C-:B------:R-:W-:Y:S01]  /*42b0*/  @!P2 IMAD.IADD R201, R201, 0x1, -R0.reuse ;  /* 0x00000001c9c9a824 */ /* 0x100fe200078e0a00 */
[----:B------:R-:W-:Y:S01]  /*42c0*/  IADD3 R4, -R4, RZ, RZ ;  /* 0x000000ff04047210 */ /* 0x000fe20007ffe1ff */
[--C-:B------:R-:W-:Y:S01]  /*42d0*/  @!P5 IMAD.IADD R205, R205, 0x1, -R0.reuse ;  /* 0x00000001cdcdd824 */ /* 0x100fe200078e0a00 */
[C---:B------:R-:W-:Y:S01]  /*42e0*/  ISETP.GT.U32.AND P5, PT, R0.reuse, R207, PT ;  /* 0x000000cf0000720c */ /* 0x040fe20003fa4070 */
[--C-:B------:R-:W-:Y:S01]  /*42f0*/  @!P1 IMAD.IADD R209, R209, 0x1, -R0.reuse ;  /* 0x00000001d1d19824 */ /* 0x100fe200078e0a00 */
[C---:B------:R-:W-:Y:S01]  /*4300*/  ISETP.GT.U32.AND P2, PT, R0.reuse, R201, PT ;  /* 0x000000c90000720c */ /* 0x040fe20003f44070 */
[----:B------:R-:W-:Y:S01]  /*4310*/  @!P4 IMAD.MOV R199, RZ, RZ, -R199 ;  /* 0x000000ffffc7c224 */ /* 0x000fe200078e0ac7 */
[C---:B------:R-:W-:Y:S01]  /*4320*/  ISETP.GT.U32.AND P4, PT, R0.reuse, R205, PT ;  /* 0x000000cd0000720c */ /* 0x040fe20003f84070 */
[----:B------:R-:W-:Y:S01]  /*4330*/  @!P6 IMAD.IADD R211, R211, 0x1, -R0 ;  /* 0x00000001d3d3e824 */ /* 0x000fe200078e0a00 */
[C---:B------:R-:W-:Y:S01]  /*4340*/  ISETP.GT.U32.AND P6, PT, R0.reuse, R209, PT ;  /* 0x000000d10000720c */ /* 0x040fe20003fc4070 */
[----:B------:R-:W-:Y:S01]  /*4350*/  IMAD R213, R0, R4, R213 ;  /* 0x0000000400d57224 */ /* 0x000fe200078e02d5 */
[----:B------:R-:W-:Y:S01]  /*4360*/  IABS R247, R11 ;  /* 0x0000000b00f77213 */ /* 0x000fe20000000000 */
[----:B------:R-:W-:Y:S01]  /*4370*/  IMAD.HI.U32 R4, R3, R215, RZ ;  /* 0x000000d703047227 */ /* 0x000fe200078e00ff */
[----:B------:R-:W-:-:S03]  /*4380*/  IABS R101, R12 ;  /* 0x0000000c00657213 */ /* 0x000fc60000000000 */
[----:B------:R-:W-:Y:S02]  /*4390*/  IMAD.MOV R4, RZ, RZ, -R4 ;  /* 0x000000ffff047224 */ /* 0x000fe400078e0a04 */
[--C-:B------:R-:W-:Y:S01]  /*43a0*/  @!P2 IMAD.IADD R201, R201, 0x1, -R0.reuse ;  /* 0x00000001c9c9a824 */ /* 0x100fe200078e0a00 */
[----:B------:R-:W-:Y:S01]  /*43b0*/  ISETP.GE.AND P2, PT, R7, RZ, PT ;  /* 0x000000ff0700720c */ /* 0x000fe20003f46270 */
[----:B------:R-:W-:Y:S01]  /*43c0*/  IMAD R215, R0, R4, R215 ;  /* 0x0000000400d77224 */ /* 0x000fe200078e02d7 */
[----:B------:R-:W-:Y:S01]  /*43d0*/  LOP3.LUT R7, R2, 0xa8, RZ, 0xfc, !PT ;  /* 0x000000a802077812 */ /* 0x000fe200078efcff */
[--C-:B------:R-:W-:Y:S01]  /*43e0*/  @!P4 IMAD.IADD R205, R205, 0x1, -R0.reuse ;  /* 0x00000001cdcdc824 */ /* 0x100fe200078e0a00 */
[----:B------:R-:W-:Y:S01]  /*43f0*/  ISETP.GE.AND P4, PT, R9, RZ, PT ;  /* 0x000000ff0900720c */ /* 0x000fe20003f86270 */
[--C-:B------:R-:W-:Y:S01]  /*4400*/  @!P6 IMAD.IADD R209, R209, 0x1, -R0.reuse ;  /* 0x00000001d1d1e824 */ /* 0x100fe200078e0a00 */
[----:B------:R-:W-:Y:S01]  /*4410*/  ISETP.GT.U32.AND P6, PT, R0, R215, PT ;  /* 0x000000d70000720c */ /* 0x000fe20003fc4070 */
[----:B------:R-:W-:Y:S01]  /*4420*/  @!P5 IMAD.IADD R207, R207, 0x1, -R0 ;  /* 0x00000001cfcfd824 */ /* 0x000fe200078e0a00 */
[----:B------:R-:W-:Y:S01]  /*4430*/  IABS R217, R7 ;  /* 0x0000000700d97213 */ /* 0x000fe20000000000 */
[----:B------:R-:W-:Y:S01]  /*4440*/  @!P3 IMAD.MOV R201, RZ, RZ, -R201 ;  /* 0x000000ffffc9b224 */ /* 0x000fe200078e0ac9 */
[----:B------:R-:W-:Y:S01]  /*4450*/  ISETP.GE.AND P3, PT, R8, RZ, PT ;  /* 0x000000ff0800720c */ /* 0x000fe20003f66270 */
[----:B------:R-:W-:Y:S01]  /*4460*/  @!P0 IMAD.MOV R205, RZ, RZ, -R205 ;  /* 0x000000ffffcd8224 */ /* 0x000fe200078e0acd */
[----:B------:R-:W-:Y:S01]  /*4470*/  LOP3.LUT R8, R2, 0xaa, RZ, 0xfc, !PT ;  /* 0x000000aa02087812 */ /* 0x000fe200078efcff */
[----:B------:R-:W-:Y:S01]  /*4480*/  IMAD.HI.U32 R4, R3, R217, RZ ;  /* 0x000000d903047227 */ /* 0x000fe200078e00ff */
[----:B------:R-:W-:-:S02]  /*4490*/  ISETP.GT.U32.AND P0, PT, R0, R211, PT ;  /* 0x000000d30000720c */ /* 0x000fc40003f04070 */
[----:B------:R-:W-:Y:S01]  /*44a0*/  ISETP.GT.U32.AND P1, PT, R0, R207, PT ;  /* 0x000000cf0000720c */ /* 0x000fe20003f24070 */
[----:B------:R-:W-:Y:S01]  /*44b0*/  IMAD.MOV R4, RZ, RZ, -R4 ;  /* 0x000000ffff047224 */ /* 0x000fe200078e0a04 */
[----:B------:R-:W-:Y:S01]  /*44c0*/  IABS R219, R8 ;  /* 0x0000000800db7213 */ /* 0x000fe20000000000 */
[--C-:B------:R-:W-:Y:S01]  /*44d0*/  @!P6 IMAD.IADD R215, R215, 0x1, -R0.reuse ;  /* 0x00000001d7d7e824 */ /* 0x100fe200078e0a00 */
[----:B------:R-:W-:Y:S01]  /*44e0*/  LOP3.LUT R9, R2, 0xac, RZ, 0xfc, !PT ;  /* 0x000000ac02097812 */ /* 0x000fe200078efcff */
[C---:B------:R-:W-:Y:S01]  /*44f0*/  IMAD R217, R0.reuse, R4, R217 ;  /* 0x0000000400d97224 */ /* 0x040fe200078e02d9 */
[----:B------:R-:W-:Y:S01]  /*4500*/  ISETP.GE.AND P5, PT, R5, RZ, PT ;  /* 0x000000ff0500720c */ /* 0x000fe20003fa6270 */
[----:B------:R-:W-:Y:S01]  /*4510*/  IMAD.HI.U32 R5, R3, R219, RZ ;  /* 0x000000db03057227 */ /* 0x000fe200078e00ff */
[----:B------:R-:W-:Y:S02]  /*4520*/  IABS R221, R9 ;  /* 0x0000000900dd7213 */ /* 0x000fe40000000000 */
[----:B------:R-:W-:Y:S01]  /*4530*/  ISETP.GT.U32.AND P6, PT, R0, R215, PT ;  /* 0x000000d70000720c */ /* 0x000fe20003fc4070 */
[----:B------:R-:W-:Y:S01]  /*4540*/  @!P0 IMAD.IADD R211, R211, 0x1, -R0 ;  /* 0x00000001d3d38824 */ /* 0x000fe200078e0a00 */
[----:B------:R-:W-:Y:S01]  /*4550*/  IADD3 R5, -R5, RZ, RZ ;  /* 0x000000ff05057210 */ /* 0x000fe20007ffe1ff */
[----:B------:R-:W-:Y:S01]  /*4560*/  @!P3 IMAD.MOV R209, RZ, RZ, -R209 ;  /* 0x000000ffffd1b224 */ /* 0x000fe200078e0ad1 */
[----:B------:R-:W-:-:S02]  /*4570*/  @!P1 IADD3 R207, R207, -R0, RZ ;  /* 0x80000000cfcf9210 */ /* 0x000fc40007ffe0ff */
[----:B------:R-:W-:Y:S01]  /*4580*/  ISETP.GE.AND P0, PT, R6, RZ, PT ;  /* 0x000000ff0600720c */ /* 0x000fe20003f06270 */
[----:B------:R-:W-:Y:S01]  /*4590*/  IMAD.HI.U32 R6, R3, R221, RZ ;  /* 0x000000dd03067227 */ /* 0x000fe200078e00ff */
[C---:B------:R-:W-:Y:S02]  /*45a0*/  ISETP.GT.U32.AND P1, PT, R0.reuse, R213, PT ;  /* 0x000000d50000720c */ /* 0x040fe40003f24070 */
[C---:B------:R-:W-:Y:S01]  /*45b0*/  ISETP.GT.U32.AND P3, PT, R0.reuse, R217, PT ;  /* 0x000000d90000720c */ /* 0x040fe20003f64070 */
[C---:B------:R-:W-:Y:S01]  /*45c0*/  IMAD R219, R0.reuse, R5, R219 ;  /* 0x0000000500db7224 */ /* 0x040fe200078e02db */
[----:B------:R-:W-:Y:S01]  /*45d0*/  @!P4 IADD3 R211, -R211, RZ, RZ ;  /* 0x000000ffd3d3c210 */ /* 0x000fe20007ffe1ff */
[----:B------:R-:W-:Y:S02]  /*45e0*/  IMAD.MOV R6, RZ, RZ, -R6 ;  /* 0x000000ffff067224 */ /* 0x000fe400078e0a06 */
[----:B------:R-:W-:Y:S01]  /*45f0*/  @!P6 IMAD.IADD R215, R215, 0x1, -R0 ;  /* 0x00000001d7d7e824 */ /* 0x000fe200078e0a00 */
[C---:B------:R-:W-:Y:S01]  /*4600*/  ISETP.GT.U32.AND P4, PT, R0.reuse, R219, PT ;  /* 0x000000db0000720c */ /* 0x040fe20003f84070 */
[----:B------:R-:W-:Y:S01]  /*4610*/  IMAD R221, R0, R6, R221 ;  /* 0x0000000600dd7224 */ /* 0x000fe200078e02dd */
[----:B------:R-:W-:Y:S01]  /*4620*/  LOP3.LUT R6, R2, 0xae, RZ, 0xfc, !PT ;  /* 0x000000ae02067812 */ /* 0x000fe200078efcff */
[----:B------:R-:W-:-:S02]  /*4630*/  @!P2 IMAD.MOV R207, RZ, RZ, -R207 ;  /* 0x000000ffffcfa224 */ /* 0x000fc400078e0acf */
[--C-:B------:R-:W-:Y:S01]  /*4640*/  @!P1 IMAD.IADD R213, R213, 0x1, -R0.reuse ;  /* 0x00000001d5d59824 */ /* 0x100fe200078e0a00 */
[C---:B------:R-:W-:Y:S01]  /*4650*/  ISETP.GT.U32.AND P6, PT, R0.reuse, R221, PT ;  /* 0x000000dd0000720c */ /* 0x040fe20003fc4070 */
[--C-:B------:R-:W-:Y:S01]  /*4660*/  @!P3 IMAD.IADD R217, R217, 0x1, -R0.reuse ;  /* 0x00000001d9d9b824 */ /* 0x100fe200078e0a00 */
[----:B------:R-:W-:Y:S01]  /*4670*/  IABS R223, R6 ;  /* 0x0000000600df7213 */ /* 0x000fe20000000000 */
[----:B------:R-:W-:Y:S01]  /*4680*/  @!P0 IMAD.MOV R215, RZ, RZ, -R215 ;  /* 0x000000ffffd78224 */ /* 0x000fe200078e0ad7 */
[----:B------:R-:W-:Y:S02]  /*4690*/  ISETP.GE.AND P1, PT, R7, RZ, PT ;  /* 0x000000ff0700720c */ /* 0x000fe40003f26270 */
[----:B------:R-:W-:Y:S01]  /*46a0*/  ISETP.GT.U32.AND P2, PT, R0, R213, PT ;  /* 0x000000d50000720c */ /* 0x000fe20003f44070 */
[----:B------:R-:W-:Y:S01]  /*46b0*/  IMAD.HI.U32 R4, R3, R223, RZ ;  /* 0x000000df03047227 */ /* 0x000fe200078e00ff */
[----:B------:R-:W-:Y:S02]  /*46c0*/  LOP3.LUT R7, R2, 0xb0, RZ, 0xfc, !PT ;  /* 0x000000b002077812 */ /* 0x000fe400078efcff */
[----:B------:R-:W-:Y:S01]  /*46d0*/  ISETP.GE.AND P3, PT, R9, RZ, PT ;  /* 0x000000ff0900720c */ /* 0x000fe20003f66270 */
[--C-:B------:R-:W-:Y:S01]  /*46e0*/  @!P4 IMAD.IADD R219, R219, 0x1, -R0.reuse ;  /* 0x00000001dbdbc824 */ /* 0x100fe200078e0a00 */
[----:B------:R-:W-:Y:S01]  /*46f0*/  ISETP.GT.U32.AND P4, PT, R0, R217, PT ;  /* 0x000000d90000720c */ /* 0x000fe20003f84070 */
[----:B------:R-:W-:Y:S01]  /*4700*/  @!P6 IMAD.IADD R221, R221, 0x1, -R0 ;  /* 0x00000001dddde824 */ /* 0x000fe200078e0a00 */
[----:B------:R-:W-:-:S02]  /*4710*/  IABS R225, R7 ;  /* 0x0000000700e17213 */ /* 0x000fc40000000000 */
[----:B------:R-:W-:Y:S02]  /*4720*/  IADD3 R5, -R4, RZ, RZ ;  /* 0x000000ff04057210 */ /* 0x000fe40007ffe1ff */
[----:B------:R-:W-:Y:S01]  /*4730*/  ISETP.GT.U32.AND P6, PT, R0, R219, PT ;  /* 0x000000db0000720c */ /* 0x000fe20003fc4070 */
[----:B------:R-:W-:Y:S01]  /*4740*/  IMAD.HI.U32 R4, R3, R225, RZ ;  /* 0x000000e103047227 */ /* 0x000fe200078e00ff */
[----:B------:R-:W-:-:S03]  /*4750*/  LOP3.LUT R9, R2, 0xb4, RZ, 0xfc, !PT ;  /* 0x000000b402097812 */ /* 0x000fc600078efcff */
[----:B------:R-:W-:Y:S01]  /*4760*/  @!P2 IMAD.IADD R213, R213, 0x1, -R0 ;  /* 0x00000001d5d5a824 */ /* 0x000fe200078e0a00 */
[----:B------:R-:W-:Y:S01]  /*4770*/  ISETP.GE.AND P2, PT, R8, RZ, PT ;  /* 0x000000ff0800720c */ /* 0x000fe20003f46270 */
[----:B------:R-:W-:Y:S01]  /*4780*/  IMAD R223, R0, R5, R223 ;  /* 0x0000000500df7224 */ /* 0x000fe200078e02df */
[----:B------:R-:W-:Y:S01]  /*4790*/  LOP3.LUT R8, R2, 0xb2, RZ, 0xfc, !PT ;  /* 0x000000b202087812 */ /* 0x000fe200078efcff */
[----:B------:R-:W-:Y:S01]  /*47a0*/  IMAD.MOV R4, RZ, RZ, -R4 ;  /* 0x000000ffff047224 */ /* 0x000fe200078e0a04 */
[----:B------:R-:W-:Y:S01]  /*47b0*/  IABS R229, R9 ;  /* 0x0000000900e57213 */ /* 0x000fe20000000000 */
[----:B------:R-:W-:Y:S01]  /*47c0*/  @!P4 IMAD.IADD R217, R217, 0x1, -R0 ;  /* 0x00000001d9d9c824 */ /* 0x000fe200078e0a00 */
[C---:B------:R-:W-:Y:S01]  /*47d0*/  ISETP.GT.U32.AND P4, PT, R0.reuse, R223, PT ;  /* 0x000000df0000720c */ /* 0x040fe20003f84070 */
[C---:B------:R-:W-:Y:S01]  /*47e0*/  IMAD R225, R0.reuse, R4, R225 ;  /* 0x0000000400e17224 */ /* 0x040fe200078e02e1 */
[----:B------:R-:W-:Y:S01]  /*47f0*/  IABS R227, R8 ;  /* 0x0000000800e37213 */ /* 0x000fe20000000000 */
[----:B------:R-:W-:Y:S01]  /*4800*/  @!P5 IMAD.MOV R213, RZ, RZ, -R213 ;  /* 0x000000ffffd5d224 */ /* 0x000fe200078e0ad5 */
[----:B------:R-:W-:Y:S01]  /*4810*/  @!P6 IADD3 R219, R219, -R0, RZ ;  /* 0x80000000dbdbe210 */ /* 0x000fe20007ffe0ff */
[----:B------:R-:W-:Y:S01]  /*4820*/  @!P1 IMAD.MOV R217, RZ, RZ, -R217 ;  /* 0x000000ffffd99224 */ /* 0x000fe200078e0ad9 */
[C---:B------:R-:W-:Y:S01]  /*4830*/  ISETP.GT.U32.AND P6, PT, R0.reuse, R225, PT ;  /* 0x000000e10000720c */ /* 0x040fe20003fc4070 */
[----:B------:R-:W-:Y:S01]  /*4840*/  IMAD.HI.U32 R4, R3, R227, RZ ;  /* 0x000000e303047227 */ /* 0x000fe200078e00ff */
[----:B------:R-:W-:-:S03]  /*4850*/  ISETP.GT.U32.AND P5, PT, R0, R221, PT ;  /* 0x000000dd0000720c */ /* 0x000fc60003fa4070 */
[----:B------:R-:W-:Y:S02]  /*4860*/  IMAD.MOV R5, RZ, RZ, -R4 ;  /* 0x000000ffff057224 */ /* 0x000fe400078e0a04 */
[--C-:B------:R-:W-:Y:S01]  /*4870*/  @!P4 IMAD.IADD R223, R223, 0x1, -R0.reuse ;  /* 0x00000001dfdfc824 */ /* 0x100fe200078e0a00 */
[----:B------:R-:W-:Y:S01]  /*4880*/  ISETP.GE.AND P4, PT, R7, RZ, PT ;  /* 0x000000ff0700720c */ /* 0x000fe20003f86270 */
[----:B------:R-:W-:Y:S01]  /*4890*/  IMAD R227, R0, R5, R227 ;  /* 0x0000000500e37224 */ /* 0x000fe200078e02e3 */
[----:B------:R-:W-:Y:S01]  /*48a0*/  LOP3.LUT R7, R2, 0xbc, RZ, 0xfc, !PT ;  /* 0x000000bc02077812 */ /* 0x000fe200078efcff */
[----:B------:R-:W-:Y:S01]  /*48b0*/  IMAD.HI.U32 R4, R3, R229, RZ ;  /* 0x000000e503047227 */ /* 0x000fe200078e00ff */
[C---:B------:R-:W-:Y:S02]  /*48c0*/  ISETP.GT.U32.AND P0, PT, R0.reuse, R223, PT ;  /* 0x000000df0000720c */ /* 0x040fe40003f04070 */
[----:B------:R-:W-:Y:S01]  /*48d0*/  @!P6 IADD3 R225, R225, -R0, RZ ;  /* 0x80000000e1e1e210 */ /* 0x000fe20007ffe0ff */
[----:B------:R-:W-:Y:S01]  /*48e0*/  @!P5 IMAD.IADD R221, R221, 0x1, -R0 ;  /* 0x00000001ddddd824 */ /* 0x000fe200078e0a00 */
[----:B------:R-:W-:Y:S01]  /*48f0*/  ISETP.GT.U32.AND P6, PT, R0, R227, PT ;  /* 0x000000e30000720c */ /* 0x000fe20003fc4070 */
[----:B------:R-:W-:Y:S01]  /*4900*/  IMAD.MOV R5, RZ, RZ, -R4 ;  /* 0x000000ffff057224 */ /* 0x000fe200078e0a04 */
[----:B------:R-:W-:Y:S01]  /*4910*/  ISETP.GE.AND P5, PT, R6, RZ, PT ;  /* 0x000000ff0600720c */ /* 0x000fe20003fa6270 */
[----:B------:R-:W-:Y:S01]  /*4920*/  IMAD.HI.U32 R4, R3, R231, RZ ;  /* 0x000000e703047227 */ /* 0x000fe200078e00ff */
[----:B------:R-:W-:-:S02]  /*4930*/  ISETP.GT.U32.AND P1, PT, R0, R225, PT ;  /* 0x000000e10000720c */ /* 0x000fc40003f24070 */
[----:B------:R-:W-:Y:S01]  /*4940*/  LOP3.LUT R6, R2, 0xba, RZ, 0xfc, !PT ;  /* 0x000000ba02067812 */ /* 0x000fe200078efcff */
[----:B------:R-:W-:Y:S01]  /*4950*/  IMAD R229, R0, R5, R229 ;  /* 0x0000000500e57224 */ /* 0x000fe200078e02e5 */
[----:B------:R-:W-:Y:S01]  /*4960*/  LOP3.LUT R5, R2, 0xb8, RZ, 0xfc, !PT ;  /* 0x000000b802057812 */ /* 0x000fe200078efcff */
[--C-:B------:R-:W-:Y:S01]  /*4970*/  @!P0 IMAD.IADD R223, R223, 0x1, -R0.reuse ;  /* 0x00000001dfdf8824 */ /* 0x100fe200078e0a00 */
[----:B------:R-:W-:Y:S01]  /*4980*/  IADD3 R4, -R4, RZ, RZ ;  /* 0x000000ff04047210 */ /* 0x000fe20007ffe1ff */
[----:B------:R-:W-:Y:S01]  /*4990*/  @!P3 IMAD.MOV R221, RZ, RZ, -R221 ;  /* 0x000000ffffddb224 */ /* 0x000fe200078e0add */
[C---:B------:R-:W-:Y:S01]  /*49a0*/  ISETP.GT.U32.AND P0, PT, R0.reuse, R229, PT ;  /* 0x000000e50000720c */ /* 0x040fe20003f04070 */
[--C-:B------:R-:W-:Y:S01]  /*49b0*/  @!P6 IMAD.IADD R227, R227, 0x1, -R0.reuse ;  /* 0x00000001e3e3e824 */ /* 0x100fe200078e0a00 */
[----:B------:R-:W-:Y:S01]  /*49c0*/  IABS R233, R5 ;  /* 0x0000000500e97213 */ /* 0x000fe20000000000 */
[C---:B------:R-:W-:Y:S01]  /*49d0*/  IMAD R231, R0.reuse, R4, R231 ;  /* 0x0000000400e77224 */ /* 0x040fe200078e02e7 */
[----:B------:R-:W-:Y:S01]  /*49e0*/  @!P5 IADD3 R223, -R223, RZ, RZ ;  /* 0x000000ffdfdfd210 */ /* 0x000fe20007ffe1ff */
[----:B------:R-:W-:Y:S01]  /*49f0*/  @!P1 IMAD.IADD R225, R225, 0x1, -R0 ;  /* 0x00000001e1e19824 */ /* 0x000fe200078e0a00 */
[----:B------:R-:W-:Y:S01]  /*4a00*/  ISETP.GT.U32.AND P5, PT, R0, R227, PT ;  /* 0x000000e30000720c */ /* 0x000fe20003fa4070 */
[----:B------:R-:W-:Y:S01]  /*4a10*/  IMAD.HI.U32 R4, R3, R233, RZ ;  /* 0x000000e903047227 */ /* 0x000fe200078e00ff */
[----:B------:R-:W-:-:S02]  /*4a20*/  IABS R235, R6 ;  /* 0x0000000600eb7213 */ /* 0x000fc40000000000 */
[----:B------:R-:W-:Y:S01]  /*4a30*/  ISETP.GE.AND P3, PT, R9, RZ, PT ;  /* 0x000000ff0900720c */ /* 0x000fe20003f66270 */
[----:B------:R-:W-:Y:S01]  /*4a40*/  IMAD.MOV R4, RZ, RZ, -R4 ;  /* 0x000000ffff047224 */ /* 0x000fe200078e0a04 */
[----:B------:R-:W-:Y:S01]  /*4a50*/  IABS R237, R7 ;  /* 0x0000000700ed7213 */ /* 0x000fe20000000000 */
[--C-:B------:R-:W-:Y:S01]  /*4a60*/  @!P0 IMAD.IADD R229, R229, 0x1, -R0.reuse ;  /* 0x00000001e5e58824 */ /* 0x100fe200078e0a00 */
[----:B------:R-:W-:Y:S01]  /*4a70*/  ISETP.GE.AND P6, PT, R5, RZ, PT ;  /* 0x000000ff0500720c */ /* 0x000fe20003fc6270 */
[----:B------:R-:W-:Y:S01]  /*4a80*/  @!P4 IMAD.MOV R225, RZ, RZ, -R225 ;  /* 0x000000ffffe1c224 */ /* 0x000fe200078e0ae1 */
[C---:B------:R-:W-:Y:S01]  /*4a90*/  ISETP.GT.U32.AND P4, PT, R0.reuse, R231, PT ;  /* 0x000000e70000720c */ /* 0x040fe20003f84070 */
[C---:B------:R-:W-:Y:S01]  /*4aa0*/  IMAD R233, R0.reuse, R4, R233 ;  /* 0x0000000400e97224 */ /* 0x040fe200078e02e9 */
[----:B------:R-:W-:Y:S01]  /*4ab0*/  ISETP.GT.U32.AND P0, PT, R0, R229, PT ;  /* 0x000000e50000720c */ /* 0x000fe20003f04070 */
[----:B------:R-:W-:Y:S01]  /*4ac0*/  @!P5 IMAD.IADD R227, R227, 0x1, -R0 ;  /* 0x00000001e3e3d824 */ /* 0x000fe200078e0a00 */
[----:B------:R-:W-:Y:S01]  /*4ad0*/  ISETP.GE.AND P1, PT, R10, RZ, PT ;  /* 0x000000ff0a00720c */ /* 0x000fe20003f26270 */
[----:B------:R-:W-:Y:S01]  /*4ae0*/  IMAD.HI.U32 R4, R3, R235, RZ ;  /* 0x000000eb03047227 */ /* 0x000fe200078e00ff */
[----:B------:R-:W-:-:S02]  /*4af0*/  ISETP.GT.U32.AND P5, PT, R0, R233, PT ;  /* 0x000000e90000720c */ /* 0x000fc40003fa4070 */
[----:B------:R-:W-:Y:S01]  /*4b00*/  LOP3.LUT R9, R2, 0xc2, RZ, 0xfc, !PT ;  /* 0x000000c202097812 */ /* 0x000fe200078efcff */
[----:B------:R-:W-:Y:S01]  /*4b10*/  @!P2 IMAD.MOV R219, RZ, RZ, -R219 ;  /* 0x000000ffffdba224 */ /* 0x000fe200078e0adb */
[----:B------:R-:W-:Y:S01]  /*4b20*/  ISETP.GE.AND P2, PT, R8, RZ, PT ;  /* 0x000000ff0800720c */ /* 0x000fe20003f46270 */
[----:B------:R-:W-:Y:S01]  /*4b30*/  IMAD.HI.U32 R5, R3, R237, RZ ;  /* 0x000000ed03057227 */ /* 0x000fe200078e00ff */
[C---:B------:R-:W-:Y:S02]  /*4b40*/  LOP3.LUT R8, R2.reuse, 0xbe, RZ, 0xfc, !PT ;  /* 0x000000be02087812 */ /* 0x040fe400078efcff */
[----:B------:R-:W-:Y:S01]  /*4b50*/  LOP3.LUT R10, R2, 0xc4, RZ, 0xfc, !PT ;  /* 0x000000c4020a7812 */ /* 0x000fe200078efcff */
[--C-:B------:R-:W-:Y:S01]  /*4b60*/  @!P4 IMAD.IADD R231, R231, 0x1, -R0.reuse ;  /* 0x00000001e7e7c824 */ /* 0x100fe200078e0a00 */
[----:B------:R-:W-:Y:S01]  /*4b70*/  IABS R239, R8 ;  /* 0x0000000800ef7213 */ /* 0x000fe20000000000 */
[--C-:B------:R-:W-:Y:S01]  /*4b80*/  @!P0 IMAD.IADD R229, R229, 0x1, -R0.reuse ;  /* 0x00000001e5e58824 */ /* 0x100fe200078e0a00 */
[----:B------:R-:W-:Y:S01]  /*4b90*/  ISETP.GE.AND P0, PT, R6, RZ, PT ;  /* 0x000000ff0600720c */ /* 0x000fe20003f06270 */
[----:B------:R-:W-:Y:S01]  /*4ba0*/  @!P5 IMAD.IADD R233, R233, 0x1, -R0 ;  /* 0x00000001e9e9d824 */ /* 0x000fe200078e0a00 */
[----:B------:R-:W-:Y:S01]  /*4bb0*/  IADD3 R6, -R4, RZ, RZ ;  /* 0x000000ff04067210 */ /* 0x000fe20007ffe1ff */
[----:B------:R-:W-:Y:S01]  /*4bc0*/  IMAD.MOV R5, RZ, RZ, -R5 ;  /* 0x000000ffff057224 */ /* 0x000fe200078e0a05 */
[C---:B------:R-:W-:Y:S01]  /*4bd0*/  ISETP.GT.U32.AND P5, PT, R0.reuse, R231, PT ;  /* 0x000000e70000720c */ /* 0x040fe20003fa4070 */
[----:B------:R-:W-:Y:S01]  /*4be0*/  @!P3 IMAD.MOV R229, RZ, RZ, -R229 ;  /* 0x000000ffffe5b224 */ /* 0x000fe200078e0ae5 */
[----:B------:R-:W-:Y:S01]  /*4bf0*/  @!P2 IADD3 R227, -R227, RZ, RZ ;  /* 0x000000ffe3e3a210 */ /* 0x000fe20007ffe1ff */
[C---:B------:R-:W-:Y:S01]  /*4c00*/  IMAD R235, R0.reuse, R6, R235 ;  /* 0x0000000600eb7224 */ /* 0x040fe200078e02eb */
[C---:B------:R-:W-:Y:S01]  /*4c10*/  ISETP.GT.U32.AND P2, PT, R0.reuse, R233, PT ;  /* 0x000000e90000720c */ /* 0x040fe20003f44070 */
[C---:B------:R-:W-:Y:S01]  /*4c20*/  IMAD R237, R0.reuse, R5, R237 ;  /* 0x0000000500ed7224 */ /* 0x040fe200078e02ed */
[----:B------:R-:W-:Y:S01]  /*4c30*/  ISETP.GE.AND P4, PT, R7, RZ, PT ;  /* 0x000000ff0700720c */ /* 0x000fe20003f86270 */
[----:B------:R-:W-:Y:S01]  /*4c40*/  IMAD.HI.U32 R4, R3, R239, RZ ;  /* 0x000000ef03047227 */ /* 0x000fe200078e00ff */
[----:B------:R-:W-:-:S02]  /*4c50*/  ISETP.GT.U32.AND P3, PT, R0, R235, PT ;  /* 0x000000eb0000720c */ /* 0x000fc40003f64070 */
[----:B------:R-:W-:Y:S01]  /*4c60*/  LOP3.LUT R7, R2, 0xc0, RZ, 0xfc, !PT ;  /* 0x000000c002077812 */ /* 0x000fe200078efcff */
[----:B------:R-:W-:Y:S01]  /*4c70*/  IMAD.MOV R4, RZ, RZ, -R4 ;  /* 0x000000ffff047224 */ /* 0x000fe200078e0a04 */
[----:B------:R-:W-:Y:S01]  /*4c80*/  IABS R243, R9 ;  /* 0x0000000900f37213 */ /* 0x000fe20000000000 */
[--C-:B------:R-:W-:Y:S01]  /*4c90*/  @!P5 IMAD.IADD R231, R231, 0x1, -R0.reuse ;  /* 0x00000001e7e7d824 */ /* 0x100fe200078e0a00 */
[C---:B------:R-:W-:Y:S01]  /*4ca0*/  ISETP.GT.U32.AND P5, PT, R0.reuse, R237, PT ;  /* 0x000000ed0000720c */ /* 0x040fe20003fa4070 */
[C---:B------:R-:W-:Y:S01]  /*4cb0*/  IMAD R239, R0.reuse, R4, R239 ;  /* 0x0000000400ef7224 */ /* 0x040fe200078e02ef */
[----:B------:R-:W-:Y:S01]  /*4cc0*/  IABS R241, R7 ;  /* 0x0000000700f17213 */ /* 0x000fe20000000000 */
[----:B------:R-:W-:Y:S01]  /*4cd0*/  @!P2 IMAD.IADD R233, R233, 0x1, -R0 ;  /* 0x00000001e9e9a824 */ /* 0x000fe200078e0a00 */
[----:B------:R-:W-:Y:S01]  /*4ce0*/  IABS R245, R10 ;  /* 0x0000000a00f57213 */ /* 0x000fe20000000000 */
[----:B------:R-:W-:Y:S01]  /*4cf0*/  IMAD.HI.U32 R5, R3, R243, RZ ;  /* 0x000000f303057227 */ /* 0x000fe200078e00ff */
[----:B------:R-:W-:-:S02]  /*4d00*/  ISETP.GT.U32.AND P2, PT, R0, R239, PT ;  /* 0x000000ef0000720c */ /* 0x000fc40003f44070 */
[----:B------:R-:W-:Y:S01]  /*4d10*/  @!P6 IADD3 R233, -R233, RZ, RZ ;  /* 0x000000ffe9e9e210 */ /* 0x000fe20007ffe1ff */
[--C-:B------:R-:W-:Y:S01]  /*4d20*/  @!P3 IMAD.IADD R235, R235, 0x1, -R0.reuse ;  /* 0x00000001ebebb824 */ /* 0x100fe200078e0a00 */
[----:B------:R-:W-:Y:S01]  /*4d30*/  ISETP.GE.AND P3, PT, R8, RZ, PT ;  /* 0x000000ff0800720c */ /* 0x000fe20003f66270 */
[----:B------:R-:W-:Y:S01]  /*4d40*/  IMAD.HI.U32 R4, R3, R241, RZ ;  /* 0x000000f103047227 */ /* 0x000fe200078e00ff */
[----:B------:R-:W-:Y:S02]  /*4d50*/  ISETP.GE.AND P6, PT, R7, RZ, PT ;  /* 0x000000ff0700720c */ /* 0x000fe40003fc6270 */
[----:B------:R-:W-:Y:S01]  /*4d60*/  LOP3.LUT R7, R2, 0xca, RZ, 0xfc, !PT ;  /* 0x000000ca02077812 */ /* 0x000fe200078efcff */
[--C-:B------:R-:W-:Y:S01]  /*4d70*/  @!P5 IMAD.IADD R237, R237, 0x1, -R0.reuse ;  /* 0x00000001ededd824 */ /* 0x100fe200078e0a00 */
[----:B------:R-:W-:Y:S01]  /*4d80*/  ISETP.GT.U32.AND P5, PT, R0, R235, PT ;  /* 0x000000eb0000720c */ /* 0x000fe20003fa4070 */
[----:B------:R-:W-:Y:S01]  /*4d90*/  IMAD.MOV R6, RZ, RZ, -R5 ;  /* 0x000000ffff067224 */ /* 0x000fe200078e0a05 */
[----:B------:R-:W-:Y:S01]  /*4da0*/  IADD3 R4, -R4, RZ, RZ ;  /* 0x000000ff04047210 */ /* 0x000fe20007ffe1ff */
[----:B------:R-:W-:Y:S01]  /*4db0*/  @!P2 IMAD.IADD R239, R239, 0x1, -R0 ;  /* 0x00000001efefa824 */ /* 0x000fe200078e0a00 */
[C---:B------:R-:W-:Y:S01]  /*4dc0*/  ISETP.GT.U32.AND P2, PT, R0.reuse, R237, PT ;  /* 0x000000ed0000720c */ /* 0x040fe20003f44070 */
[----:B------:R-:W-:Y:S01]  /*4dd0*/  IMAD R243, R0, R6, R243 ;  /* 0x0000000600f37224 */ /* 0x000fe200078e02f3 */
[----:B------:R-:W-:Y:S01]  /*4de0*/  LOP3.LUT R6, R2, 0xc8, RZ, 0xfc, !PT ;  /* 0x000000c802067812 */ /* 0x000fe200078efcff */
[----:B------:R-:W-:Y:S01]  /*4df0*/  IMAD R241, R0, R4, R241 ;  /* 0x0000000400f17224 */ /* 0x000fe200078e02f1 */
[----:B------:R-:W-:Y:S01]  /*4e00*/  IABS R251, R7 ;  /* 0x0000000700fb7213 */ /* 0x000fe20000000000 */
[----:B------:R-:W-:Y:S01]  /*4e10*/  IMAD.HI.U32 R4, R3, R245, RZ ;  /* 0x000000f503047227 */ /* 0x000fe200078e00ff */
[----:B------:R-:W-:-:S02]  /*4e20*/  IABS R249, R6 ;  /* 0x0000000600f97213 */ /* 0x000fc40000000000 */
[----:B------:R-:W-:Y:S01]  /*4e30*/  LOP3.LUT R8, R2, 0xd2, RZ, 0xfc, !PT ;  /* 0x000000d202087812 */ /* 0x000fe200078efcff */
[----:B------:R-:W-:Y:S01]  /*4e40*/  @!P5 IMAD.IADD R235, R235, 0x1, -R0 ;  /* 0x00000001ebebd824 */ /* 0x000fe200078e0a00 */
[C---:B------:R-:W-:Y:S01]  /*4e50*/  ISETP.GT.U32.AND P5, PT, R0.reuse, R241, PT ;  /* 0x000000f10000720c */ /* 0x040fe20003fa4070 */
[----:B------:R-:W-:Y:S01]  /*4e60*/  IMAD.MOV R4, RZ, RZ, -R4 ;  /* 0x000000ffff047224 */ /* 0x000fe200078e0a04 */
[----:B------:R-:W-:Y:S01]  /*4e70*/  IABS R109, R8 ;  /* 0x00000008006d7213 */ /* 0x000fe20000000000 */
[----:B------:R-:W-:Y:S01]  /*4e80*/  @!P1 IMAD.MOV R231, RZ, RZ, -R231 ;  /* 0x000000ffffe79224 */ /* 0x000fe200078e0ae7 */
[C---:B------:R-:W-:Y:S01]  /*4e90*/  ISETP.GT.U32.AND P1, PT, R0.reuse, R239, PT ;  /* 0x000000ef0000720c */ /* 0x040fe20003f24070 */
[C---:B------:R-:W-:Y:S02]  /*4ea0*/  IMAD R245, R0.reuse, R4, R245 ;  /* 0x0000000400f57224 */ /* 0x040fe400078e02f5 */
[----:B------:R-:W-:Y:S01]  /*4eb0*/  @!P2 IMAD.IADD R237, R237, 0x1, -R0 ;  /* 0x00000001ededa824 */ /* 0x000fe200078e0a00 */
[----:B------:R-:W-:Y:S01]  /*4ec0*/  ISETP.GT.U32.AND P2, PT, R0, R243, PT ;  /* 0x000000f30000720c */ /* 0x000fe20003f44070 */
[----:B------:R-:W-:-:S04]  /*4ed0*/  IMAD.HI.U32 R5, R3, R247, RZ ;  /* 0x000000f703057227 */ /* 0x000fc800078e00ff */
[--C-:B------:R-:W-:Y:S01]  /*4ee0*/  @!P5 IMAD.IADD R241, R241, 0x1, -R0.reuse ;  /* 0x00000001f1f1d824 */ /* 0x100fe200078e0a00 */
[C---:B------:R-:W-:Y:S01]  /*4ef0*/  ISETP.GT.U32.AND P5, PT, R0.reuse, R245, PT ;  /* 0x000000f50000720c */ /* 0x040fe20003fa4070 */
[----:B------:R-:W-:Y:S02]  /*4f00*/  IMAD.MOV R5, RZ, RZ, -R5 ;  /* 0x000000ffff057224 */ /* 0x000fe400078e0a05 */
[-C--:B------:R-:W-:Y:S01]  /*4f10*/  @!P1 IADD3 R239, R239, -R0.reuse, RZ ;  /* 0x80000000efef9210 */ /* 0x080fe20007ffe0ff */
[----:B------:R-:W-:Y:S01]  /*4f20*/  @!P4 IMAD.MOV R237, RZ, RZ, -R237 ;  /* 0x000000ffffedc224 */ /* 0x000fe200078e0aed */
[----:B------:R-:W-:Y:S01]  /*4f30*/  ISETP.GE.AND P1, PT, R9, RZ, PT ;  /* 0x000000ff0900720c */ /* 0x000fe20003f26270 */
[----:B------:R-:W-:Y:S01]  /*4f40*/  IMAD R247, R0, R5, R247 ;  /* 0x0000000500f77224 */ /* 0x000fe200078e02f7 */
[----:B------:R-:W-:Y:S01]  /*4f50*/  LOP3.LUT R9, R2, 0xda, RZ, 0xfc, !PT ;  /* 0x000000da02097812 */ /* 0x000fe200078efcff */
[----:B------:R-:W-:Y:S02]  /*4f60*/  @!P2 IMAD.IADD R243, R243, 0x1, -R0 ;  /* 0x00000001f3f3a824 */ /* 0x000fe400078e0a00 */
[----:B------:R-:W-:Y:S01]  /*4f70*/  @!P3 IMAD.MOV R239, RZ, RZ, -R239 ;  /* 0x000000ffffefb224 */ /* 0x000fe200078e0aef */
[----:B------:R-:W-:Y:S01]  /*4f80*/  ISETP.GT.U32.AND P4, PT, R0, R247, PT ;  /* 0x000000f70000720c */ /* 0x000fe20003f84070 */
[----:B------:R-:W-:Y:S01]  /*4f90*/  IMAD.HI.U32 R4, R3, R249, RZ ;  /* 0x000000f903047227 */ /* 0x000fe200078e00ff */
[----:B------:R-:W-:-:S02]  /*4fa0*/  @!P5 IADD3 R245, R245, -R0, RZ ;  /* 0x80000000f5f5d210 */ /* 0x000fc40007ffe0ff */
[C---:B------:R-:W-:Y:S01]  /*4fb0*/  ISETP.GT.U32.AND P2, PT, R0.reuse, R243, PT ;  /* 0x000000f30000720c */ /* 0x040fe20003f44070 */
[----:B------:R-:W-:Y:S01]  /*4fc0*/  IMAD.MOV R4, RZ, RZ, -R4 ;  /* 0x000000ffff047224 */ /* 0x000fe200078e0a04 */
[----:B------:R-:W-:Y:S01]  /*4fd0*/  ISETP.GT.U32.AND P3, PT, R0, R245, PT ;  /* 0x000000f50000720c */ /* 0x000fe20003f64070 */
[----:B------:R-:W-:Y:S01]  /*4fe0*/  IMAD.HI.U32 R5, R3, R251, RZ ;  /* 0x000000fb03057227 */ /* 0x000fe200078e00ff */
[----:B------:R-:W-:Y:S02]  /*4ff0*/  ISETP.GE.AND P5, PT, R10, RZ, PT ;  /* 0x000000ff0a00720c */ /* 0x000fe40003fa6270 */
[----:B------:R-:W-:Y:S01]  /*5000*/  IABS R105, R9 ;  /* 0x0000000900697213 */ /* 0x000fe20000000000 */
[----:B------:R-:W-:Y:S01]  /*5010*/  IMAD R249, R0, R4, R249 ;  /* 0x0000000400f97224 */ /* 0x000fe200078e02f9 */
[C---:B------:R-:W-:Y:S01]  /*5020*/  LOP3.LUT R4, R2.reuse, 0xcc, RZ, 0xfc, !PT ;  /* 0x000000cc02047812 */ /* 0x040fe200078efcff */
[----:B------:R-:W-:Y:S01]  /*5030*/  IMAD.MOV R5, RZ, RZ, -R5 ;  /* 0x000000ffff057224 */ /* 0x000fe200078e0a05 */
[----:B------:R-:W-:Y:S01]  /*5040*/  LOP3.LUT R10, R2, 0xdc, RZ, 0xfc, !PT ;  /* 0x000000dc020a7812 */ /* 0x000fe200078efcff */
[--C-:B------:R-:W-:Y:S01]  /*5050*/  @!P4 IMAD.IADD R247, R247, 0x1, -R0.reuse ;  /* 0x00000001f7f7c824 */ /* 0x100fe200078e0a00 */
[----:B------:R-:W-:Y:S01]  /*5060*/  IABS R28, R4 ;  /* 0x00000004001c7213 */ /* 0x000fe20000000000 */
[C---:B------:R-:W-:Y:S01]  /*5070*/  IMAD R251, R0.reuse, R5, R251 ;  /* 0x0000000500fb7224 */ /* 0x040fe200078e02fb */
[----:B------:R-:W-:Y:S01]  /*5080*/  @!P2 IADD3 R243, R243, -R0, RZ ;  /* 0x80000000f3f3a210 */ /* 0x000fe20007ffe0ff */
[----:B------:R-:W-:Y:S01]  /*5090*/  @!P3 IMAD.IADD R245, R245, 0x1, -R0 ;  /* 0x00000001f5f5b824 */ /* 0x000fe200078e0a00 */
[C---:B------:R-:W-:Y:S01]  /*50a0*/  ISETP.GT.U32.AND P3, PT, R0.reuse, R249, PT ;  /* 0x000000f90000720c */ /* 0x040fe20003f64070 */
[----:B------:R-:W-:Y:S01]  /*50b0*/  @!P0 IMAD.MOV R235, RZ, RZ, -R235 ;  /* 0x000000ffffeb8224 */ /* 0x000fe200078e0aeb */
[C---:B------:R-:W-:Y:S01]  /*50c0*/  ISETP.GT.U32.AND P0, PT, R0.reuse, R241, PT ;  /* 0x000000f10000720c */ /* 0x040fe20003f04070 */
[----:B------:R-:W-:Y:S01]  /*50d0*/  @!P1 IMAD.MOV R243, RZ, RZ, -R243 ;  /* 0x000000fffff39224 */ /* 0x000fe200078e0af3 */
[----:B------:R-:W-:-:S02]  /*50e0*/  ISETP.GT.U32.AND P4, PT, R0, R247, PT ;  /* 0x000000f70000720c */ /* 0x000fc40003f84070 */
[----:B------:R-:W-:Y:S02]  /*50f0*/  ISETP.GT.U32.AND P1, PT, R0, R251, PT ;  /* 0x000000fb0000720c */ /* 0x000fe40003f24070 */
[----:B------:R-:W-:Y:S02]  /*5100*/  @!P5 IADD3 R245, -R245, RZ, RZ ;  /* 0x000000fff5f5d210 */ /* 0x000fe40007ffe1ff */
[----:B------:R-:W-:Y:S02]  /*5110*/  ISETP.GE.AND P5, PT, R4, RZ, PT ;  /* 0x000000ff0400720c */ /* 0x000fe40003fa6270 */
[----:B------:R-:W-:Y:S01]  /*5120*/  LOP3.LUT R4, R2, 0xce, RZ, 0xfc, !PT ;  /* 0x000000ce02047812 */ /* 0x000fe200078efcff */
[--C-:B------:R-:W-:Y:S01]  /*5130*/  @!P3 IMAD.IADD R249, R249, 0x1, -R0.reuse ;  /* 0x00000001f9f9b824 */ /* 0x100fe200078e0a00 */
[----:B------:R-:W-:Y:S01]  /*5140*/  ISETP.GE.AND P2, PT, R6, RZ, PT ;  /* 0x000000ff0600720c */ /* 0x000fe20003f46270 */
[--C-:B------:R-:W-:Y:S01]  /*5150*/  @!P0 IMAD.IADD R241, R241, 0x1, -R0.reuse ;  /* 0x00000001f1f18824 */ /* 0x100fe200078e0a00 */
[----:B------:R-:W-:Y:S01]  /*5160*/  ISETP.GE.AND P0, PT, R11, RZ, PT ;  /* 0x000000ff0b00720c */ /* 0x000fe20003f06270 */
[--C-:B------:R-:W-:Y:S01]  /*5170*/  @!P4 IMAD.IADD R247, R247, 0x1, -R0.reuse ;  /* 0x00000001f7f7c824 */ /* 0x100fe200078e0a00 */
[----:B------:R-:W-:Y:S01]  /*5180*/  ISETP.GE.AND P4, PT, R4, RZ, PT ;  /* 0x000000ff0400720c */ /* 0x000fe20003f86270 */
[----:B------:R-:W-:Y:S01]  /*5190*/  @!P1 IMAD.IADD R251, R251, 0x1, -R0 ;  /* 0x00000001fbfb9824 */ /* 0x000fe200078e0a00 */
[----:B------:R-:W-:Y:S01]  /*51a0*/  IABS R26, R4 ;  /* 0x00000004001a7213 */ /* 0x000fe20000000000 */
[----:B------:R-:W-:Y:S01]  /*51b0*/  IMAD.HI.U32 R4, R3, R28, RZ ;  /* 0x0000001c03047227 */ /* 0x000fe200078e00ff */
[----:B------:R-:W-:-:S02]  /*51c0*/  ISETP.GT.U32.AND P3, PT, R0, R249, PT ;  /* 0x000000f90000720c */ /* 0x000fc40003f64070 */
[C---:B------:R-:W-:Y:S01]  /*51d0*/  ISETP.GT.U32.AND P1, PT, R0.reuse, R251, PT ;  /* 0x000000fb0000720c */ /* 0x040fe20003f24070 */
[----:B------:R-:W-:Y:S01]  /*51e0*/  IMAD.MOV R5, RZ, RZ, -R4 ;  /* 0x000000ffff057224 */ /* 0x000fe200078e0a04 */
[----:B------:R-:W-:Y:S01]  /*51f0*/  IABS R19, R10 ;  /* 0x0000000a00137213 */ /* 0x000fe20000000000 */
[----:B------:R-:W-:Y:S01]  /*5200*/  @!P6 IMAD.MOV R241, RZ, RZ, -R241 ;  /* 0x000000fffff1e224 */ /* 0x000fe200078e0af1 */
[----:B------:R-:W-:Y:S01]  /*5210*/  ISETP.GE.AND P6, PT, R7, RZ, PT ;  /* 0x000000ff0700720c */ /* 0x000fe20003fc6270 */
[----:B------:R-:W-:Y:S01]  /*5220*/  IMAD R28, R0, R5, R28 ;  /* 0x00000005001c7224 */ /* 0x000fe200078e021c */
[----:B------:R-:W-:Y:S01]  /*5230*/  LOP3.LUT R7, R2, 0xd0, RZ, 0xfc, !PT ;  /* 0x000000d002077812 */ /* 0x000fe200078efcff */
[----:B------:R-:W-:Y:S01]  /*5240*/  IMAD.HI.U32 R4, R3, R26, RZ ;  /* 0x0000001a03047227 */ /* 0x000fe200078e00ff */
[----:B------:R-:W-:Y:S02]  /*5250*/  @!P0 IADD3 R247, -R247, RZ, RZ ;  /* 0x000000fff7f78210 */ /* 0x000fe40007ffe1ff */
[----:B------:R-:W-:Y:S01]  /*5260*/  IABS R6, R7 ;  /* 0x0000000700067213 */ /* 0x000fe20000000000 */
[----:B------:R-:W-:Y:S01]  /*5270*/  @!P3 IMAD.IADD R249, R249, 0x1, -R0 ;  /* 0x00000001f9f9b824 */ /* 0x000fe200078e0a00 */
[----:B------:R-:W-:Y:S01]  /*5280*/  ISETP.GE.AND P0, PT, R7, RZ, PT ;  /* 0x000000ff0700720c */ /* 0x000fe20003f06270 */
[----:B------:R-:W-:Y:S01]  /*5290*/  IMAD.MOV R7, RZ, RZ, -R4 ;  /* 0x000000ffff077224 */ /* 0x000fe200078e0a04 */
[----:B------:R-:W-:Y:S01]  /*52a0*/  ISETP.GT.U32.AND P3, PT, R0, R28, PT ;  /* 0x0000001c0000720c */ /* 0x000fe20003f64070 */
[----:B------:R-:W-:Y:S01]  /*52b0*/  @!P1 IMAD.IADD R251, R251, 0x1, -R0 ;  /* 0x00000001fbfb9824 */ /* 0x000fe200078e0a00 */
[----:B------:R-:W-:Y:S01]  /*52c0*/  ISETP.GE.AND P1, PT, R8, RZ, PT ;  /* 0x000000ff0800720c */ /* 0x000fe20003f26270 */
[----:B------:R-:W-:Y:S01]  /*52d0*/  IMAD R26, R0, R7, R26 ;  /* 0x00000007001a7224 */ /* 0x000fe200078e021a */
[C---:B------:R-:W-:Y:S01]  /*52e0*/  LOP3.LUT R7, R2.reuse, 0xd6, RZ, 0xfc, !PT ;  /* 0x000000d602077812 */ /* 0x040fe200078efcff */
[----:B------:R-:W-:Y:S01]  /*52f0*/  @!P6 IMAD.MOV R251, RZ, RZ, -R251 ;  /* 0x000000fffffbe224 */ /* 0x000fe200078e0afb */
[----:B------:R-:W-:Y:S01]  /*5300*/  LOP3.LUT R8, R2, 0xd8, RZ, 0xfc, !PT ;  /* 0x000000d802087812 */ /* 0x000fe200078efcff */
[----:B------:R-:W-:Y:S01]  /*5310*/  IMAD.HI.U32 R5, R3, R6, RZ ;  /* 0x0000000603057227 */ /* 0x000fe200078e00ff */
[----:B------:R-:W-:-:S02]  /*5320*/  ISETP.GT.U32.AND P6, PT, R0, R26, PT ;  /* 0x0000001a0000720c */ /* 0x000fc40003fc4070 */
[----:B------:R-:W-:Y:S01]  /*5330*/  IABS R107, R7 ;  /* 0x00000007006b7213 */ /* 0x000fe20000000000 */
[----:B------:R-:W-:Y:S01]  /*5340*/  IMAD.MOV R5, RZ, RZ, -R5 ;  /* 0x000000ffff057224 */ /* 0x000fe200078e0a05 */
[----:B------:R-:W-:Y:S01]  /*5350*/  IABS R21, R8 ;  /* 0x0000000800157213 */ /* 0x000fe20000000000 */
[----:B------:R-:W-:Y:S01]  /*5360*/  IMAD.HI.U32 R4, R3, R109, RZ ;  /* 0x0000006d03047227 */ /* 0x000fe200078e00ff */
[----:B------:R-:W-:Y:S02]  /*5370*/  @!P3 IADD3 R28, R28, -R0, RZ ;  /* 0x800000001c1cb210 */ /* 0x000fe40007ffe0ff */
[----:B------:R-:W-:Y:S01]  /*5380*/  LOP3.LUT R11, R2, 0xe0, RZ, 0xfc, !PT ;  /* 0x000000e0020b7812 */ /* 0x000fe200078efcff */
[C---:B------:R-:W-:Y:S01]  /*5390*/  IMAD R6, R0.reuse, R5, R6 ;  /* 0x0000000500067224 */ /* 0x040fe200078e0206 */
[----:B------:R-:W-:Y:S01]  /*53a0*/  ISETP.GT.U32.AND P3, PT, R0, R28, PT ;  /* 0x0000001c0000720c */ /* 0x000fe20003f64070 */
[----:B------:R-:W-:Y:S01]  /*53b0*/  IMAD.MOV R4, RZ, RZ, -R4 ;  /* 0x000000ffff047224 */ /* 0x000fe200078e0a04 */
[----:B------:R-:W-:Y:S01]  /*53c0*/  LOP3.LUT R5, R2, 0xd4, RZ, 0xfc, !PT ;  /* 0x000000d402057812 */ /* 0x000fe200078efcff */
[----:B------:R-:W-:Y:S01]  /*53d0*/  @!P2 IMAD.MOV R249, RZ, RZ, -R249 ;  /* 0x000000fffff9a224 */ /* 0x000fe200078e0af9 */
[----:B------:R-:W-:Y:S01]  /*53e0*/  @!P6 IADD3 R26, R26, -R0, RZ ;  /* 0x800000001a1ae210 */ /* 0x000fe20007ffe0ff */
[----:B------:R-:W-:Y:S01]  /*53f0*/  IMAD R109, R0, R4, R109 ;  /* 0x00000004006d7224 */ /* 0x000fe200078e026d */
[----:B------:R-:W-:-:S02]  /*5400*/  IABS R23, R5 ;  /* 0x0000000500177213 */ /* 0x000fc40000000000 */
[----:B------:R-:W-:Y:S02]  /*5410*/  ISETP.GT.U32.AND P6, PT, R0, R26, PT ;  /* 0x0000001a0000720c */ /* 0x000fe40003fc4070 */
[----:B------:R-:W-:Y:S01]  /*5420*/  ISETP.GE.AND P2, PT, R5, RZ, PT ;  /* 0x000000ff0500720c */ /* 0x000fe20003f46270 */
[----:B------:R-:W-:Y:S01]  /*5430*/  IMAD.HI.U32 R4, R3, R23, RZ ;  /* 0x0000001703047227 */ /* 0x000fe200078e00ff */
[----:B------:R-:W-:-:S03]  /*5440*/  IABS R17, R11 ;  /* 0x0000000b00117213 */ /* 0x000fc60000000000 */
[----:B------:R-:W-:Y:S01]  /*5450*/  @!P3 IMAD.IADD R28, R28, 0x1, -R0 ;  /* 0x000000011c1cb824 */ /* 0x000fe200078e0a00 */
[----:B------:R-:W-:Y:S01]  /*5460*/  ISETP.GT.U32.AND P3, PT, R0, R6, PT ;  /* 0x000000060000720c */ /* 0x000fe20003f64070 */
[----:B------:R-:W-:-:S04]  /*5470*/  IMAD.HI.U32 R5, R3, R107, RZ ;  /* 0x0000006b03057227 */ /* 0x000fc800078e00ff */
[----:B------:R-:W-:Y:S01]  /*5480*/  IMAD.MOV R4, RZ, RZ, -R4 ;  /* 0x000000ffff047224 */ /* 0x000fe200078e0a04 */
[----:B------:R-:W-:Y:S01]  /*5490*/  @!P6 IADD3 R26, R26, -R0, RZ ;  /* 0x800000001a1ae210 */ /* 0x000fe20007ffe0ff */
[----:B------:R-:W-:Y:S01]  /*54a0*/  IMAD.MOV R5, RZ, RZ, -R5 ;  /* 0x000000ffff057224 */ /* 0x000fe200078e0a05 */
[C---:B------:R-:W-:Y:S01]  /*54b0*/  ISETP.GT.U32.AND P6, PT, R0.reuse, R109, PT ;  /* 0x0000006d0000720c */ /* 0x040fe20003fc4070 */
[----:B------:R-:W-:Y:S02]  /*54c0*/  IMAD R23, R0, R4, R23 ;  /* 0x0000000400177224 */ /* 0x000fe400078e0217 */
[----:B------:R-:W-:-:S04]  /*54d0*/  IMAD.HI.U32 R4, R3, R21, RZ ;  /* 0x0000001503047227 */ /* 0x000fc800078e00ff */
[----:B------:R-:W-:Y:S02]  /*54e0*/  IMAD R107, R0, R5, R107 ;  /* 0x00000005006b7224 */ /* 0x000fe400078e026b */
[----:B------:R-:W-:Y:S02]  /*54f0*/  @!P3 IMAD.IADD R6, R6, 0x1, -R0 ;  /* 0x000000010606b824 */ /* 0x000fe400078e0a00 */
[----:B------:R-:W-:Y:S02]  /*5500*/  IMAD.MOV R5, RZ, RZ, -R4 ;  /* 0x000000ffff057224 */ /* 0x000fe400078e0a04 */
[----:B------:R-:W-:Y:S01]  /*5510*/  @!P5 IMAD.MOV R28, RZ, RZ, -R28 ;  /* 0x000000ffff1cd224 */ /* 0x000fe200078e0a1c */
[C---:B------:R-:W-:Y:S01]  /*5520*/  ISETP.GT.U32.AND P3, PT, R0.reuse, R6, PT ;  /* 0x000000060000720c */ /* 0x040fe20003f64070 */
[C---:B------:R-:W-:Y:S01]  /*5530*/  IMAD R21, R0.reuse, R5, R21 ;  /* 0x0000000500157224 */ /* 0x040fe200078e0215 */
[----:B------:R-:W-:Y:S01]  /*5540*/  ISETP.GT.U32.AND P5, PT, R0, R23, PT ;  /* 0x000000170000720c */ /* 0x000fe20003fa4070 */
[----:B------:R-:W-:-:S02]  /*5550*/  @!P6 IMAD.IADD R109, R109, 0x1, -R0 ;  /* 0x000000016d6de824 */ /* 0x000fc400078e0a00 */
[----:B------:R-:W-:Y:S01]  /*5560*/  IMAD.HI.U32 R4, R3, R105, RZ ;  /* 0x0000006903047227 */ /* 0x000fe200078e00ff */
[----:B------:R-:W-:-:S03]  /*5570*/  ISETP.GT.U32.AND P6, PT, R0, R21, PT ;  /* 0x000000150000720c */ /* 0x000fc60003fc4070 */
[----:B------:R-:W-:Y:S02]  /*5580*/  IMAD.MOV R4, RZ, RZ, -R4 ;  /* 0x000000ffff047224 */ /* 0x000fe400078e0a04 */
[----:B------:R-:W-:Y:S01]  /*5590*/  @!P4 IMAD.MOV R26, RZ, RZ, -R26 ;  /* 0x000000ffff1ac224 */ /* 0x000fe200078e0a1a */
[C---:B------:R-:W-:Y:S01]  /*55a0*/  ISETP.GT.U32.AND P4, PT, R0.reuse, R107, PT ;  /* 0x0000006b0000720c */ /* 0x040fe20003f84070 */
[----:B------:R-:W-:Y:S01]  /*55b0*/  IMAD R105, R0, R4, R105 ;  /* 0x0000000400697224 */ /* 0x000fe200078e0269 */
[----:B------:R-:W-:Y:S01]  /*55c0*/  @!P3 IADD3 R6, R6, -R0, RZ ;  /* 0x800000000606b210 */ /* 0x000fe20007ffe0ff */
[--C-:B------:R-:W-:Y:S01]  /*55d0*/  @!P5 IMAD.IADD R23, R23, 0x1, -R0.reuse ;  /* 0x000000011717d824 */ /* 0x100fe200078e0a00 */
[----:B------:R-:W-:Y:S01]  /*55e0*/  ISETP.GE.AND P3, PT, R7, RZ, PT ;  /* 0x000000ff0700720c */ /* 0x000fe20003f66270 */
[----:B------:R-:W-:Y:S01]  /*55f0*/  IMAD.HI.U32 R5, R3, R19, RZ ;  /* 0x0000001303057227 */ /* 0x000fe200078e00ff */
[----:B------:R-:W-:Y:S02]  /*5600*/  LOP3.LUT R7, R2, 0xde, RZ, 0xfc, !PT ;  /* 0x000000de02077812 */ /* 0x000fe400078efcff */
[----:B------:R-:W-:Y:S01]  /*5610*/  ISETP.GT.U32.AND P5, PT, R0, R109, PT ;  /* 0x0000006d0000720c */ /* 0x000fe20003fa4070 */
[--C-:B------:R-:W-:Y:S01]  /*5620*/  @!P6 IMAD.IADD R21, R21, 0x1, -R0.reuse ;  /* 0x000000011515e824 */ /* 0x100fe200078e0a00 */
[----:B------:R-:W-:Y:S01]  /*5630*/  IABS R103, R7 ;  /* 0x0000000700677213 */ /* 0x000fe20000000000 */
[----:B------:R-:W-:Y:S01]  /*5640*/  IMAD.MOV R5, RZ, RZ, -R5 ;  /* 0x000000ffff057224 */ /* 0x000fe200078e0a05 */
[----:B------:R-:W-:Y:S01]  /*5650*/  @!P0 IADD3 R6, -R6, RZ, RZ ;  /* 0x000000ff06068210 */ /* 0x000fe20007ffe1ff */
[----:B------:R-:W-:Y:S01]  /*5660*/  @!P4 IMAD.IADD R107, R107, 0x1, -R0 ;  /* 0x000000016b6bc824 */ /* 0x000fe200078e0a00 */
[C---:B------:R-:W-:Y:S01]  /*5670*/  ISETP.GT.U32.AND P0, PT, R0.reuse, R21, PT ;  /* 0x000000150000720c */ /* 0x040fe20003f04070 */
[----:B------:R-:W-:Y:S01]  /*5680*/  IMAD.HI.U32 R4, R3, R103, RZ ;  /* 0x0000006703047227 */ /* 0x000fe200078e00ff */
[----:B------:R-:W-:-:S02]  /*5690*/  ISETP.GT.U32.AND P4, PT, R0, R23, PT ;  /* 0x000000170000720c */ /* 0x000fc40003f84070 */
[C---:B------:R-:W-:Y:S01]  /*56a0*/  ISETP.GT.U32.AND P6, PT, R0.reuse, R107, PT ;  /* 0x0000006b0000720c */ /* 0x040fe20003fc4070 */
[----:B------:R-:W-:Y:S02]  /*56b0*/  IMAD.MOV R4, RZ, RZ, -R4 ;  /* 0x000000ffff047224 */ /* 0x000fe400078e0a04 */
[----:B------:R-:W-:Y:S01]  /*56c0*/  @!P5 IMAD.IADD R109, R109, 0x1, -R0 ;  /* 0x000000016d6dd824 */ /* 0x000fe200078e0a00 */
[C---:B------:R-:W-:Y:S01]  /*56d0*/  ISETP.GT.U32.AND P5, PT, R0.reuse, R105, PT ;  /* 0x000000690000720c */ /* 0x040fe20003fa4070 */
[C---:B------:R-:W-:Y:S02]  /*56e0*/  IMAD R103, R0.reuse, R4, R103 ;  /* 0x0000000400677224 */ /* 0x040fe400078e0267 */
[C---:B------:R-:W-:Y:S02]  /*56f0*/  IMAD R19, R0.reuse, R5, R19 ;  /* 0x0000000500137224 */ /* 0x040fe400078e0213 */
[----:B------:R-:W-:Y:S01]  /*5700*/  @!P0 IADD3 R21, R21, -R0, RZ ;  /* 0x8000000015158210 */ /* 0x000fe20007ffe0ff */
[----:B------:R-:W-:Y:S01]  /*5710*/  IMAD.HI.U32 R5, R3, R101, RZ ;  /* 0x0000006503057227 */ /* 0x000fe200078e00ff */
[----:B------:R-:W-:-:S03]  /*5720*/  ISETP.GT.U32.AND P0, PT, R0, R103, PT ;  /* 0x000000670000720c */ /* 0x000fc60003f04070 */
[----:B------:R-:W-:-:S04]  /*5730*/  IMAD.HI.U32 R4, R3, R17, RZ ;  /* 0x0000001103047227 */ /* 0x000fc800078e00ff */
[--C-:B------:R-:W-:Y:S01]  /*5740*/  @!P5 IMAD.IADD R105, R105, 0x1, -R0.reuse ;  /* 0x000000016969d824 */ /* 0x100fe200078e0a00 */
[----:B------:R-:W-:Y:S01]  /*5750*/  ISETP.GE.AND P5, PT, R9, RZ, PT ;  /* 0x000000ff0900720c */ /* 0x000fe20003fa6270 */
[----:B------:R-:W-:Y:S01]  /*5760*/  IMAD.MOV R5, RZ, RZ, -R5 ;  /* 0x000000ffff057224 */ /* 0x000fe200078e0a05 */
[----:B------:R-:W-:Y:S01]  /*5770*/  LOP3.LUT R9, R2, 0xee, RZ, 0xfc, !PT ;  /* 0x000000ee02097812 */ /* 0x000fe200078efcff */
[--C-:B------:R-:W-:Y:S01]  /*5780*/  @!P4 IMAD.IADD R23, R23, 0x1, -R0.reuse ;  /* 0x000000011717c824 */ /* 0x100fe200078e0a00 */
[C---:B------:R-:W-:Y:S01]  /*5790*/  ISETP.GT.U32.AND P4, PT, R0.reuse, R19, PT ;  /* 0x000000130000720c */ /* 0x040fe20003f84070 */
[----:B------:R-:W-:Y:S01]  /*57a0*/  @!P6 IMAD.IADD R107, R107, 0x1, -R0 ;  /* 0x000000016b6be824 */ /* 0x000fe200078e0a00 */
[----:B------:R-:W-:Y:S01]  /*57b0*/  @!P0 IADD3 R103, R103, -R0, RZ ;  /* 0x8000000067678210 */ /* 0x000fe20007ffe0ff */
[----:B------:R-:W-:Y:S01]  /*57c0*/  IMAD.MOV R4, RZ, RZ, -R4 ;  /* 0x000000ffff047224 */ /* 0x000fe200078e0a04 */
[C---:B------:R-:W-:Y:S01]  /*57d0*/  ISETP.GT.U32.AND P0, PT, R0.reuse, R105, PT ;  /* 0x000000690000720c */ /* 0x040fe20003f04070 */
[----:B------:R-:W-:Y:S01]  /*57e0*/  IMAD R101, R0, R5, R101 ;  /* 0x0000000500657224 */ /* 0x000fe200078e0265 */
[----:B------:R-:W-:Y:S01]  /*57f0*/  ISETP.GE.AND P6, PT, R8, RZ, PT ;  /* 0x000000ff0800720c */ /* 0x000fe20003fc6270 */
[----:B------:R-:W-:Y:S01]  /*5800*/  IMAD R17, R0, R4, R17 ;  /* 0x0000000400117224 */ /* 0x000fe200078e0211 */
[----:B------:R-:W-:Y:S01]  /*5810*/  LOP3.LUT R8, R2, 0xe4, RZ, 0xfc, !PT ;  /* 0x000000e402087812 */ /* 0x000fe200078efcff */
[----:B------:R-:W-:Y:S01]  /*5820*/  @!P1 IMAD.MOV R109, RZ, RZ, -R109 ;  /* 0x000000ffff6d9224 */ /* 0x000fe200078e0a6d */
[C---:B------:R-:W-:Y:S01]  /*5830*/  ISETP.GT.U32.AND P1, PT, R0.reuse, R103, PT ;  /* 0x000000670000720c */ /* 0x040fe20003f24070 */
[----:B------:R-:W-:Y:S01]  /*5840*/  @!P3 IMAD.MOV R107, RZ, RZ, -R107 ;  /* 0x000000ffff6bb224 */ /* 0x000fe200078e0a6b */
[----:B-1----:R-:W-:Y:S01]  /*5850*/  IABS R15, R8 ;  /* 0x00000008000f7213 */ /* 0x002fe20000000000 */
[----:B------:R-:W-:Y:S01]  /*5860*/  @!P4 IMAD.IADD R19, R19, 0x1, -R0 ;  /* 0x000000011313c824 */ /* 0x000fe200078e0a00 */
[----:B------:R-:W-:Y:S01]  /*5870*/  ISETP.GT.U32.AND P3, PT, R0, R17, PT ;  /* 0x000000110000720c */ /* 0x000fe20003f64070 */
[----:B------:R-:W-:Y:S01]  /*5880*/  @!P2 IMAD.MOV R23, RZ, RZ, -R23 ;  /* 0x000000ffff17a224 */ /* 0x000fe200078e0a17 */
[----:B------:R-:W-:Y:S01]  /*5890*/  LOP3.LUT R5, R2, 0xe6, RZ, 0xfc, !PT ;  /* 0x000000e602057812 */ /* 0x000fe200078efcff */
[----:B------:R-:W-:Y:S01]  /*58a0*/  IMAD.HI.U32 R4, R3, R15, RZ ;  /* 0x0000000f03047227 */ /* 0x000fe200078e00ff */
[----:B------:R-:W-:-:S02]  /*58b0*/  @!P0 IADD3 R105, R105, -R0, RZ ;  /* 0x8000000069698210 */ /* 0x000fc40007ffe0ff */
[C---:B------:R-:W-:Y:S01]  /*58c0*/  ISETP.GT.U32.AND P0, PT, R0.reuse, R101, PT ;  /* 0x000000650000720c */ /* 0x040fe20003f04070 */
[----:B------:R-:W-:Y:S01]  /*58d0*/  @!P6 IMAD.MOV R21, RZ, RZ, -R21 ;  /* 0x000000ffff15e224 */ /* 0x000fe200078e0a15 */
[----:B------:R-:W-:Y:S01]  /*58e0*/  ISETP.GE.AND P6, PT, R7, RZ, PT ;  /* 0x000000ff0700720c */ /* 0x000fe20003fc6270 */
[----:B------:R-:W-:Y:S01]  /*58f0*/  IMAD.MOV R4, RZ, RZ, -R4 ;  /* 0x000000ffff047224 */ /* 0x000fe200078e0a04 */
[----:B------:R-:W-:Y:S01]  /*5900*/  ISETP.GT.U32.AND P2, PT, R0, R19, PT ;  /* 0x000000130000720c */ /* 0x000fe20003f44070 */
[--C-:B------:R-:W-:Y:S01]  /*5910*/  @!P1 IMAD.IADD R103, R103, 0x1, -R0.reuse ;  /* 0x0000000167679824 */ /* 0x100fe200078e0a00 */
[----:B------:R-:W-:Y:S01]  /*5920*/  IABS R99, R5 ;  /* 0x0000000500637213 */ /* 0x000fe20000000000 */
[----:B------:R-:W-:Y:S01]  /*5930*/  @!P3 IMAD.IADD R17, R17, 0x1, -R0 ;  /* 0x000000011111b824 */ /* 0x000fe200078e0a00 */
[----:B------:R-:W-:Y:S01]  /*5940*/  LOP3.LUT R7, R2, 0xe8, RZ, 0xfc, !PT ;  /* 0x000000e802077812 */ /* 0x000fe200078efcff */
[----:B------:R-:W-:Y:S01]  /*5950*/  IMAD R15, R0, R4, R15 ;  /* 0x00000004000f7224 */ /* 0x000fe200078e020f */
[----:B------:R-:W-:Y:S01]  /*5960*/  ISETP.GE.AND P4, PT, R10, RZ, PT ;  /* 0x000000ff0a00720c */ /* 0x000fe20003f86270 */
[----:B------:R-:W-:Y:S01]  /*5970*/  IMAD.HI.U32 R4, R3, R99, RZ ;  /* 0x0000006303047227 */ /* 0x000fe200078e00ff */
[----:B------:R-:W-:-:S02]  /*5980*/  IABS R13, R7 ;  /* 0x00000007000d7213 */ /* 0x000fc40000000000 */
[----:B------:R-:W-:Y:S01]  /*5990*/  @!P0 IADD3 R101, R101, -R0, RZ ;  /* 0x8000000065658210 */ /* 0x000fe20007ffe0ff */
[----:B------:R-:W-:Y:S01]  /*59a0*/  @!P5 IMAD.MOV R105, RZ, RZ, -R105 ;  /* 0x000000ffff69d224 */ /* 0x000fe200078e0a69 */
[C---:B------:R-:W-:Y:S01]  /*59b0*/  ISETP.GT.U32.AND P5, PT, R0.reuse, R17, PT ;  /* 0x000000110000720c */ /* 0x040fe20003fa4070 */
[----:B------:R-:W-:Y:S01]  /*59c0*/  @!P6 IMAD.MOV R103, RZ, RZ, -R103 ;  /* 0x000000ffff67e224 */ /* 0x000fe200078e0a67 */
[C---:B------:R-:W-:Y:S01]  /*59d0*/  ISETP.GT.U32.AND P0, PT, R0.reuse, R101, PT ;  /* 0x000000650000720c */ /* 0x040fe20003f04070 */
[----:B------:R-:W-:Y:S01]  /*59e0*/  IMAD.MOV R4, RZ, RZ, -R4 ;  /* 0x000000ffff047224 */ /* 0x000fe200078e0a04 */
[C---:B------:R-:W-:Y:S01]  /*59f0*/  ISETP.GT.U32.AND P6, PT, R0.reuse, R15, PT ;  /* 0x0000000f0000720c */ /* 0x040fe20003fc4070 */
[----:B------:R-:W-:Y:S01]  /*5a00*/  @!P2 IMAD.IADD R19, R19, 0x1, -R0 ;  /* 0x000000011313a824 */ /* 0x000fe200078e0a00 */
[----:B------:R-:W-:Y:S01]  /*5a10*/  ISETP.GE.AND P2, PT, R11, RZ, PT ;  /* 0x000000ff0b00720c */ /* 0x000fe20003f46270 */
[----:B------:R-:W-:Y:S01]  /*5a20*/  IMAD R99, R0, R4, R99 ;  /* 0x0000000400637224 */ /* 0x000fe200078e0263 */
[----:B------:R-:W-:Y:S01]  /*5a30*/  ISETP.GE.AND P3, PT, R8, RZ, PT ;  /* 0x000000ff0800720c */ /* 0x000fe20003f66270 */
[----:B------:R-:W-:Y:S01]  /*5a40*/  IMAD.HI.U32 R4, R3, R13, RZ ;  /* 0x0000000d03047227 */ /* 0x000fe200078e00ff */
[----:B------:R-:W-:-:S02]  /*5a50*/  ISETP.GE.AND P1, PT, R12, RZ, PT ;  /* 0x000000ff0c00720c */ /* 0x000fc40003f26270 */
[----:B------:R-:W-:Y:S01]  /*5a60*/  LOP3.LUT R8, R2, 0xec, RZ, 0xfc, !PT ;  /* 0x000000ec02087812 */ /* 0x000fe200078efcff */
[----:B------:R-:W-:Y:S01]  /*5a70*/  IMAD.MOV R4, RZ, RZ, -R4 ;  /* 0x000000ffff047224 */ /* 0x000fe200078e0a04 */
[----:B------:R-:W-:Y:S01]  /*5a80*/  @!P5 IADD3 R17, R17, -R0, RZ ;  /* 0x800000001111d210 */ /* 0x000fe20007ffe0ff */
[--C-:B------:R-:W-:Y:S01]  /*5a90*/  @!P0 IMAD.IADD R101, R101, 0x1, -R0.reuse ;  /* 0x0000000165658824 */ /* 0x100fe200078e0a00 */
[C---:B------:R-:W-:Y:S01]  /*5aa0*/  ISETP.GT.U32.AND P0, PT, R0.reuse, R99, PT ;  /* 0x000000630000720c */ /* 0x040fe20003f04070 */
[C---:B------:R-:W-:Y:S01]  /*5ab0*/  IMAD R13, R0.reuse, R4, R13 ;  /* 0x00000004000d7224 */ /* 0x040fe200078e020d */
[----:B------:R-:W-:Y:S01]  /*5ac0*/  ISETP.GE.AND P5, PT, R7, RZ, PT ;  /* 0x000000ff0700720c */ /* 0x000fe20003fa6270 */
[----:B------:R-:W-:Y:S01]  /*5ad0*/  @!P6 IMAD.IADD R15, R15, 0x1, -R0 ;  /* 0x000000010f0fe824 */ /* 0x000fe200078e0a00 */
[----:B------:R-:W-:Y:S01]  /*5ae0*/  @!P2 IADD3 R17, -R17, RZ, RZ ;  /* 0x000000ff1111a210 */ /* 0x000fe20007ffe1ff */
[----:B------:R-:W-:Y:S01]  /*5af0*/  @!P4 IMAD.MOV R19, RZ, RZ, -R19 ;  /* 0x000000ffff13c224 */ /* 0x000fe200078e0a13 */
[----:B------:R-:W-:Y:S01]  /*5b00*/  ISETP.GE.AND P4, PT, R5, RZ, PT ;  /* 0x000000ff0500720c */ /* 0x000fe20003f86270 */
[----:B------:R-:W-:Y:S01]  /*5b10*/  @!P1 IMAD.MOV R101, RZ, RZ, -R101 ;  /* 0x000000ffff659224 */ /* 0x000fe200078e0a65 */
[----:B------:R-:W-:-:S02]  /*5b20*/  ISETP.GT.U32.AND P6, PT, R0, R15, PT ;  /* 0x0000000f0000720c */ /* 0x000fc40003fc4070 */
[----:B------:R-:W-:Y:S02]  /*5b30*/  ISETP.GT.U32.AND P2, PT, R0, R13, PT ;  /* 0x0000000d0000720c */ /* 0x000fe40003f44070 */
[----:B------:R-:W-:Y:S01]  /*5b40*/  LOP3.LUT R5, R2, 0xea, RZ, 0xfc, !PT ;  /* 0x000000ea02057812 */ /* 0x000fe200078efcff */
[----:B------:R-:W-:Y:S01]  /*5b50*/  @!P0 IMAD.IADD R99, R99, 0x1, -R0 ;  /* 0x0000000163638824 */ /* 0x000fe200078e0a00 */
[----:B------:R-:W-:Y:S02]  /*5b60*/  IABS R95, R8 ;  /* 0x00000008005f7213 */ /* 0x000fe40000000000 */
[----:B------:R-:W-:Y:S02]  /*5b70*/  IABS R11, R5 ;  /* 0x00000005000b7213 */ /* 0x000fe40000000000 */
[----:B------:R-:W-:Y:S02]  /*5b80*/  ISETP.GT.U32.AND P0, PT, R0, R99, PT ;  /* 0x000000630000720c */ /* 0x000fe40003f04070 */
[----:B------:R-:W-:Y:S01]  /*5b90*/  IABS R97, R9 ;  /* 0x0000000900617213 */ /* 0x000fe20000000000 */
[----:B------:R-:W-:Y:S01]  /*5ba0*/  IMAD.HI.U32 R4, R3, R11, RZ ;  /* 0x0000000b03047227 */ /* 0x000fe200078e00ff */
[----:B------:R-:W-:-:S02]  /*5bb0*/  ISETP.GE.AND P1, PT, R5, RZ, PT ;  /* 0x000000ff0500720c */ /* 0x000fc40003f26270 */
[C---:B------:R-:W-:Y:S01]  /*5bc0*/  LOP3.LUT R10, R2.reuse, 0xf2, RZ, 0xfc, !PT ;  /* 0x000000f2020a7812 */ /* 0x040fe200078efcff */
[--C-:B------:R-:W-:Y:S01]  /*5bd0*/  @!P6 IMAD.IADD R15, R15, 0x1, -R0.reuse ;  /* 0x000000010f0fe824 */ /* 0x100fe200078e0a00 */
[----:B------:R-:W-:Y:S01]  /*5be0*/  LOP3.LUT R12, R2, 0xf4, RZ, 0xfc, !PT ;  /* 0x000000f4020c7812 */ /* 0x000fe200078efcff */
[----:B------:R-:W-:Y:S01]  /*5bf0*/  @!P2 IMAD.IADD R13, R13, 0x1, -R0 ;  /* 0x000000010d0da824 */ /* 0x000fe200078e0a00 */
[----:B------:R-:W-:Y:S01]  /*5c00*/  ISETP.GE.AND P2, PT, R9, RZ, PT ;  /* 0x000000ff0900720c */ /* 0x000fe20003f46270 */
[----:B------:R-:W-:Y:S01]  /*5c10*/  IMAD.MOV R7, RZ, RZ, -R4 ;  /* 0x000000ffff077224 */ /* 0x000fe200078e0a04 */
[----:B------:R-:W-:Y:S01]  /*5c20*/  ISETP.GE.AND P6, PT, R8, RZ, PT ;  /* 0x000000ff0800720c */ /* 0x000fe20003fc6270 */
[----:B------:R-:W-:Y:S01]  /*5c30*/  @!P3 IMAD.MOV R15, RZ, RZ, -R15 ;  /* 0x000000ffff0fb224 */ /* 0x000fe200078e0a0f */
[C---:B------:R-:W-:Y:S01]  /*5c40*/  ISETP.GT.U32.AND P3, PT, R0.reuse, R13, PT ;  /* 0x0000000d0000720c */ /* 0x040fe20003f64070 */
[----:B------:R-:W-:Y:S01]  /*5c50*/  IMAD R11, R0, R7, R11 ;  /* 0x00000007000b7224 */ /* 0x000fe200078e020b */
[----:B------:R-:W-:Y:S01]  /*5c60*/  IABS R93, R10 ;  /* 0x0000000a005d7213 */ /* 0x000fe20000000000 */
[----:B------:R-:W-:Y:S01]  /*5c70*/  IMAD.HI.U32 R4, R3, R95, RZ ;  /* 0x0000005f03047227 */ /* 0x000fe200078e00ff */
[----:B------:R-:W-:-:S03]  /*5c80*/  IABS R8, R12 ;  /* 0x0000000c00087213 */ /* 0x000fc60000000000 */
[----:B------:R-:W-:-:S04]  /*5c90*/  IMAD.HI.U32 R5, R3, R97, RZ ;  /* 0x0000006103057227 */ /* 0x000fc800078e00ff */
[----:B------:R-:W-:Y:S01]  /*5ca0*/  @!P0 IMAD.IADD R99, R99, 0x1, -R0 ;  /* 0x0000000163638824 */ /* 0x000fe200078e0a00 */
[C---:B------:R-:W-:Y:S01]  /*5cb0*/  ISETP.GT.U32.AND P0, PT, R0.reuse, R11, PT ;  /* 0x0000000b0000720c */ /* 0x040fe20003f04070 */
[----:B------:R-:W-:Y:S01]  /*5cc0*/  IMAD.MOV R4, RZ, RZ, -R4 ;  /* 0x000000ffff047224 */ /* 0x000fe200078e0a04 */
[----:B------:R-:W-:Y:S01]  /*5cd0*/  IADD3 R5, -R5, RZ, RZ ;  /* 0x000000ff05057210 */ /* 0x000fe20007ffe1ff */
[----:B------:R-:W-:Y:S02]  /*5ce0*/  @!P3 IMAD.IADD R13, R13, 0x1, -R0 ;  /* 0x000000010d0db824 */ /* 0x000fe400078e0a00 */
[----:B------:R-:W-:Y:S01]  /*5cf0*/  IMAD R95, R0, R4, R95 ;  /* 0x00000004005f7224 */ /* 0x000fe200078e025f */
[----:B------:R-:W-:Y:S01]  /*5d00*/  LOP3.LUT R4, R2, 0xf0, RZ, 0xfc, !PT ;  /* 0x000000f002047812 */ /* 0x000fe200078efcff */
[C---:B------:R-:W-:Y:S02]  /*5d10*/  IMAD R97, R0.reuse, R5, R97 ;  /* 0x0000000500617224 */ /* 0x040fe400078e0261 */
[----:B------:R-:W-:Y:S01]  /*5d20*/  @!P5 IMAD.MOV R13, RZ, RZ, -R13 ;  /* 0x000000ffff0dd224 */ /* 0x000fe200078e0a0d */
[C---:B------:R-:W-:Y:S01]  /*5d30*/  ISETP.GT.U32.AND P3, PT, R0.reuse, R95, PT ;  /* 0x0000005f0000720c */ /* 0x040fe20003f64070 */
[----:B------:R-:W-:Y:S01]  /*5d40*/  @!P4 IMAD.MOV R99, RZ, RZ, -R99 ;  /* 0x000000ffff63c224 */ /* 0x000fe200078e0a63 */
[----:B------:R-:W-:Y:S01]  /*5d50*/  ISETP.GT.U32.AND P5, PT, R0, R97, PT ;  /* 0x000000610000720c */ /* 0x000fe20003fa4070 */
[----:B------:R-:W-:Y:S01]  /*5d60*/  IMAD.HI.U32 R5, R3, R93, RZ ;  /* 0x0000005d03057227 */ /* 0x000fe200078e00ff */
[----:B------:R-:W-:-:S02]  /*5d70*/  @!P0 IADD3 R11, R11, -R0, RZ ;  /* 0x800000000b0b8210 */ /* 0x000fc40007ffe0ff */
[----:B------:R-:W-:Y:S01]  /*5d80*/  IABS R9, R4 ;  /* 0x0000000400097213 */ /* 0x000fe20000000000 */
[C---:B------:R-:W-:Y:S01]  /*5d90*/  IMAD.HI.U32 R7, R3.reuse, R8, RZ ;  /* 0x0000000803077227 */ /* 0x040fe200078e00ff */
[----:B------:R-:W-:Y:S02]  /*5da0*/  ISETP.GT.U32.AND P0, PT, R0, R11, PT ;  /* 0x0000000b0000720c */ /* 0x000fe40003f04070 */
[----:B------:R-:W-:Y:S01]  /*5db0*/  ISETP.GE.AND P4, PT, R4, RZ, PT ;  /* 0x000000ff0400720c */ /* 0x000fe20003f86270 */
[----:B------:R-:W-:Y:S01]  /*5dc0*/  IMAD.HI.U32 R4, R3, R9, RZ ;  /* 0x0000000903047227 */ /* 0x000fe200078e00ff */
[----:B------:R-:W-:-:S03]  /*5dd0*/  IADD3 R7, -R7, RZ, RZ ;  /* 0x000000ff07077210 */ /* 0x000fc60007ffe1ff */
[----:B------:R-:W-:Y:S02]  /*5de0*/  @!P3 IMAD.IADD R95, R95, 0x1, -R0 ;  /* 0x000000015f5fb824 */ /* 0x000fe400078e0a00 */
[----:B------:R-:W-:Y:S02]  /*5df0*/  IMAD.MOV R4, RZ, RZ, -R4 ;  /* 0x000000ffff047224 */ /* 0x000fe400078e0a04 */
[--C-:B------:R-:W-:Y:S01]  /*5e00*/  @!P5 IMAD.IADD R97, R97, 0x1, -R0.reuse ;  /* 0x000000016161d824 */ /* 0x100fe200078e0a00 */
[----:B------:R-:W-:Y:S01]  /*5e10*/  ISETP.GT.U32.AND P3, PT, R0, R95, PT ;  /* 0x0000005f0000720c */ /* 0x000fe20003f64070 */
[----:B------:R-:W-:Y:S01]  /*5e20*/  @!P0 IMAD.IADD R11, R11, 0x1, -R0 ;  /* 0x000000010b0b8824 */ /* 0x000fe200078e0a00 */
[----:B------:R-:W-:Y:S01]  /*5e30*/  ISETP.GE.AND P0, PT, R10, RZ, PT ;  /* 0x000000ff0a00720c */ /* 0x000fe20003f06270 */
[C---:B------:R-:W-:Y:S01]  /*5e40*/  IMAD R9, R0.reuse, R4, R9 ;  /* 0x0000000400097224 */ /* 0x040fe200078e0209 */
[----:B------:R-:W-:Y:S01]  /*5e50*/  ISETP.GT.U32.AND P5, PT, R0, R97, PT ;  /* 0x000000610000720c */ /* 0x000fe20003fa4070 */
[----:B------:R-:W-:Y:S01]  /*5e60*/  IMAD.MOV R5, RZ, RZ, -R5 ;  /* 0x000000ffff057224 */ /* 0x000fe200078e0a05 */
[----:B------:R-:W-:Y:S01]  /*5e70*/  LOP3.LUT R10, R2, 0xfc, RZ, 0xfc, !PT ;  /* 0x000000fc020a7812 */ /* 0x000fe200078efcff */
[----:B------:R-:W-:Y:S01]  /*5e80*/  @!P1 IMAD.MOV R11, RZ, RZ, -R11 ;  /* 0x000000ffff0b9224 */ /* 0x000fe200078e0a0b */
[C---:B------:R-:W-:Y:S01]  /*5e90*/  ISETP.GT.U32.AND P1, PT, R0.reuse, R9, PT ;  /* 0x000000090000720c */ /* 0x040fe20003f24070 */
[C---:B------:R-:W-:Y:S01]  /*5ea0*/  IMAD R93, R0.reuse, R5, R93 ;  /* 0x00000005005d7224 */ /* 0x040fe200078e025d */
[----:B------:R-:W-:Y:S01]  /*5eb0*/  IABS R5, R16 ;  /* 0x0000001000057213 */ /* 0x000fe20000000000 */
[----:B------:R-:W-:Y:S01]  /*5ec0*/  IMAD R7, R0, R7, R8 ;  /* 0x0000000700077224 */ /* 0x000fe200078e0208 */
[----:B------:R-:W-:Y:S01]  /*5ed0*/  IABS R8, R10 ;  /* 0x0000000a00087213 */ /* 0x000fe20000000000 */
[----:B------:R-:W-:Y:S01]  /*5ee0*/  IMAD.HI.U32 R2, R3, R91, RZ ;  /* 0x0000005b03027227 */ /* 0x000fe200078e00ff */
[----:B------:R-:W-:-:S02]  /*5ef0*/  @!P3 IADD3 R95, R95, -R0, RZ ;  /* 0x800000005f5fb210 */ /* 0x000fc40007ffe0ff */
[C---:B------:R-:W-:Y:S01]  /*5f00*/  ISETP.GT.U32.AND P3, PT, R0.reuse, R93, PT ;  /* 0x0000005d0000720c */ /* 0x040fe20003f64070 */
[----:B------:R-:W-:Y:S01]  /*5f10*/  @!P5 IMAD.IADD R97, R97, 0x1, -R0 ;  /* 0x000000016161d824 */ /* 0x000fe200078e0a00 */
[C---:B------:R-:W-:Y:S01]  /*5f20*/  ISETP.GT.U32.AND P5, PT, R0.reuse, R7, PT ;  /* 0x000000070000720c */ /* 0x040fe20003fa4070 */
[----:B------:R-:W-:Y:S02]  /*5f30*/  IMAD.MOV R2, RZ, RZ, -R2 ;  /* 0x000000ffff027224 */ /* 0x000fe400078e0a02 */
[----:B------:R-:W-:Y:S02]  /*5f40*/  @!P1 IMAD.IADD R9, R9, 0x1, -R0 ;  /* 0x0000000109099824 */ /* 0x000fe400078e0a00 */
[C---:B------:R-:W-:Y:S02]  /*5f50*/  IMAD R91, R0.reuse, R2, R91 ;  /* 0x00000002005b7224 */ /* 0x040fe400078e025b */
[----:B------:R-:W-:Y:S01]  /*5f60*/  IMAD.HI.U32 R2, R3, R5, RZ ;  /* 0x0000000503027227 */ /* 0x000fe200078e00ff */
[----:B------:R-:W-:-:S03]  /*5f70*/  ISETP.GT.U32.AND P1, PT, R0, R9, PT ;  /* 0x000000090000720c */ /* 0x000fc60003f24070 */
[--C-:B------:R-:W-:Y:S01]  /*5f80*/  @!P3 IMAD.IADD R93, R93, 0x1, -R0.reuse ;  /* 0x000000015d5db824 */ /* 0x100fe200078e0a00 */
[----:B------:R-:W-:Y:S01]  /*5f90*/  ISETP.GT.U32.AND P3, PT, R0, R91, PT ;  /* 0x0000005b0000720c */ /* 0x000fe20003f64070 */
[----:B------:R-:W-:Y:S01]  /*5fa0*/  @!P5 IMAD.IADD R7, R7, 0x1, -R0 ;  /* 0x000000010707d824 */ /* 0x000fe200078e0a00 */
[----:B------:R-:W-:Y:S01]  /*5fb0*/  IADD3 R2, -R2, RZ, RZ ;  /* 0x000000ff02027210 */ /* 0x000fe20007ffe1ff */
[----:B------:R-:W-:Y:S01]  /*5fc0*/  IMAD.HI.U32 R4, R3, R27, RZ ;  /* 0x0000001b03047227 */ /* 0x000fe200078e00ff */
[----:B------:R-:W-:-:S03]  /*5fd0*/  ISETP.GT.U32.AND P5, PT, R0, R93, PT ;  /* 0x0000005d0000720c */ /* 0x000fc60003fa4070 */
[----:B------:R-:W-:Y:S01]  /*5fe0*/  @!P6 IMAD.MOV R95, RZ, RZ, -R95 ;  /* 0x000000ffff5fe224 */ /* 0x000fe200078e0a5f */
[C---:B------:R-:W-:Y:S01]  /*5ff0*/  ISETP.GT.U32.AND P6, PT, R0.reuse, R7, PT ;  /* 0x000000070000720c */ /* 0x040fe20003fc4070 */
[----:B------:R-:W-:Y:S01]  /*6000*/  IMAD R5, R0, R2, R5 ;  /* 0x0000000200057224 */ /* 0x000fe200078e0205 */
[----:B------:R-:W-:Y:S01]  /*6010*/  @!P1 IADD3 R9, R9, -R0, RZ ;  /* 0x8000000009099210 */ /* 0x000fe20007ffe0ff */
[----:B------:R-:W-:Y:S01]  /*6020*/  IMAD.HI.U32 R3, R3, R8, RZ ;  /* 0x0000000803037227 */ /* 0x000fe200078e00ff */
[----:B------:R-:W-:Y:S02]  /*6030*/  IADD3 R2, R134, -0x1, RZ ;  /* 0xffffffff86027810 */ /* 0x000fe40007ffe0ff */
[----:B------:R-:W-:Y:S01]  /*6040*/  ISETP.GT.U32.AND P1, PT, R0, R5, PT ;  /* 0x000000050000720c */ /* 0x000fe20003f24070 */
[----:B------:R-:W-:Y:S02]  /*6050*/  IMAD.MOV R4, RZ, RZ, -R4 ;  /* 0x000000ffff047224 */ /* 0x000fe400078e0a04 */
[----:B------:R-:W-:-:S02]  /*6060*/  IMAD.MOV R3, RZ, RZ, -R3 ;  /* 0x000000ffff037224 */ /* 0x000fc400078e0a03 */
[----:B------:R-:W-:Y:S02]  /*6070*/  @!P3 IMAD.IADD R91, R91, 0x1, -R0 ;  /* 0x000000015b5bb824 */ /* 0x000fe400078e0a00 */
[----:B------:R-:W-:Y:S01]  /*6080*/  IMAD R27, R0, R4, R27 ;  /* 0x00000004001b7224 */ /* 0x000fe200078e021b */
[----:B------:R-:W-:Y:S01]  /*6090*/  IADD3 R4, R134, -0x9, RZ ;  /* 0xfffffff786047810 */ /* 0x000fe20007ffe0ff */
[C---:B------:R-:W-:Y:S01]  /*60a0*/  IMAD R3, R0.reuse, R3, R8 ;  /* 0x0000000300037224 */ /* 0x040fe200078e0208 */
[C---:B------:R-:W-:Y:S01]  /*60b0*/  ISETP.GT.U32.AND P3, PT, R0.reuse, R91, PT ;  /* 0x0000005b0000720c */ /* 0x040fe20003f64070 */
[--C-:B------:R-:W-:Y:S01]  /*60c0*/  @!P5 IMAD.IADD R93, R93, 0x1, -R0.reuse ;  /* 0x000000015d5dd824 */ /* 0x100fe200078e0a00 */
[C---:B------:R-:W-:Y:S01]  /*60d0*/  ISETP.GT.U32.AND P5, PT, R0.reuse, R27, PT ;  /* 0x0000001b0000720c */ /* 0x040fe20003fa4070 */
[----:B------:R-:W-:Y:S01]  /*60e0*/  @!P6 IMAD.IADD R7, R7, 0x1, -R0 ;  /* 0x000000010707e824 */ /* 0x000fe200078e0a00 */
[----:B------:R-:W-:Y:S01]  /*60f0*/  ISETP.GT.U32.AND P6, PT, R0, R3, PT ;  /* 0x000000030000720c */ /* 0x000fe20003fc4070 */
[----:B------:R-:W-:Y:S01]  /*6100*/  @!P2 IMAD.MOV R97, RZ, RZ, -R97 ;  /* 0x000000ffff61a224 */ /* 0x000fe200078e0a61 */
[----:B------:R-:W-:Y:S01]  /*6110*/  @!P1 IADD3 R5, R5, -R0, RZ ;  /* 0x8000000005059210 */ /* 0x000fe20007ffe0ff */
[----:B------:R-:W-:Y:S01]  /*6120*/  @!P0 IMAD.MOV R93, RZ, RZ, -R93 ;  /* 0x000000ffff5d8224 */ /* 0x000fe200078e0a5d */
[----:B------:R-:W-:Y:S01]  /*6130*/  ISETP.GE.U32.AND P1, PT, R2, 0x7fffffc0, PT ;  /* 0x7fffffc00200780c */ /* 0x000fe20003f26070 */
[----:B------:R-:W-:Y:S01]  /*6140*/  @!P4 IMAD.MOV R9, RZ, RZ, -R9 ;  /* 0x000000ffff09c224 */ /* 0x000fe200078e0a09 */
[----:B------:R-:W-:-:S02]  /*6150*/  ISETP.GT.U32.AND P2, PT, R0, R5, PT ;  /* 0x000000050000720c */ /* 0x000fc40003f44070 */
[----:B------:R-:W-:Y:S01]  /*6160*/  ISETP.GE.AND P4, PT, R12, RZ, PT ;  /* 0x000000ff0c00720c */ /* 0x000fe20003f86270 */
[--C-:B------:R-:W-:Y:S01]  /*6170*/  @!P3 IMAD.IADD R91, R91, 0x1, -R0.reuse ;  /* 0x000000015b5bb824 */ /* 0x100fe200078e0a00 */
[----:B------:R-:W-:Y:S01]  /*6180*/  ISETP.GE.AND P3, PT, R14, RZ, PT ;  /* 0x000000ff0e00720c */ /* 0x000fe20003f66270 */
[--C-:B------:R-:W-:Y:S01]  /*6190*/  @!P5 IMAD.IADD R27, R27, 0x1, -R0.reuse ;  /* 0x000000011b1bd824 */ /* 0x100fe200078e0a00 */
[----:B------:R-:W-:Y:S02]  /*61a0*/  ISETP.GE.AND P5, PT, R16, RZ, PT ;  /* 0x000000ff1000720c */ /* 0x000fe40003fa6270 */
[----:B------:R-:W-:Y:S02]  /*61b0*/  @!P6 IADD3 R3, R3, -R0, RZ ;  /* 0x800000000303e210 */ /* 0x000fe40007ffe0ff */
[C---:B------:R-:W-:Y:S02]  /*61c0*/  ISETP.GT.U32.AND P6, PT, R0.reuse, R27, PT ;  /* 0x0000001b0000720c */ /* 0x040fe40003fc4070 */
[----:B------:R-:W-:Y:S01]  /*61d0*/  ISETP.GT.U32.AND P0, PT, R0, R3, PT ;  /* 0x000000030000720c */ /* 0x000fe20003f04070 */
[----:B------:R-:W-:Y:S01]  /*61e0*/  @!P2 IMAD.IADD R5, R5, 0x1, -R0 ;  /* 0x000000010505a824 */ /* 0x000fe200078e0a00 */
[----:B------:R-:W-:Y:S01]  /*61f0*/  IADD3 R2, R134, -0x5, RZ ;  /* 0xfffffffb86027810 */ /* 0x000fe20007ffe0ff */
[----:B------:R-:W-:Y:S01]  /*6200*/  @!P4 IMAD.MOV R7, RZ, RZ, -R7 ;  /* 0x000000ffff07c224 */ /* 0x000fe200078e0a07 */
[----:B------:R-:W-:Y:S01]  /*6210*/  ISETP.GE.U32.AND P4, PT, R4, 0x7fffffb8, PT ;  /* 0x7fffffb80400780c */ /* 0x000fe20003f86070 */
[----:B------:R-:W-:Y:S01]  /*6220*/  @!P3 IMAD.MOV R91, RZ, RZ, -R91 ;  /* 0x000000ffff5bb224 */ /* 0x000fe200078e0a5b */
[----:B------:R-:W-:-:S02]  /*6230*/  ISETP.GE.AND P3, PT, R18, RZ, PT ;  /* 0x000000ff1200720c */ /* 0x000fc40003f66270 */
[----:B------:R-:W-:Y:S02]  /*6240*/  @!P5 IADD3 R5, -R5, RZ, RZ ;  /* 0x000000ff0505d210 */ /* 0x000fe40007ffe1ff */
[----:B------:R-:W-:Y:S01]  /*6250*/  ISETP.GE.AND P5, PT, R10, RZ, PT ;  /* 0x000000ff0a00720c */ /* 0x000fe20003fa6270 */
[--C-:B------:R-:W-:Y:S01]  /*6260*/  @!P6 IMAD.IADD R27, R27, 0x1, -R0.reuse ;  /* 0x000000011b1be824 */ /* 0x100fe200078e0a00 */
[----:B------:R-:W-:Y:S01]  /*6270*/  ISETP.GE.U32.AND P2, PT, R2, 0x7fffffbc, PT ;  /* 0x7fffffbc0200780c */ /* 0x000fe20003f46070 */
[----:B------:R-:W-:Y:S01]  /*6280*/  @!P0 IMAD.IADD R3, R3, 0x1, -R0 ;  /* 0x0000000103038824 */ /* 0x000fe200078e0a00 */
[----:B------:R-:W-:Y:S01]  /*6290*/  ISETP.NE.AND P0, PT, RZ, c[0x0][0x17c], PT ;  /* 0x00005f00ff007a0c */ /* 0x000fe20003f05270 */
[----:B------:R-:W-:Y:S01]  /*62a0*/  IMAD R0, R20, c[0x0][0x18c], RZ ;  /* 0x0000630014007a24 */ /* 0x000fe200078e02ff */
[----:B------:R-:W-:Y:S02]  /*62b0*/  IADD3 R2, R134, -0xd, RZ ;  /* 0xfffffff386027810 */ /* 0x000fe40007ffe0ff */
[----:B------:R-:W-:Y:S01]  /*62c0*/  SEL R42, R44, R33, !P0 ;  /* 0x000000212c2a7207 */ /* 0x000fe20004000000 */
[----:B------:R-:W-:Y:S01]  /*62d0*/  @!P3 IMAD.MOV R27, RZ, RZ, -R27 ;  /* 0x000000ffff1bb224 */ /* 0x000fe200078e0a1b */
[----:B------:R-:W-:-:S02]  /*62e0*/  ISETP.GE.U32.AND P6, PT, R2, 0x7fffffb4, PT ;  /* 0x7fffffb40200780c */ /* 0x000fc40003fc6070 */
[----:B------:R-:W-:Y:S01]  /*62f0*/  IADD3 R2, R134, -0x11, RZ ;  /* 0xffffffef86027810 */ /* 0x000fe20007ffe0ff */
[----:B------:R-:W-:Y:S01]  /*6300*/  @!P5 IMAD.MOV R3, RZ, RZ, -R3 ;  /* 0x000000ffff03d224 */ /* 0x000fe200078e0a03 */
[----:B------:R-:W-:Y:S01]  /*6310*/  SEL R10, R44, R97, !P0 ;  /* 0x000000612c0a7207 */ /* 0x000fe20004000000 */
[----:B------:R-:W-:Y:S01]  /*6320*/  IMAD R97, R42, c[0x0][0x190], RZ ;  /* 0x000064002a617a24 */ /* 0x000fe200078e02ff */
[----:B------:R-:W-:Y:S02]  /*6330*/  LEA R4, P5, R0, c[0x0][0x168], 0x2 ;  /* 0x00005a0000047a11 */ /* 0x000fe400078a10ff */
[----:B------:R-:W-:Y:S01]  /*6340*/  SEL R40, R44, R25, !P0 ;  /* 0x000000192c287207 */ /* 0x000fe20004000000 */
[----:B------:R-:W-:Y:S01]  /*6350*/  IMAD R10, R10, c[0x0][0x190], RZ ;  /* 0x000064000a0a7a24 */ /* 0x000fe200078e02ff */
[----:B------:R-:W-:Y:S02]  /*6360*/  ISETP.GE.U32.AND P3, PT, R2, 0x7fffffb0, PT ;  /* 0x7fffffb00200780c */ /* 0x000fe40003f66070 */
[----:B------:R-:W-:-:S02]  /*6370*/  SEL R46, R44, R31, !P0 ;  /* 0x0000001f2c2e7207 */ /* 0x000fc40004000000 */
[C---:B------:R-:W-:Y:S02]  /*6380*/  SEL R48, R44.reuse, R29, !P0 ;  /* 0x0000001d2c307207 */ /* 0x040fe40004000000 */
[C---:B------:R-:W-:Y:S02]  /*6390*/  SEL R50, R44.reuse, R35, !P0 ;  /* 0x000000232c327207 */ /* 0x040fe40004000000 */
[C---:B------:R-:W-:Y:S02]  /*63a0*/  SEL R54, R44.reuse, R43, !P0 ;  /* 0x0000002b2c367207 */ /* 0x040fe40004000000 */
[C---:B------:R-:W-:Y:S02]  /*63b0*/  SEL R56, R44.reuse, R37, !P0 ;  /* 0x000000252c387207 */ /* 0x040fe40004000000 */
[C---:B------:R-:W-:Y:S02]  /*63c0*/  SEL R58, R44.reuse, R41, !P0 ;  /* 0x000000292c3a7207 */ /* 0x040fe40004000000 */
        /* <DEDUP_REMOVED lines=27> */
[C---:B------:R-:W-:Y:S01]  /*6580*/  SEL R111, R44.reuse, R111, !P0 ;  /* 0x0000006f2c6f7207 */ /* 0x040fe20004000000 */
[----:B------:R-:W-:Y:S01]  /*6590*/  IMAD R25, R25, c[0x0][0x190], RZ ;  /* 0x0000640019197a24 */ /* 0x000fe200078e02ff */
[----:B------:R-:W-:Y:S01]  /*65a0*/  SEL R119, R44, R119, !P0 ;  /* 0x000000772c777207 */ /* 0x000fe20004000000 */
[----:B------:R-:W-:Y:S01]  /*65b0*/  IMAD R12, R12, c[0x0][0x190], RZ ;  /* 0x000064000c0c7a24 */ /* 0x000fe200078e02ff */
[C---:B------:R-:W-:Y:S02]  /*65c0*/  SEL R115, R44.reuse, R115, !P0 ;  /* 0x000000732c737207 */ /* 0x040fe40004000000 */
[----:B------:R-:W-:-:S02]  /*65d0*/  SEL R161, R44, R161, !P0 ;  /* 0x000000a12ca17207 */ /* 0x000fc40004000000 */
[C---:B------:R-:W-:Y:S02]  /*65e0*/  SEL R159, R44.reuse, R159, !P0 ;  /* 0x0000009f2c9f7207 */ /* 0x040fe40004000000 */
[C---:B------:R-:W-:Y:S01]  /*65f0*/  SEL R157, R44.reuse, R157, !P0 ;  /* 0x0000009d2c9d7207 */ /* 0x040fe20004000000 */
[----:B------:R-:W-:Y:S01]  /*6600*/  IMAD R161, R161, c[0x0][0x190], RZ ;  /* 0x00006400a1a17a24 */ /* 0x000fe200078e02ff */
        /* <DEDUP_REMOVED lines=38> */
[----:B------:R-:W-:Y:S01]  /*6870*/  SEL R118, R44, R163, !P0 ;  /* 0x000000a32c767207 */ /* 0x000fe20004000000 */
[----:B------:R-:W-:Y:S01]  /*6880*/  IMAD R163, R116, c[0x0][0x190], RZ ;  /* 0x0000640074a37a24 */ /* 0x000fe200078e02ff */
[----:B------:R-:W-:Y:S01]  /*6890*/  SEL R113, R44, R165, !P0 ;  /* 0x000000a52c717207 */ /* 0x000fe20004000000 */
[----:B------:R-:W-:Y:S01]  /*68a0*/  IMAD R165, R108, c[0x0][0x190], RZ ;  /* 0x000064006ca57a24 */ /* 0x000fe200078e02ff */
[----:B------:R-:W-:Y:S01]  /*68b0*/  SEL R128, R44, R167, !P0 ;  /* 0x000000a72c807207 */ /* 0x000fe20004000000 */
[----:B------:R-:W-:Y:S01]  /*68c0*/  IMAD R167, R122, c[0x0][0x190], RZ ;  /* 0x000064007aa77a24 */ /* 0x000fe200078e02ff */
[----:B------:R-:W-:Y:S01]  /*68d0*/  SEL R110, R44, R169, !P0 ;  /* 0x000000a92c6e7207 */ /* 0x000fe20004000000 */
        /* <DEDUP_REMOVED lines=123> */
[C---:B------:R-:W-:Y:S01]  /*7090*/  SEL R2, R44.reuse, R27, !P0 ;  /* 0x0000001b2c027207 */ /* 0x040fe20004000000 */
[----:B------:R-:W-:Y:S01]  /*70a0*/  IMAD R51, R51, c[0x0][0x190], RZ ;  /* 0x0000640033337a24 */ /* 0x000fe200078e02ff */
[----:B------:R-:W-:Y:S01]  /*70b0*/  SEL R3, R44, R3, !P0 ;  /* 0x000000032c037207 */ /* 0x000fe20004000000 */
[----:B------:R-:W-:Y:S01]  /*70c0*/  IMAD R49, R49, c[0x0][0x190], RZ ;  /* 0x0000640031317a24 */ /* 0x000fe200078e02ff */
[----:B------:R-:W-:Y:S01]  /*70d0*/  LEA.HI.X.SX32 R0, R0, c[0x0][0x16c], 0x2, P5 ;  /* 0x00005b0000007a11 */ /* 0x000fe200028f16ff */
[----:B------:R-:W-:Y:S01]  /*70e0*/  IMAD R47, R47, c[0x0][0x190], RZ ;  /* 0x000064002f2f7a24 */ /* 0x000fe200078e02ff */
[----:B------:R-:W-:Y:S01]  /*70f0*/  LEA R224, P0, R97, R4, 0x2 ;  /* 0x0000000461e07211 */ /* 0x000fe200078010ff */
[----:B------:R-:W-:Y:S01]  /*7100*/  IMAD R45, R45, c[0x0][0x190], RZ ;  /* 0x000064002d2d7a24 */ /* 0x000fe200078e02ff */
[----:B------:R-:W-:Y:S01]  /*7110*/  LEA R232, P5, R38, c[0x0][0x160], 0x2 ;  /* 0x0000580026e87a11 */ /* 0x000fe200078a10ff */
[----:B------:R-:W-:Y:S01]  /*7120*/  IMAD R43, R43, c[0x0][0x190], RZ ;  /* 0x000064002b2b7a24 */ /* 0x000fe200078e02ff */
[----:B------:R-:W-:Y:S01]  /*7130*/  LEA.HI.X.SX32 R225, R97, R0, 0x2, P0 ;  /* 0x0000000061e17211 */ /* 0x000fe200000f16ff */
[----:B------:R-:W-:Y:S01]  /*7140*/  IMAD R97, R82, c[0x0][0x190], RZ ;  /* 0x0000640052617a24 */ /* 0x000fe200078e02ff */
[----:B------:R-:W-:Y:S01]  /*7150*/  LEA R234, P0, R32, c[0x0][0x160], 0x2 ;  /* 0x0000580020ea7a11 */ /* 0x000fe200078010ff */
[----:B------:R-:W-:Y:S01]  /*7160*/  IMAD R41, R41, c[0x0][0x190], RZ ;  /* 0x0000640029297a24 */ /* 0x000fe200078e02ff */
[----:B------:R-:W-:Y:S01]  /*7170*/  LEA.HI.X.SX32 R233, R38, c[0x0][0x164], 0x2, P5 ;  /* 0x0000590026e97a11 */ /* 0x000fe200028f16ff */
[----:B------:R1:W-:Y:S01]  /*7180*/  STL.64 [R1+0x9c8], R224 ;  /* 0x0009c8e001007387 */ /* 0x0003e20000100a00 */
[----:B------:R-:W-:Y:S01]  /*7190*/  LEA.HI.X.SX32 R235, R32, c[0x0][0x164], 0x2, P0 ;  /* 0x0000590020eb7a11 */ /* 0x000fe200000f16ff */
[----:B------:R-:W-:Y:S01]  /*71a0*/  IMAD R39, R39, c[0x0][0x190], RZ ;  /* 0x0000640027277a24 */ /* 0x000fe200078e02ff */
[----:B------:R-:W-:Y:S01]  /*71b0*/  LEA R238, P0, R34, c[0x0][0x160], 0x2 ;  /* 0x0000580022ee7a11 */ /* 0x000fe200078010ff */
[----:B------:R-:W-:Y:S01]  /*71c0*/  IMAD R37, R37, c[0x0][0x190], RZ ;  /* 0x0000640025257a24 */ /* 0x000fe200078e02ff */
[----:B------:R-:W-:Y:S01]  /*71d0*/  LEA R236, P5, R36, c[0x0][0x160], 0x2 ;  /* 0x0000580024ec7a11 */ /* 0x000fe200078a10ff */
[----:B------:R-:W-:Y:S01]  /*71e0*/  IMAD R35, R35, c[0x0][0x190], RZ ;  /* 0x0000640023237a24 */ /* 0x000fe200078e02ff */
[----:B------:R-:W-:Y:S01]  /*71f0*/  LEA.HI.X.SX32 R239, R34, c[0x0][0x164], 0x2, P0 ;  /* 0x0000590022ef7a11 */ /* 0x000fe200000f16ff */
[----:B------:R-:W-:Y:S01]  /*7200*/  IMAD R33, R33, c[0x0][0x190], RZ ;  /* 0x0000640021217a24 */ /* 0x000fe200078e02ff */
[-C--:B------:R-:W-:Y:S01]  /*7210*/  LEA R226, P0, R93, R4.reuse, 0x2 ;  /* 0x000000045de27211 */ /* 0x080fe200078010ff */
[----:B------:R-:W-:Y:S01]  /*7220*/  IMAD R31, R31, c[0x0][0x190], RZ ;  /* 0x000064001f1f7a24 */ /* 0x000fe200078e02ff */
[----:B------:R-:W-:Y:S01]  /*7230*/  LEA.HI.X.SX32 R237, R36, c[0x0][0x164], 0x2, P5 ;  /* 0x0000590024ed7a11 */ /* 0x000fe200028f16ff */
[----:B------:R-:W-:Y:S01]  /*7240*/  IMAD R30, R30, c[0x0][0x190], RZ ;  /* 0x000064001e1e7a24 */ /* 0x000fe200078e02ff */
[----:B------:R-:W-:Y:S01]  /*7250*/  LEA R246, P5, R91, R4, 0x2 ;  /* 0x000000045bf67211 */ /* 0x000fe200078a10ff */
[----:B------:R-:W-:Y:S01]  /*7260*/  IMAD R29, R29, c[0x0][0x190], RZ ;  /* 0x000064001d1d7a24 */ /* 0x000fe200078e02ff */
[----:B------:R-:W-:Y:S01]  /*7270*/  LEA.HI.X.SX32 R227, R93, R0, 0x2, P0 ;  /* 0x000000005de37211 */ /* 0x000fe200000f16ff */
[----:B------:R-:W-:Y:S01]  /*7280*/  IMAD R93, R62, c[0x0][0x190], RZ ;  /* 0x000064003e5d7a24 */ /* 0x000fe200078e02ff */
[----:B------:R-:W-:Y:S01]  /*7290*/  LEA R90, P0, R195, R4, 0x2 ;  /* 0x00000004c35a7211 */ /* 0x000fe200078010ff */
[----:B------:R-:W-:Y:S01]  /*72a0*/  IMAD R28, R28, c[0x0][0x190], RZ ;  /* 0x000064001c1c7a24 */ /* 0x000fe200078e02ff */
[-C--:B------:R-:W-:Y:S01]  /*72b0*/  LEA.HI.X.SX32 R247, R91, R0.reuse, 0x2, P5 ;  /* 0x000000005bf77211 */ /* 0x080fe200028f16ff */
[----:B------:R-:W-:Y:S01]  /*72c0*/  IMAD R26, R26, c[0x0][0x190], RZ ;  /* 0x000064001a1a7a24 */ /* 0x000fe200078e02ff */
[----:B------:R-:W-:Y:S01]  /*72d0*/  LEA.HI.X.SX32 R91, R195, R0, 0x2, P0 ;  /* 0x00000000c35b7211 */ /* 0x000fe200000f16ff */
[----:B------:R-:W-:Y:S01]  /*72e0*/  IMAD R24, R24, c[0x0][0x190], RZ ;  /* 0x0000640018187a24 */ /* 0x000fe200078e02ff */
[----:B-1----:R-:W-:Y:S01]  /*72f0*/  LEA R224, P5, R95, R4, 0x2 ;  /* 0x000000045fe07211 */ /* 0x002fe200078a10ff */
[----:B------:R-:W-:Y:S01]  /*7300*/  STL.64 [R1+0x5d0], R246 ;  /* 0x0005d0f601007387 */ /* 0x000fe20000100a00 */
[----:B------:R-:W-:Y:S01]  /*7310*/  IMAD R23, R23, c[0x0][0x190], RZ ;  /* 0x0000640017177a24 */ /* 0x000fe200078e02ff */
[----:B------:R-:W-:Y:S01]  /*7320*/  IADD3 R27, R134, -0x15, RZ ;  /* 0xffffffeb861b7810 */ /* 0x000fe20007ffe0ff */
[----:B------:R-:W-:Y:S01]  /*7330*/  IMAD R22, R22, c[0x0][0x190], RZ ;  /* 0x0000640016167a24 */ /* 0x000fe200078e02ff */
[----:B------:R-:W-:Y:S01]  /*7340*/  STL.64 [R1+0x5d8], R226 ;  /* 0x0005d8e201007387 */ /* 0x000fe20000100a00 */
[----:B------:R-:W-:Y:S01]  /*7350*/  LEA.HI.X.SX32 R225, R95, R0, 0x2, P5 ;  /* 0x000000005fe17211 */ /* 0x000fe200028f16ff */
[----:B------:R-:W-:Y:S01]  /*7360*/  IMAD R95, R72, c[0x0][0x190], RZ ;  /* 0x00006400485f7a24 */ /* 0x000fe200078e02ff */
[----:B------:R-:W-:Y:S01]  /*7370*/  LEA R248, P5, R197, R4, 0x2 ;  /* 0x00000004c5f87211 */ /* 0x000fe200078a10ff */
[----:B------:R1:W-:Y:S01]  /*7380*/  STL.64 [R1+0x5e8], R90 ;  /* 0x0005e85a01007387 */ /* 0x0003e20000100a00 */
[----:B------:R-:W-:-:S02]  /*7390*/  IMAD R21, R21, c[0x0][0x190], RZ ;  /* 0x0000640015157a24 */ /* 0x000fc400078e02ff */
[----:B------:R-:W-:Y:S01]  /*73a0*/  LEA.HI.X.SX32 R249, R197, R0, 0x2, P5 ;  /* 0x00000000c5f97211 */ /* 0x000fe200028f16ff */
[----:B------:R2:W-:Y:S01]  /*73b0*/  STL.64 [R1+0x5e0], R224 ;  /* 0x0005e0e001007387 */ /* 0x0005e20000100a00 */
[----:B------:R-:W-:Y:S02]  /*73c0*/  IMAD R20, R20, c[0x0][0x190], RZ ;  /* 0x0000640014147a24 */ /* 0x000fe400078e02ff */
[----:B------:R-:W-:Y:S02]  /*73d0*/  IMAD R19, R19, c[0x0][0x190], RZ ;  /* 0x0000640013137a24 */ /* 0x000fe400078e02ff */
[----:B------:R-:W-:Y:S02]  /*73e0*/  IMAD R18, R18, c[0x0][0x190], RZ ;  /* 0x0000640012127a24 */ /* 0x000fe400078e02ff */
[----:B------:R-:W-:Y:S01]  /*73f0*/  IMAD R17, R17, c[0x0][0x190], RZ ;  /* 0x0000640011117a24 */ /* 0x000fe200078e02ff */
[----:B-1----:R-:W-:Y:S01]  /*7400*/  LEA R90, P0, R199, R4, 0x2 ;  /* 0x00000004c75a7211 */ /* 0x002fe200078010ff */
[----:B------:R-:W-:-:S02]  /*7410*/  IMAD R16, R16, c[0x0][0x190], RZ ;  /* 0x0000640010107a24 */ /* 0x000fc400078e02ff */
[----:B------:R-:W-:Y:S01]  /*7420*/  IMAD R15, R15, c[0x0][0x190], RZ ;  /* 0x000064000f0f7a24 */ /* 0x000fe200078e02ff */
[----:B------:R-:W-:Y:S01]  /*7430*/  LEA.HI.X.SX32 R91, R199, R0, 0x2, P0 ;  /* 0x00000000c75b7211 */ /* 0x000fe200000f16ff */
[----:B------:R-:W-:Y:S01]  /*7440*/  IMAD R14, R14, c[0x0][0x190], RZ ;  /* 0x000064000e0e7a24 */ /* 0x000fe200078e02ff */
[----:B--2---:R-:W-:Y:S01]  /*7450*/  LEA R224, P5, R201, R4, 0x2 ;  /* 0x00000004c9e07211 */ /* 0x004fe200078a10ff */
[----:B------:R-:W-:Y:S02]  /*7460*/  IMAD R13, R13, c[0x0][0x190], RZ ;  /* 0x000064000d0d7a24 */ /* 0x000fe400078e02ff */
[----:B------:R1:W-:Y:S01]  /*7470*/  STL.64 [R1+0x5f8], R90 ;  /* 0x0005f85a01007387 */ /* 0x0003e20000100a00 */
[----:B------:R-:W-:Y:S01]  /*7480*/  LEA.HI.X.SX32 R225, R201, R0, 0x2, P5 ;  /* 0x00000000c9e17211 */ /* 0x000fe200028f16ff */
[----:B------:R-:W-:Y:S01]  /*7490*/  IMAD R11, R11, c[0x0][0x190], RZ ;  /* 0x000064000b0b7a24 */ /* 0x000fe200078e02ff */
[----:B------:R-:W-:Y:S01]  /*74a0*/  LEA R250, P5, R205, R4, 0x2 ;  /* 0x00000004cdfa7211 */ /* 0x000fe200078a10ff */
[----:B------:R-:W-:Y:S01]  /*74b0*/  STL.64 [R1+0x5f0], R248 ;  /* 0x0005f0f801007387 */ /* 0x000fe20000100a00 */
[----:B------:R-:W-:-:S02]  /*74c0*/  IMAD R9, R9, c[0x0][0x190], RZ ;  /* 0x0000640009097a24 */ /* 0x000fc400078e02ff */
[----:B------:R-:W-:Y:S01]  /*74d0*/  LEA.HI.X.SX32 R251, R205, R0, 0x2, P5 ;  /* 0x00000000cdfb7211 */ /* 0x000fe200028f16ff */
[----:B------:R2:W-:Y:S01]  /*74e0*/  STL.64 [R1+0x600], R224 ;  /* 0x000600e001007387 */ /* 0x0005e20000100a00 */
[-C--:B------:R-:W-:Y:S01]  /*74f0*/  LEA R194, P5, R209, R4.reuse, 0x2 ;  /* 0x00000004d1c27211 */ /* 0x080fe200078a10ff */
[----:B------:R-:W-:Y:S01]  /*7500*/  IMAD R8, R8, c[0x0][0x190], RZ ;  /* 0x0000640008087a24 */ /* 0x000fe200078e02ff */
[----:B-1----:R-:W-:Y:S01]  /*7510*/  LEA R90, P0, R203, R4, 0x2 ;  /* 0x00000004cb5a7211 */ /* 0x002fe200078010ff */
[----:B------:R-:W-:Y:S01]  /*7520*/  IMAD R7, R7, c[0x0][0x190], RZ ;  /* 0x0000640007077a24 */ /* 0x000fe200078e02ff */
[-C--:B------:R-:W-:Y:S01]  /*7530*/  LEA.HI.X.SX32 R195, R209, R0.reuse, 0x2, P5 ;  /* 0x00000000d1c37211 */ /* 0x080fe200028f16ff */
[----:B------:R-:W-:Y:S01]  /*7540*/  IMAD R6, R6, c[0x0][0x190], RZ ;  /* 0x0000640006067a24 */ /* 0x000fe200078e02ff */
[----:B------:R-:W-:Y:S01]  /*7550*/  LEA.HI.X.SX32 R91, R203, R0, 0x2, P0 ;  /* 0x00000000cb5b7211 */ /* 0x000fe200000f16ff */
[----:B------:R-:W-:Y:S01]  /*7560*/  IMAD R5, R5, c[0x0][0x190], RZ ;  /* 0x0000640005057a24 */ /* 0x000fe200078e02ff */
[----:B------:R-:W-:Y:S01]  /*7570*/  LEA R196, P0, R207, R4, 0x2 ;  /* 0x00000004cfc47211 */ /* 0x000fe200078010ff */
[----:B------:R-:W-:-:S02]  /*7580*/  IMAD R2, R2, c[0x0][0x190], RZ ;  /* 0x0000640002027a24 */ /* 0x000fc400078e02ff */
[----:B------:R1:W-:Y:S01]  /*7590*/  STL.64 [R1+0x608], R90 ;  /* 0x0006085a01007387 */ /* 0x0003e20000100a00 */
[----:B------:R-:W-:Y:S01]  /*75a0*/  LEA.HI.X.SX32 R197, R207, R0, 0x2, P0 ;  /* 0x00000000cfc57211 */ /* 0x000fe200000f16ff */
[----:B------:R-:W-:Y:S02]  /*75b0*/  IMAD R3, R3, c[0x0][0x190], RZ ;  /* 0x0000640003037a24 */ /* 0x000fe400078e02ff */
[----:B--2---:R-:W-:Y:S02]  /*75c0*/  IMAD.SHL.U32 R224, R252, 0x4, RZ ;  /* 0x00000004fce07824 */ /* 0x004fe400078e00ff */
[----:B------:R2:W-:Y:S01]  /*75d0*/  STL.64 [R1+0x618], R196 ;  /* 0x000618c401007387 */ /* 0x0005e20000100a00 */
[----:B------:R-:W-:-:S03]  /*75e0*/  IMAD.WIDE R206, R200, 0x4, R232 ;  /* 0x00000004c8ce7825 */ /* 0x000fc600078e02e8 */
[----:B------:R-:W-:Y:S01]  /*75f0*/  STL.64 [R1+0x610], R250 ;  /* 0x000610fa01007387 */ /* 0x000fe20000100a00 */
[----:B------:R-:W-:-:S03]  /*7600*/  IMAD.WIDE R230, R224, 0x4, R232 ;  /* 0x00000004e0e67825 */ /* 0x000fc600078e02e8 */
[----:B------:R3:W-:Y:S01]  /*7610*/  STL.64 [R1+0x620], R194 ;  /* 0x000620c201007387 */ /* 0x0007e20000100a00 */
[----:B-1----:R-:W-:Y:S02]  /*7620*/  IMAD R91, R52, c[0x0][0x190], RZ ;  /* 0x00006400345b7a24 */ /* 0x002fe400078e02ff */
[----:B------:R-:W-:Y:S01]  /*7630*/  IMAD.WIDE R228, R224, 0x4, R234 ;  /* 0x00000004e0e47825 */ /* 0x000fe200078e02ea */
[----:B--2---:R-:W-:-:S03]  /*7640*/  LEA R196, P0, R211, R4, 0x2 ;  /* 0x00000004d3c47211 */ /* 0x004fc600078010ff */
[----:B------:R-:W-:Y:S01]  /*7650*/  IMAD.WIDE R226, R224, 0x4, R236 ;  /* 0x00000004e0e27825 */ /* 0x000fe200078e02ec */
[----:B------:R-:W-:-:S03]  /*7660*/  LEA.HI.X.SX32 R197, R211, R0, 0x2, P0 ;  /* 0x00000000d3c57211 */ /* 0x000fc600000f16ff */
[----:B------:R-:W-:Y:S01]  /*7670*/  IMAD.WIDE R224, R224, 0x4, R238 ;  /* 0x00000004e0e07825 */ /* 0x000fe200078e02ee */
[C---:B---3--:R-:W-:Y:S01]  /*7680*/  LEA R194, P5, R213.reuse, R4, 0x2 ;  /* 0x00000004d5c27211 */ /* 0x048fe200078a10ff */
[----:B------:R1:W-:Y:S02]  /*7690*/  STL.64 [R1+0x628], R196 ;  /* 0x000628c401007387 */ /* 0x0003e40000100a00 */
[C---:B------:R-:W-:Y:S01]  /*76a0*/  IMAD.WIDE R210, R208.reuse, 0x4, R236 ;  /* 0x00000004d0d27825 */ /* 0x040fe200078e02ec */
[----:B------:R-:W-:Y:S02]  /*76b0*/  LEA.HI.X.SX32 R195, R213, R0, 0x2, P5 ;  /* 0x00000000d5c37211 */ /* 0x000fe400028f16ff */
[----:B------:R-:W-:Y:S01]  /*76c0*/  LEA R198, P5, R217, R4, 0x2 ;  /* 0x00000004d9c67211 */ /* 0x000fe200078a10ff */
[----:B------:R-:W-:-:S03]  /*76d0*/  IMAD.WIDE R212, R208, 0x4, R234 ;  /* 0x00000004d0d47825 */ /* 0x000fc600078e02ea */
[----:B------:R-:W-:Y:S01]  /*76e0*/  LEA.HI.X.SX32 R199, R217, R0, 0x2, P5 ;  /* 0x00000000d9c77211 */ /* 0x000fe200028f16ff */
[C---:B------:R-:W-:Y:S01]  /*76f0*/  IMAD.WIDE R204, R200.reuse, 0x4, R234 ;  /* 0x00000004c8cc7825 */ /* 0x040fe200078e02ea */
[-C--:B------:R-:W-:Y:S02]  /*7700*/  LEA R240, P5, R221, R4.reuse, 0x2 ;  /* 0x00000004ddf07211 */ /* 0x080fe400078a10ff */
[----:B-1----:R-:W-:Y:S01]  /*7710*/  LEA R196, P0, R215, R4, 0x2 ;  /* 0x00000004d7c47211 */ /* 0x002fe200078010ff */
[----:B------:R-:W-:Y:S01]  /*7720*/  IMAD.WIDE R202, R200, 0x4, R236 ;  /* 0x00000004c8ca7825 */ /* 0x000fe200078e02ec */
[-C--:B------:R-:W-:Y:S02]  /*7730*/  LEA.HI.X.SX32 R241, R221, R0.reuse, 0x2, P5 ;  /* 0x00000000ddf17211 */ /* 0x080fe400028f16ff */
[----:B------:R-:W-:Y:S01]  /*7740*/  LEA.HI.X.SX32 R197, R215, R0, 0x2, P0 ;  /* 0x00000000d7c57211 */ /* 0x000fe200000f16ff */
[----:B------:R-:W-:-:S04]  /*7750*/  IMAD.WIDE R220, R216, 0x4, R234 ;  /* 0x00000004d8dc7825 */ /* 0x000fc800078e02ea */
[----:B------:R1:W-:Y:S01]  /*7760*/  STL.64 [R1+0x638], R196 ;  /* 0x000638c401007387 */ /* 0x0003e20000100a00 */
[----:B------:R-:W-:-:S03]  /*7770*/  IMAD.WIDE R214, R208, 0x4, R232 ;  /* 0x00000004d0d67825 */ /* 0x000fc600078e02e8 */
[----:B------:R-:W-:Y:S01]  /*7780*/  STL.64 [R1+0x630], R194 ;  /* 0x000630c201007387 */ /* 0x000fe20000100a00 */
[----:B------:R-:W-:-:S04]  /*7790*/  IMAD.WIDE R208, R208, 0x4, R238 ;  /* 0x00000004d0d07825 */ /* 0x000fc800078e02ee */
[----:B------:R-:W-:Y:S01]  /*77a0*/  IMAD.WIDE R200, R200, 0x4, R238 ;  /* 0x00000004c8c87825 */ /* 0x000fe200078e02ee */
[----:B-1----:R-:W-:-:S03]  /*77b0*/  LEA R196, P0, R219, R4, 0x2 ;  /* 0x00000004dbc47211 */ /* 0x002fc600078010ff */
[----:B------:R-:W-:Y:S02]  /*77c0*/  IMAD.MOV.U32 R182, RZ, RZ, R194 ;  /* 0x000000ffffb67224 */ /* 0x000fe400078e00c2 */
[----:B------:R-:W-:Y:S01]  /*77d0*/  IMAD R126, R252, 0x9, RZ ;  /* 0x00000009fc7e7824 */ /* 0x000fe200078e02ff */
[----:B------:R-:W-:Y:S01]  /*77e0*/  LEA.HI.X.SX32 R197, R219, R0, 0x2, P0 ;  /* 0x00000000dbc57211 */ /* 0x000fe200000f16ff */
[----:B------:R-:W-:-:S04]  /*77f0*/  IMAD.WIDE R218, R216, 0x4, R236 ;  /* 0x00000004d8da7825 */ /* 0x000fc800078e02ec */
[----:B------:R1:W-:Y:S01]  /*7800*/  STL.64 [R1+0x648], R196 ;  /* 0x000648c401007387 */ /* 0x0003e20000100a00 */
[C---:B------:R-:W-:Y:S02]  /*7810*/  IMAD R118, R252.reuse, 0xd, RZ ;  /* 0x0000000dfc767824 */ /* 0x040fe400078e02ff */
[----:B------:R-:W-:Y:S01]  /*7820*/  IMAD R110, R252, 0x11, RZ ;  /* 0x00000011fc6e7824 */ /* 0x000fe200078e02ff */
[----:B------:R2:W-:Y:S01]  /*7830*/  STL.64 [R1+0x640], R198 ;  /* 0x000640c601007387 */ /* 0x0005e20000100a00 */
[----:B-1----:R-:W-:-:S04]  /*7840*/  LEA R196, P0, R223, R4, 0x2 ;  /* 0x00000004dfc47211 */ /* 0x002fc800078010ff */
[----:B------:R-:W-:Y:S01]  /*7850*/  LEA.HI.X.SX32 R197, R223, R0, 0x2, P0 ;  /* 0x00000000dfc57211 */ /* 0x000fe200000f16ff */
[----:B------:R-:W-:Y:S01]  /*7860*/  IMAD.WIDE R222, R216, 0x4, R232 ;  /* 0x00000004d8de7825 */ /* 0x000fe200078e02e8 */
[----:B--2---:R-:W-:-:S03]  /*7870*/  LEA R198, P5, R193, R4, 0x2 ;  /* 0x00000004c1c67211 */ /* 0x004fc600078a10ff */
[----:B------:R1:W-:Y:S01]  /*7880*/  STL.64 [R1+0x658], R196 ;  /* 0x000658c401007387 */ /* 0x0003e20000100a00 */
[----:B------:R-:W-:Y:S01]  /*7890*/  LEA.HI.X.SX32 R199, R193, R0, 0x2, P5 ;  /* 0x00000000c1c77211 */ /* 0x000fe200028f16ff */
[----:B------:R-:W-:Y:S01]  /*78a0*/  IMAD.WIDE R216, R216, 0x4, R238 ;  /* 0x00000004d8d87825 */ /* 0x000fe200078e02ee */
[C---:B------:R-:W-:Y:S01]  /*78b0*/  LEA R242, P5, R189.reuse, R4, 0x2 ;  /* 0x00000004bdf27211 */ /* 0x040fe200078a10ff */
[----:B------:R-:W-:Y:S03]  /*78c0*/  STL.64 [R1+0x650], R240 ;  /* 0x000650f001007387 */ /* 0x000fe60000100a00 */
[----:B------:R-:W-:Y:S02]  /*78d0*/  LEA.HI.X.SX32 R243, R189, R0, 0x2, P5 ;  /* 0x00000000bdf37211 */ /* 0x000fe400028f16ff */
[-C--:B------:R-:W-:Y:S02]  /*78e0*/  LEA R192, P5, R185, R4.reuse, 0x2 ;  /* 0x00000004b9c07211 */ /* 0x080fe400078a10ff */
[----:B-1----:R-:W-:-:S02]  /*78f0*/  LEA R196, P0, R191, R4, 0x2 ;  /* 0x00000004bfc47211 */ /* 0x002fc400078010ff */
[-C--:B------:R-:W-:Y:S02]  /*7900*/  LEA.HI.X.SX32 R193, R185, R0.reuse, 0x2, P5 ;  /* 0x00000000b9c17211 */ /* 0x080fe400028f16ff */
[----:B------:R-:W-:Y:S02]  /*7910*/  LEA.HI.X.SX32 R197, R191, R0, 0x2, P0 ;  /* 0x00000000bfc57211 */ /* 0x000fe400000f16ff */
[----:B------:R-:W-:-:S03]  /*7920*/  LEA R244, P5, R181, R4, 0x2 ;  /* 0x00000004b5f47211 */ /* 0x000fc600078a10ff */
[----:B------:R1:W-:Y:S01]  /*7930*/  STL.64 [R1+0x668], R196 ;  /* 0x000668c401007387 */ /* 0x0003e20000100a00 */
[----:B------:R-:W-:Y:S02]  /*7940*/  LEA.HI.X.SX32 R245, R181, R0, 0x2, P5 ;  /* 0x00000000b5f57211 */ /* 0x000fe400028f16ff */
[C---:B------:R-:W-:Y:S01]  /*7950*/  LEA R184, P5, R177.reuse, R4, 0x2 ;  /* 0x00000004b1b87211 */ /* 0x040fe200078a10ff */
[----:B------:R-:W-:Y:S03]  /*7960*/  STL.64 [R1+0x660], R198 ;  /* 0x000660c601007387 */ /* 0x000fe60000100a00 */
[----:B------:R-:W-:Y:S01]  /*7970*/  LEA.HI.X.SX32 R185, R177, R0, 0x2, P5 ;  /* 0x00000000b1b97211 */ /* 0x000fe200028f16ff */
[----:B------:R-:W-:Y:S01]  /*7980*/  STL.64 [R1+0x670], R242 ;  /* 0x000670f201007387 */ /* 0x000fe20000100a00 */
[-C--:B------:R-:W-:Y:S02]  /*7990*/  LEA R178, P5, R173, R4.reuse, 0x2 ;  /* 0x00000004adb27211 */ /* 0x080fe400078a10ff */
[----:B-1----:R-:W-:-:S04]  /*79a0*/  LEA R196, P0, R187, R4, 0x2 ;  /* 0x00000004bbc47211 */ /* 0x002fc800078010ff */
[----:B------:R-:W-:Y:S02]  /*79b0*/  LEA.HI.X.SX32 R197, R187, R0, 0x2, P0 ;  /* 0x00000000bbc57211 */ /* 0x000fe400000f16ff */
[----:B------:R-:W-:-:S03]  /*79c0*/  LEA R188, P0, R183, R4, 0x2 ;  /* 0x00000004b7bc7211 */ /* 0x000fc600078010ff */
[----:B------:R-:W-:Y:S01]  /*79d0*/  STL.64 [R1+0x678], R196 ;  /* 0x000678c401007387 */ /* 0x000fe20000100a00 */
[----:B------:R-:W-:Y:S01]  /*79e0*/  LEA.HI.X.SX32 R189, R183, R0, 0x2, P0 ;  /* 0x00000000b7bd7211 */ /* 0x000fe200000f16ff */
[----:B------:R-:W-:Y:S01]  /*79f0*/  IMAD.MOV.U32 R183, RZ, RZ, R195 ;  /* 0x000000ffffb77224 */ /* 0x000fe200078e00c3 */
[C---:B------:R-:W-:Y:S01]  /*7a00*/  LEA R186, P0, R179.reuse, R4, 0x2 ;  /* 0x00000004b3ba7211 */ /* 0x040fe200078010ff */
[----:B------:R1:W-:Y:S03]  /*7a10*/  STL.64 [R1+0x680], R192 ;  /* 0x000680c001007387 */ /* 0x0003e60000100a00 */
[----:B------:R-:W-:Y:S01]  /*7a20*/  LEA.HI.X.SX32 R187, R179, R0, 0x2, P0 ;  /* 0x00000000b3bb7211 */ /* 0x000fe200000f16ff */
[----:B------:R-:W-:Y:S01]  /*7a30*/  STL.64 [R1+0x688], R188 ;  /* 0x000688bc01007387 */ /* 0x000fe20000100a00 */
[----:B------:R-:W-:Y:S02]  /*7a40*/  LEA R180, P0, R175, R4, 0x2 ;  /* 0x00000004afb47211 */ /* 0x000fe400078010ff */
[-C--:B------:R-:W-:Y:S01]  /*7a50*/  LEA.HI.X.SX32 R179, R173, R0.reuse, 0x2, P5 ;  /* 0x00000000adb37211 */ /* 0x080fe200028f16ff */
[----:B------:R-:W-:Y:S01]  /*7a60*/  STL.64 [R1+0x690], R244 ;  /* 0x000690f401007387 */ /* 0x000fe20000100a00 */
[----:B------:R-:W-:-:S02]  /*7a70*/  LEA.HI.X.SX32 R181, R175, R0, 0x2, P0 ;  /* 0x00000000afb57211 */ /* 0x000fc400000f16ff */
[C---:B------:R-:W-:Y:S01]  /*7a80*/  LEA R176, P5, R169.reuse, R4, 0x2 ;  /* 0x00000004a9b07211 */ /* 0x040fe200078a10ff */
[----:B------:R-:W-:Y:S01]  /*7a90*/  STL.64 [R1+0x698], R186 ;  /* 0x000698ba01007387 */ /* 0x000fe20000100a00 */
[----:B-1----:R-:W-:Y:S02]  /*7aa0*/  IMAD R192, R252, 0x14, RZ ;  /* 0x00000014fcc07824 */ /* 0x002fe400078e02ff */
[----:B------:R-:W-:Y:S01]  /*7ab0*/  LEA.HI.X.SX32 R177, R169, R0, 0x2, P5 ;  /* 0x00000000a9b17211 */ /* 0x000fe200028f16ff */
[----:B------:R1:W-:Y:S01]  /*7ac0*/  STL.64 [R1+0x6a8], R180 ;  /* 0x0006a8b401007387 */ /* 0x0003e20000100a00 */
[----:B------:R-:W-:Y:S01]  /*7ad0*/  LEA R170, P5, R165, R4, 0x2 ;  /* 0x00000004a5aa7211 */ /* 0x000fe200078a10ff */
[C---:B------:R-:W-:Y:S02]  /*7ae0*/  IMAD.WIDE R198, R192.reuse, 0x4, R232 ;  /* 0x00000004c0c67825 */ /* 0x040fe400078e02e8 */
[----:B------:R2:W-:Y:S02]  /*7af0*/  STL.64 [R1+0x6a0], R184 ;  /* 0x0006a0b801007387 */ /* 0x0005e40000100a00 */
[----:B------:R-:W-:-:S02]  /*7b00*/  IMAD.WIDE R196, R192, 0x4, R234 ;  /* 0x00000004c0c47825 */ /* 0x000fc400078e02ea */
[----:B------:R-:W-:Y:S02]  /*7b10*/  STL.64 [R1+0x6b0], R178 ;  /* 0x0006b0b201007387 */ /* 0x000fe40000100a00 */
[----:B------:R-:W-:Y:S01]  /*7b20*/  IMAD.WIDE R194, R192, 0x4, R236 ;  /* 0x00000004c0c27825 */ /* 0x000fe200078e02ec */
[----:B-1----:R-:W-:-:S03]  /*7b30*/  LEA R180, P0, R171, R4, 0x2 ;  /* 0x00000004abb47211 */ /* 0x002fc600078010ff */
[----:B------:R-:W-:Y:S01]  /*7b40*/  IMAD.WIDE R192, R192, 0x4, R238 ;  /* 0x00000004c0c07825 */ /* 0x000fe200078e02ee */
[----:B------:R-:W-:Y:S02]  /*7b50*/  LEA.HI.X.SX32 R181, R171, R0, 0x2, P0 ;  /* 0x00000000abb57211 */ /* 0x000fe400000f16ff */
[----:B------:R-:W-:Y:S01]  /*7b60*/  LEA R172, P0, R167, R4, 0x2 ;  /* 0x00000004a7ac7211 */ /* 0x000fe200078010ff */
[----:B--2---:R-:W-:Y:S01]  /*7b70*/  IMAD R184, R252, 0x18, RZ ;  /* 0x00000018fcb87824 */ /* 0x004fe200078e02ff */
[-C--:B------:R-:W-:Y:S01]  /*7b80*/  LEA.HI.X.SX32 R171, R165, R0.reuse, 0x2, P5 ;  /* 0x00000000a5ab7211 */ /* 0x080fe200028f16ff */
[----:B------:R-:W-:Y:S01]  /*7b90*/  STL.64 [R1+0x6b8], R180 ;  /* 0x0006b8b401007387 */ /* 0x000fe20000100a00 */
[----:B------:R-:W-:Y:S01]  /*7ba0*/  LEA.HI.X.SX32 R173, R167, R0, 0x2, P0 ;  /* 0x00000000a7ad7211 */ /* 0x000fe200000f16ff */
[----:B------:R-:W-:Y:S01]  /*7bb0*/  IMAD.WIDE R190, R184, 0x4, R232 ;  /* 0x00000004b8be7825 */ /* 0x000fe200078e02e8 */
[----:B------:R-:W-:-:S03]  /*7bc0*/  LEA R168, P5, R161, R4, 0x2 ;  /* 0x00000004a1a87211 */ /* 0x000fc600078a10ff */
[----:B------:R1:W-:Y:S01]  /*7bd0*/  STL.64 [R1+0x6c8], R172 ;  /* 0x0006c8ac01007387 */ /* 0x0003e20000100a00 */
[----:B------:R-:W-:Y:S01]  /*7be0*/  LEA.HI.X.SX32 R169, R161, R0, 0x2, P5 ;  /* 0x00000000a1a97211 */ /* 0x000fe200028f16ff */
[C---:B------:R-:W-:Y:S01]  /*7bf0*/  IMAD.WIDE R188, R184.reuse, 0x4, R234 ;  /* 0x00000004b8bc7825 */ /* 0x040fe200078e02ea */
[-C--:B------:R-:W-:Y:S01]  /*7c00*/  LEA R162, P5, R157, R4.reuse, 0x2 ;  /* 0x000000049da27211 */ /* 0x080fe200078a10ff */
[----:B------:R2:W-:Y:S02]  /*7c10*/  STL.64 [R1+0x6c0], R176 ;  /* 0x0006c0b001007387 */ /* 0x0005e40000100a00 */
[C---:B------:R-:W-:Y:S02]  /*7c20*/  IMAD.WIDE R186, R184.reuse, 0x4, R236 ;  /* 0x00000004b8ba7825 */ /* 0x040fe400078e02ec */
[----:B------:R-:W-:Y:S02]  /*7c30*/  STL.64 [R1+0x6d0], R170 ;  /* 0x0006d0aa01007387 */ /* 0x000fe40000100a00 */
[----:B------:R-:W-:Y:S01]  /*7c40*/  IMAD.WIDE R184, R184, 0x4, R238 ;  /* 0x00000004b8b87825 */ /* 0x000fe200078e02ee */
[----:B-1----:R-:W-:-:S04]  /*7c50*/  LEA R172, P0, R163, R4, 0x2 ;  /* 0x00000004a3ac7211 */ /* 0x002fc800078010ff */
[----:B------:R-:W-:Y:S01]  /*7c60*/  LEA.HI.X.SX32 R173, R163, R0, 0x2, P0 ;  /* 0x00000000a3ad7211 */ /* 0x000fe200000f16ff */
[----:B--2---:R-:W-:Y:S01]  /*7c70*/  IMAD R176, R252, 0x1c, RZ ;  /* 0x0000001cfcb07824 */ /* 0x004fe200078e02ff */
[----:B------:R-:W-:Y:S02]  /*7c80*/  LEA R164, P0, R159, R4, 0x2 ;  /* 0x000000049fa47211 */ /* 0x000fe400078010ff */
[-C--:B------:R-:W-:Y:S01]  /*7c90*/  LEA.HI.X.SX32 R163, R157, R0.reuse, 0x2, P5 ;  /* 0x000000009da37211 */ /* 0x080fe200028f16ff */
[----:B------:R-:W-:Y:S01]  /*7ca0*/  STL.64 [R1+0x6d8], R172 ;  /* 0x0006d8ac01007387 */ /* 0x000fe20000100a00 */
[----:B------:R-:W-:Y:S01]  /*7cb0*/  LEA.HI.X.SX32 R165, R159, R0, 0x2, P0 ;  /* 0x000000009fa57211 */ /* 0x000fe200000f16ff */
[----:B------:R-:W-:Y:S01]  /*7cc0*/  IMAD.WIDE R180, R176, 0x4, R234 ;  /* 0x00000004b0b47825 */ /* 0x000fe200078e02ea */
[----:B------:R-:W-:-:S03]  /*7cd0*/  LEA R160, P5, R153, R4, 0x2 ;  /* 0x0000000499a07211 */ /* 0x000fc600078a10ff */
[----:B------:R1:W-:Y:S01]  /*7ce0*/  STL.64 [R1+0x6e8], R164 ;  /* 0x0006e8a401007387 */ /* 0x0003e20000100a00 */
[----:B------:R-:W-:Y:S02]  /*7cf0*/  LEA.HI.X.SX32 R161, R153, R0, 0x2, P5 ;  /* 0x0000000099a17211 */ /* 0x000fe400028f16ff */
[-C--:B------:R-:W-:Y:S01]  /*7d00*/  LEA R154, P5, R149, R4.reuse, 0x2 ;  /* 0x00000004959a7211 */ /* 0x080fe200078a10ff */
[----:B------:R2:W-:Y:S04]  /*7d10*/  STL.64 [R1+0x6e0], R168 ;  /* 0x0006e0a801007387 */ /* 0x0005e80000100a00 */
[----:B------:R-:W-:Y:S01]  /*7d20*/  STL.64 [R1+0x6f0], R162 ;  /* 0x0006f0a201007387 */ /* 0x000fe20000100a00 */
[----:B-1----:R-:W-:-:S04]  /*7d30*/  LEA R164, P0, R155, R4, 0x2 ;  /* 0x000000049ba47211 */ /* 0x002fc800078010ff */
[----:B------:R-:W-:Y:S01]  /*7d40*/  LEA.HI.X.SX32 R165, R155, R0, 0x2, P0 ;  /* 0x000000009ba57211 */ /* 0x000fe200000f16ff */
[----:B--2---:R-:W-:Y:S01]  /*7d50*/  IMAD.SHL.U32 R168, R252, 0x20, RZ ;  /* 0x00000020fca87824 */ /* 0x004fe200078e00ff */
[----:B------:R-:W-:Y:S02]  /*7d60*/  LEA R156, P0, R151, R4, 0x2 ;  /* 0x00000004979c7211 */ /* 0x000fe400078010ff */
[-C--:B------:R-:W-:Y:S01]  /*7d70*/  LEA.HI.X.SX32 R155, R149, R0.reuse, 0x2, P5 ;  /* 0x00000000959b7211 */ /* 0x080fe200028f16ff */
[----:B------:R-:W-:Y:S01]  /*7d80*/  STL.64 [R1+0x6f8], R164 ;  /* 0x0006f8a401007387 */ /* 0x000fe20000100a00 */
[----:B------:R-:W-:Y:S01]  /*7d90*/  LEA.HI.X.SX32 R157, R151, R0, 0x2, P0 ;  /* 0x00000000979d7211 */ /* 0x000fe200000f16ff */
[----:B------:R-:W-:Y:S01]  /*7da0*/  IMAD.WIDE R174, R168, 0x4, R232 ;  /* 0x00000004a8ae7825 */ /* 0x000fe200078e02e8 */
[----:B------:R-:W-:-:S03]  /*7db0*/  LEA R152, P5, R145, R4, 0x2 ;  /* 0x0000000491987211 */ /* 0x000fc600078a10ff */
[----:B------:R1:W-:Y:S01]  /*7dc0*/  STL.64 [R1+0x708], R156 ;  /* 0x0007089c01007387 */ /* 0x0003e20000100a00 */
[----:B------:R-:W-:Y:S01]  /*7dd0*/  LEA.HI.X.SX32 R153, R145, R0, 0x2, P5 ;  /* 0x0000000091997211 */ /* 0x000fe200028f16ff */
[----:B------:R-:W-:Y:S01]  /*7de0*/  IMAD.WIDE R172, R168, 0x4, R234 ;  /* 0x00000004a8ac7825 */ /* 0x000fe200078e02ea */
[-C--:B------:R-:W-:Y:S01]  /*7df0*/  LEA R146, P5, R141, R4.reuse, 0x2 ;  /* 0x000000048d927211 */ /* 0x080fe200078a10ff */
[----:B------:R2:W-:Y:S04]  /*7e00*/  STL.64 [R1+0x700], R160 ;  /* 0x000700a001007387 */ /* 0x0005e80000100a00 */
[----:B------:R-:W-:Y:S01]  /*7e10*/  STL.64 [R1+0x710], R154 ;  /* 0x0007109a01007387 */ /* 0x000fe20000100a00 */
        /* <DEDUP_REMOVED lines=13> */
[----:B------:R2:W-:Y:S02]  /*7ef0*/  STL.64 [R1+0x720], R152 ;  /* 0x0007209801007387 */ /* 0x0005e40000100a00 */
[----:B------:R-:W-:Y:S02]  /*7f00*/  IMAD.WIDE R142, R252, 0x4, R238 ;  /* 0x00000004fc8e7825 */ /* 0x000fe400078e02ee */
[----:B------:R-:W-:Y:S01]  /*7f10*/  STL.64 [R1+0x730], R146 ;  /* 0x0007309201007387 */ /* 0x000fe20000100a00 */
[----:B-1----:R-:W-:-:S04]  /*7f20*/  LEA R148, P0, R139, R4, 0x2 ;  /* 0x000000048b947211 */ /* 0x002fc800078010ff */
[----:B------:R-:W-:Y:S01]  /*7f30*/  LEA.HI.X.SX32 R149, R139, R0, 0x2, P0 ;  /* 0x000000008b957211 */ /* 0x000fe200000f16ff */
[----:B--2---:R-:W-:Y:S01]  /*7f40*/  IMAD R152, R252, 0x28, RZ ;  /* 0x00000028fc987824 */ /* 0x004fe200078e02ff */
[----:B------:R-:W-:Y:S02]  /*7f50*/  LEA R140, P0, R135, R4, 0x2 ;  /* 0x00000004878c7211 */ /* 0x000fe400078010ff */
[-C--:B------:R-:W-:Y:S01]  /*7f60*/  LEA.HI.X.SX32 R139, R133, R0.reuse, 0x2, P5 ;  /* 0x00000000858b7211 */ /* 0x080fe200028f16ff */
[----:B------:R1:W-:Y:S01]  /*7f70*/  STL.64 [R1+0x738], R148 ;  /* 0x0007389401007387 */ /* 0x0003e20000100a00 */
[----:B------:R-:W-:Y:S01]  /*7f80*/  LEA.HI.X.SX32 R141, R135, R0, 0x2, P0 ;  /* 0x00000000878d7211 */ /* 0x000fe200000f16ff */
[C---:B------:R-:W-:Y:S01]  /*7f90*/  IMAD.WIDE R158, R152.reuse, 0x4, R232 ;  /* 0x00000004989e7825 */ /* 0x040fe200078e02e8 */
[C---:B------:R-:W-:Y:S01]  /*7fa0*/  LEA R136, P0, R131.reuse, R4, 0x2 ;  /* 0x0000000483887211 */ /* 0x040fe200078010ff */
[----:B------:R2:W-:Y:S02]  /*7fb0*/  STL.64 [R1+0x740], R144 ;  /* 0x0007409001007387 */ /* 0x0005e40000100a00 */
[----:B------:R-:W-:Y:S01]  /*7fc0*/  IMAD.WIDE R156, R152, 0x4, R234 ;  /* 0x00000004989c7825 */ /* 0x000fe200078e02ea */
[----:B------:R-:W-:Y:S01]  /*7fd0*/  LEA.HI.X.SX32 R137, R131, R0, 0x2, P0 ;  /* 0x0000000083897211 */ /* 0x000fe200000f16ff */
[----:B------:R3:W-:Y:S04]  /*7fe0*/  STL.64 [R1+0x748], R140 ;  /* 0x0007488c01007387 */ /* 0x0007e80000100a00 */
[----:B------:R4:W-:Y:S01]  /*7ff0*/  STL.64 [R1+0x758], R136 ;  /* 0x0007588801007387 */ /* 0x0009e20000100a00 */
[----:B-1----:R-:W-:-:S03]  /*8000*/  IMAD.WIDE R148, R252, 0x4, R232 ;  /* 0x00000004fc947825 */ /* 0x002fc600078e02e8 */
[----:B------:R-:W-:Y:S01]  /*8010*/  STL.64 [R1+0x750], R138 ;  /* 0x0007508a01007387 */ /* 0x000fe20000100a00 */
[----:B--2---:R-:W-:Y:S01]  /*8020*/  IMAD.WIDE R144, R252, 0x4, R236 ;  /* 0x00000004fc907825 */ /* 0x004fe200078e02ec */
[-C--:B---3--:R-:W-:Y:S02]  /*8030*/  LEA R140, P5, R129, R4.reuse, 0x2 ;  /* 0x00000004818c7211 */ /* 0x088fe400078a10ff */
[----:B----4-:R-:W-:Y:S02]  /*8040*/  LEA R136, P0, R127, R4, 0x2 ;  /* 0x000000047f887211 */ /* 0x010fe400078010ff */
        /* <DEDUP_REMOVED lines=12> */
[----:B------:R-:W-:Y:S02]  /*8110*/  LEA R124, P0, R119, R4, 0x2 ;  /* 0x00000004777c7211 */ /* 0x000fe400078010ff */
[-C--:B------:R-:W-:Y:S01]  /*8120*/  LEA.HI.X.SX32 R123, R117, R0.reuse, 0x2, P5 ;  /* 0x00000000757b7211 */ /* 0x080fe200028f16ff */
[----:B------:R-:W-:Y:S01]  /*8130*/  STL.64 [R1+0x778], R136 ;  /* 0x0007788801007387 */ /* 0x000fe20000100a00 */
[----:B------:R-:W-:Y:S02]  /*8140*/  LEA.HI.X.SX32 R125, R119, R0, 0x2, P0 ;  /* 0x00000000777d7211 */ /* 0x000fe400000f16ff */
        /* <DEDUP_REMOVED lines=8> */
[----:B--2---:R-:W-:Y:S01]  /*81d0*/  IMAD.WIDE R128, R126, 0x4, R236 ;  /* 0x000000047e807825 */ /* 0x004fe200078e02ec */
[----:B------:R-:W-:Y:S02]  /*81e0*/  LEA R116, P0, R111, R4, 0x2 ;  /* 0x000000046f747211 */ /* 0x000fe400078010ff */
[-C--:B------:R-:W-:Y:S01]  /*81f0*/  LEA.HI.X.SX32 R115, R109, R0.reuse, 0x2, P5 ;  /* 0x000000006d737211 */ /* 0x080fe200028f16ff */
[----:B------:R1:W-:Y:S01]  /*8200*/  STL.64 [R1+0x798], R124 ;  /* 0x0007987c01007387 */ /* 0x0003e20000100a00 */
[----:B------:R-:W-:Y:S02]  /*8210*/  LEA.HI.X.SX32 R117, R111, R0, 0x2, P0 ;  /* 0x000000006f757211 */ /* 0x000fe400000f16ff */
[----:B------:R-:W-:-:S03]  /*8220*/  LEA R112, P5, R105, R4, 0x2 ;  /* 0x0000000469707211 */ /* 0x000fc600078a10ff */
[----:B------:R2:W-:Y:S01]  /*8230*/  STL.64 [R1+0x7a8], R116 ;  /* 0x0007a87401007387 */ /* 0x0005e20000100a00 */
[----:B------:R-:W-:Y:S02]  /*8240*/  LEA.HI.X.SX32 R113, R105, R0, 0x2, P5 ;  /* 0x0000000069717211 */ /* 0x000fe400028f16ff */
[----:B------:R-:W-:Y:S01]  /*8250*/  LEA R106, P5, R101, R4, 0x2 ;  /* 0x00000004656a7211 */ /* 0x000fe200078a10ff */
[----:B------:R3:W-:Y:S01]  /*8260*/  STL.64 [R1+0x7a0], R120 ;  /* 0x0007a07801007387 */ /* 0x0007e20000100a00 */
[----:B-1----:R-:W-:-:S03]  /*8270*/  IMAD.WIDE R124, R118, 0x4, R232 ;  /* 0x00000004767c7825 */ /* 0x002fc600078e02e8 */
[----:B------:R-:W-:Y:S01]  /*8280*/  STL.64 [R1+0x7b0], R114 ;  /* 0x0007b07201007387 */ /* 0x000fe20000100a00 */
[----:B--2---:R-:W-:-:S04]  /*8290*/  LEA R116, P0, R107, R4, 0x2 ;  /* 0x000000046b747211 */ /* 0x004fc800078010ff */
[----:B------:R-:W-:Y:S01]  /*82a0*/  LEA.HI.X.SX32 R117, R107, R0, 0x2, P0 ;  /* 0x000000006b757211 */ /* 0x000fe200000f16ff */
[----:B---3--:R-:W-:Y:S01]  /*82b0*/  IMAD.WIDE R120, R118, 0x4, R236 ;  /* 0x0000000476787825 */ /* 0x008fe200078e02ec */
        /* <DEDUP_REMOVED lines=22> */
[----:B------:R-:W-:Y:S04]  /*8420*/  STL.64 [R1+0x7e0], R104 ;  /* 0x0007e06801007387 */ /* 0x000fe80000100a00 */
[----:B------:R-:W-:Y:S01]  /*8430*/  STL.64 [R1+0x7f0], R98 ;  /* 0x0007f06201007387 */ /* 0x000fe20000100a00 */
        /* <DEDUP_REMOVED lines=30> */
[-C--:B------:R-:W-:Y:S01]  /*8620*/  LEA R72, P0, R67, R4.reuse, 0x2 ;  /* 0x0000000443487211 */ /* 0x080fe200078010ff */
[----:B------:R-:W-:Y:S01]  /*8630*/  STL.64 [R1+0x840], R80 ;  /* 0x0008405001007387 */ /* 0x000fe20000100a00 */
[----:B------:R-:W-:-:S02]  /*8640*/  LEA R70, P5, R65, R4, 0x2 ;  /* 0x0000000441467211 */ /* 0x000fc400078a10ff */
[----:B------:R-:W-:Y:S01]  /*8650*/  LEA.HI.X.SX32 R73, R67, R0, 0x2, P0 ;  /* 0x0000000043497211 */ /* 0x000fe200000f16ff */
[----:B------:R-:W-:Y:S01]  /*8660*/  STL.64 [R1+0x848], R76 ;  /* 0x0008484c01007387 */ /* 0x000fe20000100a00 */
[----:B------:R-:W-:Y:S02]  /*8670*/  LEA R68, P0, R63, R4, 0x2 ;  /* 0x000000043f447211 */ /* 0x000fe400078010ff */
[----:B------:R-:W-:Y:S01]  /*8680*/  LEA.HI.X.SX32 R71, R65, R0, 0x2, P5 ;  /* 0x0000000041477211 */ /* 0x000fe200028f16ff */
[----:B------:R1:W-:Y:S01]  /*8690*/  STL.64 [R1+0x850], R74 ;  /* 0x0008504a01007387 */ /* 0x0003e20000100a00 */
[----:B------:R-:W-:Y:S02]  /*86a0*/  LEA R66, P5, R61, R4, 0x2 ;  /* 0x000000043d427211 */ /* 0x000fe400078a10ff */
[----:B------:R-:W-:Y:S01]  /*86b0*/  LEA.HI.X.SX32 R69, R63, R0, 0x2, P0 ;  /* 0x000000003f457211 */ /* 0x000fe200000f16ff */
[----:B------:R2:W-:Y:S01]  /*86c0*/  STL.64 [R1+0x858], R72 ;  /* 0x0008584801007387 */ /* 0x0005e20000100a00 */
[----:B------:R-:W-:-:S02]  /*86d0*/  LEA R64, P0, R59, R4, 0x2 ;  /* 0x000000043b407211 */ /* 0x000fc400078010ff */
[----:B------:R-:W-:Y:S01]  /*86e0*/  LEA.HI.X.SX32 R67, R61, R0, 0x2, P5 ;  /* 0x000000003d437211 */ /* 0x000fe200028f16ff */
[----:B------:R3:W-:Y:S01]  /*86f0*/  STL.64 [R1+0x860], R70 ;  /* 0x0008604601007387 */ /* 0x0007e20000100a00 */
[----:B------:R-:W-:Y:S02]  /*8700*/  LEA R62, P5, R57, R4, 0x2 ;  /* 0x00000004393e7211 */ /* 0x000fe400078a10ff */
[----:B------:R-:W-:Y:S01]  /*8710*/  LEA.HI.X.SX32 R65, R59, R0, 0x2, P0 ;  /* 0x000000003b417211 */ /* 0x000fe200000f16ff */
[----:B------:R4:W-:Y:S01]  /*8720*/  STL.64 [R1+0x868], R68 ;  /* 0x0008684401007387 */ /* 0x0009e20000100a00 */
[----:B------:R-:W-:Y:S01]  /*8730*/  LEA R60, P0, R55, R4, 0x2 ;  /* 0x00000004373c7211 */ /* 0x000fe200078010ff */
[----:B-1----:R-:W-:Y:S01]  /*8740*/  IMAD R74, R252, 0x25, RZ ;  /* 0x00000025fc4a7824 */ /* 0x002fe200078e02ff */
[----:B------:R-:W-:Y:S01]  /*8750*/  LEA.HI.X.SX32 R63, R57, R0, 0x2, P5 ;  /* 0x00000000393f7211 */ /* 0x000fe200028f16ff */
[----:B------:R1:W-:Y:S01]  /*8760*/  STL.64 [R1+0x870], R66 ;  /* 0x0008704201007387 */ /* 0x0003e20000100a00 */
[----:B------:R-:W-:Y:S01]  /*8770*/  LEA R58, P5, R53, R4, 0x2 ;  /* 0x00000004353a7211 */ /* 0x000fe200078a10ff */
[C---:B--2---:R-:W-:Y:S01]  /*8780*/  IMAD.WIDE R72, R74.reuse, 0x4, R236 ;  /* 0x000000044a487825 */ /* 0x044fe200078e02ec */
[----:B------:R-:W-:Y:S01]  /*8790*/  LEA.HI.X.SX32 R61, R55, R0, 0x2, P0 ;  /* 0x00000000373d7211 */ /* 0x000fe200000f16ff */
[----:B------:R2:W-:Y:S01]  /*87a0*/  STL.64 [R1+0x878], R64 ;  /* 0x0008784001007387 */ /* 0x0005e20000100a00 */
[----:B------:R-:W-:Y:S01]  /*87b0*/  LEA R56, P0, R51, R4, 0x2 ;  /* 0x0000000433387211 */ /* 0x000fe200078010ff */
[C---:B---3--:R-:W-:Y:S01]  /*87c0*/  IMAD.WIDE R70, R74.reuse, 0x4, R234 ;  /* 0x000000044a467825 */ /* 0x048fe200078e02ea */
[----:B------:R-:W-:Y:S01]  /*87d0*/  LEA.HI.X.SX32 R59, R53, R0, 0x2, P5 ;  /* 0x00000000353b7211 */ /* 0x000fe200028f16ff */
[----:B------:R3:W-:Y:S01]  /*87e0*/  STL.64 [R1+0x880], R62 ;  /* 0x0008803e01007387 */ /* 0x0007e20000100a00 */
[----:B------:R-:W-:Y:S01]  /*87f0*/  LEA R54, P5, R49, R4, 0x2 ;  /* 0x0000000431367211 */ /* 0x000fe200078a10ff */
[----:B----4-:R-:W-:Y:S01]  /*8800*/  IMAD.WIDE R68, R74, 0x4, R232 ;  /* 0x000000044a447825 */ /* 0x010fe200078e02e8 */
        /* <DEDUP_REMOVED lines=41> */
[----:B------:R-:W-:Y:S01]  /*8aa0*/  STL.64 [R1+0x8d8], R40 ;  /* 0x0008d82801007387 */ /* 0x000fe20000100a00 */
[C---:B------:R-:W-:Y:S01]  /*8ab0*/  LEA R32, P0, R29.reuse, R4, 0x2 ;  /* 0x000000041d207211 */ /* 0x040fe200078010ff */
[----:B---3--:R-:W-:Y:S01]  /*8ac0*/  IMAD.WIDE R46, R50, 0x4, R234 ;  /* 0x00000004322e7825 */ /* 0x008fe200078e02ea */
[-C--:B------:R-:W-:Y:S01]  /*8ad0*/  LEA.HI.X.SX32 R35, R30, R0.reuse, 0x2, P5 ;  /* 0x000000001e237211 */ /* 0x080fe200028f16ff */
[----:B------:R2:W-:Y:S01]  /*8ae0*/  STL.64 [R1+0x8e0], R38 ;  /* 0x0008e02601007387 */ /* 0x0005e20000100a00 */
[----:B------:R-:W-:Y:S01]  /*8af0*/  LEA.HI.X.SX32 R33, R29, R0, 0x2, P0 ;  /* 0x000000001d217211 */ /* 0x000fe200000f16ff */
[----:B----4-:R-:W-:-:S02]  /*8b00*/  IMAD.WIDE R44, R50, 0x4, R232 ;  /* 0x00000004322c7825 */ /* 0x010fc400078e02e8 */
[----:B------:R3:W-:Y:S02]  /*8b10*/  STL.64 [R1+0x8e8], R36 ;  /* 0x0008e82401007387 */ /* 0x0007e40000100a00 */
[----:B-1----:R-:W-:Y:S02]  /*8b20*/  IMAD R42, R252, 0x15, RZ ;  /* 0x00000015fc2a7824 */ /* 0x002fe400078e02ff */
[----:B------:R1:W-:Y:S01]  /*8b30*/  STL.64 [R1+0x8f0], R34 ;  /* 0x0008f02201007387 */ /* 0x0003e20000100a00 */
[----:B------:R-:W-:-:S03]  /*8b40*/  IMAD.WIDE R50, R50, 0x4, R238 ;  /* 0x0000000432327825 */ /* 0x000fc600078e02ee */
[----:B------:R4:W-:Y:S01]  /*8b50*/  STL.64 [R1+0x8f8], R32 ;  /* 0x0008f82001007387 */ /* 0x0009e20000100a00 */
[----:B--2---:R-:W-:Y:S02]  /*8b60*/  IMAD R38, R252, 0x3c, RZ ;  /* 0x0000003cfc267824 */ /* 0x004fe400078e02ff */
[----:B------:R-:W-:-:S04]  /*8b70*/  IMAD.WIDE R108, R42, 0x4, R232 ;  /* 0x000000042a6c7825 */ /* 0x000fc800078e02e8 */
[----:B---3--:R-:W-:Y:S01]  /*8b80*/  IMAD.WIDE R36, R38, 0x4, R236 ;  /* 0x0000000426247825 */ /* 0x008fe200078e02ec */
[----:B-1----:R-:W-:-:S03]  /*8b90*/  LEA R34, P5, R28, R4, 0x2 ;  /* 0x000000041c227211 */ /* 0x002fc600078a10ff */
[----:B------:R-:W-:Y:S01]  /*8ba0*/  IMAD.WIDE R40, R42, 0x4, R236 ;  /* 0x000000042a287825 */ /* 0x000fe200078e02ec */
[----:B----4-:R-:W-:Y:S02]  /*8bb0*/  LEA R32, P0, R26, R4, 0x2 ;  /* 0x000000041a207211 */ /* 0x010fe400078010ff */
[----:B------:R-:W-:Y:S01]  /*8bc0*/  LEA.HI.X.SX32 R35, R28, R0, 0x2, P5 ;  /* 0x000000001c237211 */ /* 0x000fe200028f16ff */
[--C-:B------:R-:W-:Y:S01]  /*8bd0*/  IMAD.WIDE R58, R58, 0x4, R238.reuse ;  /* 0x000000043a3a7825 */ /* 0x100fe200078e02ee */
[C---:B------:R-:W-:Y:S02]  /*8be0*/  LEA R30, P5, R25.reuse, R4, 0x2 ;  /* 0x00000004191e7211 */ /* 0x040fe400078a10ff */
[----:B------:R-:W-:Y:S01]  /*8bf0*/  LEA.HI.X.SX32 R33, R26, R0, 0x2, P0 ;  /* 0x000000001a217211 */ /* 0x000fe200000f16ff */
[----:B------:R1:W-:Y:S01]  /*8c00*/  STL.64 [R1+0x900], R34 ;  /* 0x0009002201007387 */ /* 0x0003e20000100a00 */
[----:B------:R-:W-:Y:S01]  /*8c10*/  LEA R28, P0, R24, R4, 0x2 ;  /* 0x00000004181c7211 */ /* 0x000fe200078010ff */
[--C-:B------:R-:W-:Y:S01]  /*8c20*/  IMAD.WIDE R66, R66, 0x4, R238.reuse ;  /* 0x0000000442427825 */ /* 0x100fe200078e02ee */
[-C--:B------:R-:W-:Y:S01]  /*8c30*/  LEA.HI.X.SX32 R31, R25, R0.reuse, 0x2, P5 ;  /* 0x00000000191f7211 */ /* 0x080fe200028f16ff */
[----:B------:R2:W-:Y:S01]  /*8c40*/  STL.64 [R1+0x908], R32 ;  /* 0x0009082001007387 */ /* 0x0005e20000100a00 */
[----:B------:R-:W-:Y:S01]  /*8c50*/  LEA.HI.X.SX32 R29, R24, R0, 0x2, P0 ;  /* 0x00000000181d7211 */ /* 0x000fe200000f16ff */
[----:B------:R-:W-:-:S02]  /*8c60*/  IMAD.WIDE R74, R74, 0x4, R238 ;  /* 0x000000044a4a7825 */ /* 0x000fc400078e02ee */
[----:B------:R3:W-:Y:S04]  /*8c70*/  STL.64 [R1+0x910], R30 ;  /* 0x0009101e01007387 */ /* 0x0007e80000100a00 */
[----:B------:R4:W-:Y:S01]  /*8c80*/  STL.64 [R1+0x918], R28 ;  /* 0x0009181c01007387 */ /* 0x0009e20000100a00 */
[----:B-1----:R-:W-:-:S04]  /*8c90*/  IMAD.WIDE R34, R38, 0x4, R234 ;  /* 0x0000000426227825 */ /* 0x002fc800078e02ea */
[----:B--2---:R-:W-:Y:S01]  /*8ca0*/  IMAD.WIDE R32, R38, 0x4, R232 ;  /* 0x0000000426207825 */ /* 0x004fe200078e02e8 */
[----:B---3--:R-:W-:-:S03]  /*8cb0*/  LEA R30, P5, R23, R4, 0x2 ;  /* 0x00000004171e7211 */ /* 0x008fc600078a10ff */
[----:B------:R-:W-:Y:S01]  /*8cc0*/  IMAD.WIDE R38, R38, 0x4, R238 ;  /* 0x0000000426267825 */ /* 0x000fe200078e02ee */
[C---:B----4-:R-:W-:Y:S02]  /*8cd0*/  LEA R28, P0, R22.reuse, R4, 0x2 ;  /* 0x00000004161c7211 */ /* 0x050fe400078010ff */
[-C--:B------:R-:W-:Y:S02]  /*8ce0*/  LEA.HI.X.SX32 R31, R23, R0.reuse, 0x2, P5 ;  /* 0x00000000171f7211 */ /* 0x080fe400028f16ff */
[----:B------:R-:W-:Y:S02]  /*8cf0*/  LEA.HI.X.SX32 R29, R22, R0, 0x2, P0 ;  /* 0x00000000161d7211 */ /* 0x000fe400000f16ff */
[----:B------:R-:W-:-:S03]  /*8d00*/  LEA R24, P5, R21, R4, 0x2 ;  /* 0x0000000415187211 */ /* 0x000fc600078a10ff */
[----:B------:R1:W-:Y:S01]  /*8d10*/  STL.64 [R1+0x928], R28 ;  /* 0x0009281c01007387 */ /* 0x0003e20000100a00 */
[----:B------:R-:W-:-:S03]  /*8d20*/  LEA.HI.X.SX32 R25, R21, R0, 0x2, P5 ;  /* 0x0000000015197211 */ /* 0x000fc600028f16ff */
[----:B------:R2:W-:Y:S04]  /*8d30*/  STL.64 [R1+0x920], R30 ;  /* 0x0009201e01007387 */ /* 0x0005e80000100a00 */
[----:B------:R3:W-:Y:S01]  /*8d40*/  STL.64 [R1+0x9c0], R24 ;  /* 0x0009c01801007387 */ /* 0x0007e20000100a00 */
[----:B-1----:R-:W-:-:S04]  /*8d50*/  LEA R28, P0, R20, R4, 0x2 ;  /* 0x00000004141c7211 */ /* 0x002fc800078010ff */
[----:B------:R-:W-:Y:S01]  /*8d60*/  LEA.HI.X.SX32 R29, R20, R0, 0x2, P0 ;  /* 0x00000000141d7211 */ /* 0x000fe200000f16ff */
[----:B--2---:R-:W-:Y:S01]  /*8d70*/  IMAD R30, R252, 0x38, RZ ;  /* 0x00000038fc1e7824 */ /* 0x004fe200078e02ff */
[CC--:B------:R-:W-:Y:S02]  /*8d80*/  LEA R22, P0, R18.reuse, R4.reuse, 0x2 ;  /* 0x0000000412167211 */ /* 0x0c0fe400078010ff */
[C---:B---3--:R-:W-:Y:S01]  /*8d90*/  LEA R24, P5, R19.reuse, R4, 0x2 ;  /* 0x0000000413187211 */ /* 0x048fe200078a10ff */
[----:B------:R1:W-:Y:S01]  /*8da0*/  STL.64 [R1+0x930], R28 ;  /* 0x0009301c01007387 */ /* 0x0003e20000100a00 */
[-C--:B------:R-:W-:Y:S02]  /*8db0*/  LEA.HI.X.SX32 R23, R18, R0.reuse, 0x2, P0 ;  /* 0x0000000012177211 */ /* 0x080fe400000f16ff */
[----:B------:R-:W-:Y:S02]  /*8dc0*/  LEA.HI.X.SX32 R25, R19, R0, 0x2, P5 ;  /* 0x0000000013197211 */ /* 0x000fe400028f16ff */
[C---:B------:R-:W-:Y:S01]  /*8dd0*/  LEA R20, P5, R17.reuse, R4, 0x2 ;  /* 0x0000000411147211 */ /* 0x040fe200078a10ff */
[----:B------:R2:W-:Y:S03]  /*8de0*/  STL.64 [R1+0x938], R22 ;  /* 0x0009381601007387 */ /* 0x0005e60000100a00 */
[----:B------:R-:W-:Y:S01]  /*8df0*/  LEA.HI.X.SX32 R21, R17, R0, 0x2, P5 ;  /* 0x0000000011157211 */ /* 0x000fe200028f16ff */
[----:B------:R3:W-:Y:S01]  /*8e00*/  STL.64 [R1+0x9b8], R24 ;  /* 0x0009b81801007387 */ /* 0x0007e20000100a00 */
[----:B-1----:R-:W-:-:S03]  /*8e10*/  IMAD.WIDE R28, R30, 0x4, R236 ;  /* 0x000000041e1c7825 */ /* 0x002fc600078e02ec */
[----:B------:R1:W-:Y:S01]  /*8e20*/  STL.64 [R1+0x9b0], R20 ;  /* 0x0009b01401007387 */ /* 0x0003e20000100a00 */
[----:B--2---:R-:W-:-:S04]  /*8e30*/  LEA R22, P0, R16, R4, 0x2 ;  /* 0x0000000410167211 */ /* 0x004fc800078010ff */
[----:B------:R-:W-:Y:S01]  /*8e40*/  LEA.HI.X.SX32 R23, R16, R0, 0x2, P0 ;  /* 0x0000000010177211 */ /* 0x000fe200000f16ff */
[----:B---3--:R-:W-:Y:S01]  /*8e50*/  IMAD.WIDE R24, R30, 0x4, R232 ;  /* 0x000000041e187825 */ /* 0x008fe200078e02e8 */
[CC--:B------:R-:W-:Y:S02]  /*8e60*/  LEA R18, P0, R14.reuse, R4.reuse, 0x2 ;  /* 0x000000040e127211 */ /* 0x0c0fe400078010ff */
[C---:B-1----:R-:W-:Y:S01]  /*8e70*/  LEA R20, P5, R15.reuse, R4, 0x2 ;  /* 0x000000040f147211 */ /* 0x042fe200078a10ff */
[----:B------:R1:W-:Y:S01]  /*8e80*/  STL.64 [R1+0x940], R22 ;  /* 0x0009401601007387 */ /* 0x0003e20000100a00 */
[-C--:B------:R-:W-:Y:S02]  /*8e90*/  LEA.HI.X.SX32 R19, R14, R0.reuse, 0x2, P0 ;  /* 0x000000000e137211 */ /* 0x080fe400000f16ff */
[----:B------:R-:W-:Y:S02]  /*8ea0*/  LEA.HI.X.SX32 R21, R15, R0, 0x2, P5 ;  /* 0x000000000f157211 */ /* 0x000fe400028f16ff */
[C---:B------:R-:W-:Y:S01]  /*8eb0*/  LEA R16, P5, R13.reuse, R4, 0x2 ;  /* 0x000000040d107211 */ /* 0x040fe200078a10ff */
[----:B------:R2:W-:Y:S03]  /*8ec0*/  STL.64 [R1+0x948], R18 ;  /* 0x0009481201007387 */ /* 0x0005e60000100a00 */
[----:B------:R-:W-:Y:S01]  /*8ed0*/  LEA.HI.X.SX32 R17, R13, R0, 0x2, P5 ;  /* 0x000000000d117211 */ /* 0x000fe200028f16ff */
[----:B------:R3:W-:Y:S01]  /*8ee0*/  STL.64 [R1+0x9a8], R20 ;  /* 0x0009a81401007387 */ /* 0x0007e20000100a00 */
[----:B-1----:R-:W-:-:S03]  /*8ef0*/  IMAD R22, R252, 0x34, RZ ;  /* 0x00000034fc167824 */ /* 0x002fc600078e02ff */
        /* <DEDUP_REMOVED lines=21> */
[-C--:B------:R-:W-:Y:S01]  /*9050*/  LEA.HI.X.SX32 R11, R6, R0.reuse, 0x2, P0 ;  /* 0x00000000060b7211 */ /* 0x080fe200000f16ff */
[----:B------:R-:W-:Y:S01]  /*9060*/  IMAD.WIDE R22, R22, 0x4, R238 ;  /* 0x0000000416167825 */ /* 0x000fe200078e02ee */
[----:B------:R-:W-:Y:S02]  /*9070*/  LEA.HI.X.SX32 R13, R7, R0, 0x2, P5 ;  /* 0x00000000070d7211 */ /* 0x000fe400028f16ff */
[----:B------:R-:W-:Y:S01]  /*9080*/  LEA R8, P5, R5, R4, 0x2 ;  /* 0x0000000405087211 */ /* 0x000fe200078a10ff */
[----:B------:R2:W-:Y:S01]  /*9090*/  STL.64 [R1+0x968], R10 ;  /* 0x0009680a01007387 */ /* 0x0005e20000100a00 */
[----:B------:R-:W-:-:S02]  /*90a0*/  IADD3 R6, R134, -0x19, RZ ;  /* 0xffffffe786067810 */ /* 0x000fc40007ffe0ff */
[----:B------:R-:W-:Y:S01]  /*90b0*/  LEA.HI.X.SX32 R9, R5, R0, 0x2, P5 ;  /* 0x0000000005097211 */ /* 0x000fe200028f16ff */
[----:B------:R3:W-:Y:S01]  /*90c0*/  STL.64 [R1+0x988], R12 ;  /* 0x0009880c01007387 */ /* 0x0007e20000100a00 */
[----:B-1----:R-:W-:-:S03]  /*90d0*/  IMAD R14, R252, 0x30, RZ ;  /* 0x00000030fc0e7824 */ /* 0x002fc600078e02ff */
[----:B------:R1:W-:Y:S01]  /*90e0*/  STL.64 [R1+0x980], R8 ;  /* 0x0009800801007387 */ /* 0x0003e20000100a00 */
[----:B--2---:R-:W-:-:S04]  /*90f0*/  LEA R10, P0, R2, R4, 0x2 ;  /* 0x00000004020a7211 */ /* 0x004fc800078010ff */
[----:B------:R-:W-:Y:S01]  /*9100*/  LEA.HI.X.SX32 R11, R2, R0, 0x2, P0 ;  /* 0x00000000020b7211 */ /* 0x000fe200000f16ff */
[----:B------:R-:W-:Y:S01]  /*9110*/  IMAD.SHL.U32 R2, R132, 0x4, RZ ;  /* 0x0000000484027824 */ /* 0x000fe200078e00ff */
[----:B------:R-:W-:Y:S01]  /*9120*/  ISETP.GE.U32.AND P0, PT, R27, 0x7fffffac, PT ;  /* 0x7fffffac1b00780c */ /* 0x000fe20003f06070 */
[----:B---3--:R-:W-:Y:S01]  /*9130*/  IMAD.WIDE R12, R14, 0x4, R236 ;  /* 0x000000040e0c7825 */ /* 0x008fe200078e02ec */
[C---:B-1----:R-:W-:Y:S01]  /*9140*/  LEA R8, P5, R3.reuse, R4, 0x2 ;  /* 0x0000000403087211 */ /* 0x042fe200078a10ff */
[----:B------:R1:W-:Y:S02]  /*9150*/  STL.64 [R1+0x970], R10 ;  /* 0x0009700a01007387 */ /* 0x0003e40000100a00 */
[----:B------:R-:W-:Y:S01]  /*9160*/  IMAD.WIDE R26, R30, 0x4, R234 ;  /* 0x000000041e1a7825 */ /* 0x000fe200078e02ea */
[----:B------:R-:W-:Y:S01]  /*9170*/  LEA.HI.X.SX32 R9, R3, R0, 0x2, P5 ;  /* 0x0000000003097211 */ /* 0x000fe200028f16ff */
[----:B------:R2:W-:Y:S01]  /*9180*/  LDGSTS.E [R2], [R232.64], !P1 ;  /* 0x00000000e8027fae */ /* 0x0005e2000c921844 */
[----:B------:R-:W-:Y:S01]  /*9190*/  IADD3 R0, R134, -0x1d, RZ ;  /* 0xffffffe386007810 */ /* 0x000fe20007ffe0ff */
[----:B------:R-:W-:Y:S01]  /*91a0*/  IMAD.WIDE R30, R30, 0x4, R238 ;  /* 0x000000041e1e7825 */ /* 0x000fe200078e02ee */
[----:B------:R-:W-:Y:S01]  /*91b0*/  ISETP.GE.U32.AND P5, PT, R6, 0x7fffffa8, PT ;  /* 0x7fffffa80600780c */ /* 0x000fe20003fa6070 */
[----:B------:R2:W-:Y:S02]  /*91c0*/  LDGSTS.E [R2+0x200], [R234.64], !P1 ;  /* 0x00200000ea027fae */ /* 0x0005e4000c921844 */
[----:B------:R-:W-:-:S02]  /*91d0*/  IMAD R6, R252, 0x2c, RZ ;  /* 0x0000002cfc067824 */ /* 0x000fc400078e02ff */
[----:B------:R2:W-:Y:S01]  /*91e0*/  LDGSTS.E [R2+0x400], [R236.64], !P1 ;  /* 0x00400000ec027fae */ /* 0x0005e2000c921844 */
[----:B-1----:R-:W-:-:S03]  /*91f0*/  IMAD.WIDE R10, R14, 0x4, R234 ;  /* 0x000000040e0a7825 */ /* 0x002fc600078e02ea */
[----:B------:R2:W-:Y:S01]  /*9200*/  LDGSTS.E [R2+0x600], [R238.64], !P1 ;  /* 0x00600000ee027fae */ /* 0x0005e2000c921844 */
[----:B------:R-:W-:Y:S01]  /*9210*/  ISETP.GE.U32.AND P1, PT, R0, 0x7fffffa4, PT ;  /* 0x7fffffa40000780c */ /* 0x000fe20003f26070 */
[----:B------:R-:W-:Y:S01]  /*9220*/  IMAD.WIDE R150, R6, 0x4, R232 ;  /* 0x0000000406967825 */ /* 0x000fe200078e02e8 */
[----:B------:R-:W-:Y:S01]  /*9230*/  IADD3 R0, R134, -0x21, RZ ;  /* 0xffffffdf86007810 */ /* 0x000fe20007ffe0ff */
[----:B------:R1:W-:Y:S02]  /*9240*/  STL.64 [R1+0x978], R8 ;  /* 0x0009780801007387 */ /* 0x0003e40000100a00 */
[----:B------:R-:W-:Y:S02]  /*9250*/  IMAD.WIDE R4, R6, 0x4, R236 ;  /* 0x0000000406047825 */ /* 0x000fe400078e02ec */
[----:B------:R3:W-:Y:S04]  /*9260*/  LDGSTS.E [R2+0x2000], [R230.64], !P2 ;  /* 0x02000000e6027fae */ /* 0x0007e8000d121844 */
[----:B------:R3:W-:Y:S04]  /*9270*/  STL.64 [R1+0x2180], R230 ;  /* 0x002180e601007387 */ /* 0x0007e80000100a00 */
[----:B------:R4:W-:Y:S01]  /*9280*/  LDGSTS.E [R2+0x2200], [R228.64], !P2 ;  /* 0x02200000e4027fae */ /* 0x0009e2000d121844 */
[----:B-1----:R-:W-:-:S03]  /*9290*/  IMAD.WIDE R8, R14, 0x4, R232 ;  /* 0x000000040e087825 */ /* 0x002fc600078e02e8 */
[----:B------:R4:W-:Y:S01]  /*92a0*/  STL.64 [R1+0x2188], R228 ;  /* 0x002188e401007387 */ /* 0x0009e20000100a00 */
[----:B------:R-:W-:-:S03]  /*92b0*/  IMAD.WIDE R14, R14, 0x4, R238 ;  /* 0x000000040e0e7825 */ /* 0x000fc600078e02ee */
[----:B------:R1:W-:Y:S01]  /*92c0*/  LDGSTS.E [R2+0x2400], [R226.64], !P2 ;  /* 0x02400000e2027fae */ /* 0x0003e2000d121844 */
[----:B---3--:R-:W-:Y:S02]  /*92d0*/  IMAD.MOV.U32 R230, RZ, RZ, R82 ;  /* 0x000000ffffe67224 */ /* 0x008fe400078e0052 */
[----:B------:R-:W-:Y:S01]  /*92e0*/  IMAD R82, R252, 0x29, RZ ;  /* 0x00000029fc527824 */ /* 0x000fe200078e02ff */
[----:B------:R1:W-:Y:S01]  /*92f0*/  STL.64 [R1+0x2190], R226 ;  /* 0x002190e201007387 */ /* 0x0003e20000100a00 */
[----:B------:R-:W-:Y:S02]  /*9300*/  IMAD.MOV.U32 R231, RZ, RZ, R83 ;  /* 0x000000ffffe77224 */ /* 0x000fe400078e0053 */
[----:B------:R-:W-:Y:S01]  /*9310*/  IMAD.WIDE R76, R82, 0x4, R232 ;  /* 0x00000004524c7825 */ /* 0x000fe200078e02e8 */
[----:B------:R3:W-:Y:S01]  /*9320*/  LDGSTS.E [R2+0x2600], [R224.64], !P2 ;  /* 0x02600000e0027fae */ /* 0x0007e2000d121844 */
[----:B------:R-:W-:Y:S02]  /*9330*/  ISETP.GE.U32.AND P2, PT, R0, 0x7fffffa0, PT ;  /* 0x7fffffa00000780c */ /* 0x000fe40003f46070 */
[----:B------:R-:W-:Y:S01]  /*9340*/  IADD3 R0, R134, -0x25, RZ ;  /* 0xffffffdb86007810 */ /* 0x000fe20007ffe0ff */
[----:B------:R3:W-:Y:S01]  /*9350*/  STL.64 [R1+0x2198], R224 ;  /* 0x002198e001007387 */ /* 0x0007e20000100a00 */
[----:B----4-:R-:W-:Y:S01]  /*9360*/  IMAD.MOV.U32 R228, RZ, RZ, R90 ;  /* 0x000000ffffe47224 */ /* 0x010fe200078e005a */
[----:B------:R-:W-:Y:S01]  /*9370*/  MOV R229, R91 ;  /* 0x0000005b00e57202 */ /* 0x000fe20000000f00 */
[----:B------:R-:W-:Y:S01]  /*9380*/  IMAD R90, R252, 0x2d, RZ ;  /* 0x0000002dfc5a7824 */ /* 0x000fe200078e02ff */
[----:B------:R4:W-:Y:S01]  /*9390*/  LDGSTS.E [R2+0x4000], [R222.64], !P4 ;  /* 0x04000000de027fae */ /* 0x0009e2000e121844 */
[----:B------:R-:W-:Y:S01]  /*93a0*/  IMAD.WIDE R78, R82, 0x4, R234 ;  /* 0x00000004524e7825 */ /* 0x000fe200078e02ea */
[----:B-1----:R-:W-:-:S02]  /*93b0*/  MOV R226, R98 ;  /* 0x0000006200e27202 */ /* 0x002fc40000000f00 */
[----:B------:R4:W-:Y:S01]  /*93c0*/  STL.64 [R1+0x21a0], R222 ;  /* 0x0021a0de01007387 */ /* 0x0009e20000100a00 */
[----:B------:R-:W-:-:S03]  /*93d0*/  IMAD.WIDE R80, R82, 0x4, R236 ;  /* 0x0000000452507825 */ /* 0x000fc600078e02ec */
[----:B------:R1:W-:Y:S01]  /*93e0*/  LDGSTS.E [R2+0x4200], [R220.64], !P4 ;  /* 0x04200000dc027fae */ /* 0x0003e2000e121844 */
[----:B---3--:R-:W-:Y:S01]  /*93f0*/  IMAD.MOV.U32 R224, RZ, RZ, R106 ;  /* 0x000000ffffe07224 */ /* 0x008fe200078e006a */
[----:B------:R-:W-:Y:S01]  /*9400*/  MOV R225, R107 ;  /* 0x0000006b00e17202 */ /* 0x000fe20000000f00 */
[C---:B------:R-:W-:Y:S01]  /*9410*/  IMAD.WIDE R106, R42.reuse, 0x4, R234 ;  /* 0x000000042a6a7825 */ /* 0x040fe200078e02ea */
[----:B------:R1:W-:Y:S03]  /*9420*/  STL.64 [R1+0x21a8], R220 ;  /* 0x0021a8dc01007387 */ /* 0x0003e60000100a00 */
[----:B------:R-:W-:Y:S01]  /*9430*/  IMAD.WIDE R42, R42, 0x4, R238 ;  /* 0x000000042a2a7825 */ /* 0x000fe200078e02ee */
[----:B------:R3:W-:Y:S01]  /*9440*/  LDGSTS.E [R2+0x4400], [R218.64], !P4 ;  /* 0x04400000da027fae */ /* 0x0007e2000e121844 */
[----:B----4-:R-:W-:Y:S02]  /*9450*/  MOV R222, R114 ;  /* 0x0000007200de7202 */ /* 0x010fe40000000f00 */
[----:B------:R-:W-:Y:S01]  /*9460*/  IMAD.MOV.U32 R223, RZ, RZ, R115 ;  /* 0x000000ffffdf7224 */ /* 0x000fe200078e0073 */
[----:B------:R3:W-:Y:S01]  /*9470*/  STL.64 [R1+0x21b0], R218 ;  /* 0x0021b0da01007387 */ /* 0x0007e20000100a00 */
[----:B------:R-:W-:-:S03]  /*9480*/  IMAD.WIDE R114, R110, 0x4, R234 ;  /* 0x000000046e727825 */ /* 0x000fc600078e02ea */
[----:B------:R4:W-:Y:S01]  /*9490*/  LDGSTS.E [R2+0x4600], [R216.64], !P4 ;  /* 0x04600000d8027fae */ /* 0x0009e2000e121844 */
[----:B------:R-:W-:Y:S01]  /*94a0*/  ISETP.GE.U32.AND P4, PT, R0, 0x7fffff9c, PT ;  /* 0x7fffff9c0000780c */ /* 0x000fe20003f86070 */
[----:B-1----:R-:W-:Y:S01]  /*94b0*/  IMAD.MOV.U32 R220, RZ, RZ, R122 ;  /* 0x000000ffffdc7224 */ /* 0x002fe200078e007a */
[----:B------:R-:W-:Y:S01]  /*94c0*/  IADD3 R0, R134, -0x29, RZ ;  /* 0xffffffd786007810 */ /* 0x000fe20007ffe0ff */
[----:B------:R4:W-:Y:S01]  /*94d0*/  STL.64 [R1+0x21b8], R216 ;  /* 0x0021b8d801007387 */ /* 0x0009e20000100a00 */
[----:B------:R-:W-:Y:S01]  /*94e0*/  MOV R221, R123 ;  /* 0x0000007b00dd7202 */ /* 0x000fe20000000f00 */
[----:B------:R-:W-:Y:S02]  /*94f0*/  IMAD.WIDE R122, R118, 0x4, R234 ;  /* 0x00000004767a7825 */ /* 0x000fe400078e02ea */
[----:B------:R1:W-:Y:S02]  /*9500*/  LDGSTS.E [R2+0x6000], [R214.64], !P6 ;  /* 0x06000000d6027fae */ /* 0x0003e4000f121844 */
[----:B---3--:R-:W-:-:S02]  /*9510*/  IMAD.MOV.U32 R218, RZ, RZ, R130 ;  /* 0x000000ffffda7224 */ /* 0x008fc400078e0082 */
[----:B------:R1:W-:Y:S01]  /*9520*/  STL.64 [R1+0x21c0], R214 ;  /* 0x0021c0d601007387 */ /* 0x0003e20000100a00 */
[----:B------:R-:W-:Y:S02]  /*9530*/  IMAD.MOV.U32 R219, RZ, RZ, R131 ;  /* 0x000000ffffdb7224 */ /* 0x000fe400078e0083 */
[----:B------:R-:W-:Y:S01]  /*9540*/  IMAD.WIDE R130, R126, 0x4, R234 ;  /* 0x000000047e827825 */ /* 0x000fe200078e02ea */
[----:B------:R3:W-:Y:S01]  /*9550*/  LDGSTS.E [R2+0x6200], [R212.64], !P6 ;  /* 0x06200000d4027fae */ /* 0x0007e2000f121844 */
[----:B----4-:R-:W-:Y:S02]  /*9560*/  MOV R216, R138 ;  /* 0x0000008a00d87202 */ /* 0x010fe40000000f00 */
[----:B------:R-:W-:Y:S01]  /*9570*/  IMAD.MOV.U32 R217, RZ, RZ, R139 ;  /* 0x000000ffffd97224 */ /* 0x000fe200078e008b */
[----:B------:R3:W-:Y:S01]  /*9580*/  STL.64 [R1+0x21c8], R212 ;  /* 0x0021c8d401007387 */ /* 0x0007e20000100a00 */
[----:B------:R-:W-:-:S03]  /*9590*/  IMAD.WIDE R118, R118, 0x4, R238 ;  /* 0x0000000476767825 */ /* 0x000fc600078e02ee */
[----:B------:R4:W-:Y:S01]  /*95a0*/  LDGSTS.E [R2+0x6400], [R210.64], !P6 ;  /* 0x06400000d2027fae */ /* 0x0009e2000f121844 */
[----:B-1----:R-:W-:Y:S02]  /*95b0*/  IMAD.MOV.U32 R214, RZ, RZ, R146 ;  /* 0x000000ffffd67224 */ /* 0x002fe400078e0092 */
[----:B------:R-:W-:Y:S01]  /*95c0*/  IMAD.MOV.U32 R215, RZ, RZ, R147 ;  /* 0x000000ffffd77224 */ /* 0x000fe200078e0093 */
[----:B------:R4:W-:Y:S01]  /*95d0*/  STL.64 [R1+0x21d0], R210 ;  /* 0x0021d0d201007387 */ /* 0x0009e20000100a00 */
[----:B------:R-:W-:-:S03]  /*95e0*/  IMAD.WIDE R146, R252, 0x4, R234 ;  /* 0x00000004fc927825 */ /* 0x000fc600078e02ea */
[----:B------:R1:W-:Y:S01]  /*95f0*/  LDGSTS.E [R2+0x6600], [R208.64], !P6 ;  /* 0x06600000d0027fae */ /* 0x0003e2000f121844 */
[----:B------:R-:W-:Y:S01]  /*9600*/  ISETP.GE.U32.AND P6, PT, R0, 0x7fffff98, PT ;  /* 0x7fffff980000780c */ /* 0x000fe20003fc6070 */
[----:B---3--:R-:W-:Y:S01]  /*9610*/  IMAD.MOV.U32 R212, RZ, RZ, R154 ;  /* 0x000000ffffd47224 */ /* 0x008fe200078e009a */
[----:B------:R-:W-:Y:S01]  /*9620*/  IADD3 R0, R134, -0x2d, RZ ;  /* 0xffffffd386007810 */ /* 0x000fe20007ffe0ff */
        /* <DEDUP_REMOVED lines=11> */
[----:B------:R-:W-:Y:S01]  /*96e0*/  STL.64 [R1+0x21e8], R204 ;  /* 0x0021e8cc01007387 */ /* 0x000fe20000100a00 */
[----:B------:R-:W-:-:S03]  /*96f0*/  IMAD.WIDE R170, R168, 0x4, R236 ;  /* 0x00000004a8aa7825 */ /* 0x000fc600078e02ec */
[----:B------:R2:W-:Y:S01]  /*9700*/  LDGSTS.E [R2+0x8400], [R202.64], !P3 ;  /* 0x08400000ca027fae */ /* 0x0005e2000d921844 */
[----:B---3--:R-:W-:Y:S02]  /*9710*/  IMAD.MOV.U32 R206, RZ, RZ, R178 ;  /* 0x000000ffffce7224 */ /* 0x008fe400078e00b2 */
[----:B------:R-:W-:Y:S01]  /*9720*/  IMAD.MOV.U32 R207, RZ, RZ, R179 ;  /* 0x000000ffffcf7224 */ /* 0x000fe200078e00b3 */
[----:B------:R-:W-:Y:S01]  /*9730*/  STL.64 [R1+0x21f0], R202 ;  /* 0x0021f0ca01007387 */ /* 0x000fe20000100a00 */
[----:B------:R-:W-:-:S03]  /*9740*/  IMAD.WIDE R178, R176, 0x4, R236 ;  /* 0x00000004b0b27825 */ /* 0x000fc600078e02ec */
[----:B------:R2:W-:Y:S01]  /*9750*/  LDGSTS.E [R2+0x8600], [R200.64], !P3 ;  /* 0x08600000c8027fae */ /* 0x0005e2000d921844 */
[----:B------:R-:W-:Y:S01]  /*9760*/  ISETP.GE.U32.AND P3, PT, R0, 0x7fffff94, PT ;  /* 0x7fffff940000780c */ /* 0x000fe20003f66070 */
[--C-:B------:R-:W-:Y:S01]  /*9770*/  IMAD.WIDE R168, R168, 0x4, R238.reuse ;  /* 0x00000004a8a87825 */ /* 0x100fe200078e02ee */
[----:B------:R-:W-:Y:S01]  /*9780*/  IADD3 R0, R134, -0x31, RZ ;  /* 0xffffffcf86007810 */ /* 0x000fe20007ffe0ff */
[----:B------:R-:W-:Y:S02]  /*9790*/  STL.64 [R1+0x21f8], R200 ;  /* 0x0021f8c801007387 */ /* 0x000fe40000100a00 */
[--C-:B------:R-:W-:Y:S02]  /*97a0*/  IMAD.WIDE R160, R160, 0x4, R238.reuse ;  /* 0x00000004a0a07825 */ /* 0x100fe400078e02ee */
[----:B------:R1:W-:Y:S02]  /*97b0*/  LDGSTS.E [R2+0xa000], [R198.64], !P0 ;  /* 0x0a000000c6027fae */ /* 0x0003e4000c121844 */
[----:B------:R-:W-:-:S02]  /*97c0*/  IMAD.WIDE R152, R152, 0x4, R238 ;  /* 0x0000000498987825 */ /* 0x000fc400078e02ee */
[----:B------:R1:W-:Y:S02]  /*97d0*/  STL.64 [R1+0x2200], R198 ;  /* 0x002200c601007387 */ /* 0x0003e40000100a00 */
[--C-:B------:R-:W-:Y:S02]  /*97e0*/  IMAD.WIDE R110, R110, 0x4, R238.reuse ;  /* 0x000000046e6e7825 */ /* 0x100fe400078e02ee */
[----:B------:R2:W-:Y:S02]  /*97f0*/  LDGSTS.E [R2+0xa200], [R196.64], !P0 ;  /* 0x0a200000c4027fae */ /* 0x0005e4000c121844 */
[----:B------:R-:W-:Y:S02]  /*9800*/  IMAD.WIDE R82, R82, 0x4, R238 ;  /* 0x0000000452527825 */ /* 0x000fe400078e02ee */
[----:B------:R-:W-:Y:S02]  /*9810*/  STL.64 [R1+0x2208], R196 ;  /* 0x002208c401007387 */ /* 0x000fe40000100a00 */
[----:B------:R-:W-:-:S02]  /*9820*/  IMAD.WIDE R84, R90, 0x4, R232 ;  /* 0x000000045a547825 */ /* 0x000fc400078e02e8 */
[----:B------:R2:W-:Y:S02]  /*9830*/  LDGSTS.E [R2+0xa400], [R194.64], !P0 ;  /* 0x0a400000c2027fae */ /* 0x0005e4000c121844 */
[----:B-1----:R-:W-:Y:S02]  /*9840*/  IMAD.MOV.U32 R198, RZ, RZ, R182 ;  /* 0x000000ffffc67224 */ /* 0x002fe400078e00b6 */
[----:B------:R-:W-:Y:S01]  /*9850*/  STL.64 [R1+0x2210], R194 ;  /* 0x002210c201007387 */ /* 0x000fe20000100a00 */
[----:B------:R-:W-:Y:S02]  /*9860*/  IMAD.MOV.U32 R199, RZ, RZ, R183 ;  /* 0x000000ffffc77224 */ /* 0x000fe400078e00b7 */
[----:B------:R-:W-:Y:S01]  /*9870*/  IMAD.WIDE R182, R176, 0x4, R232 ;  /* 0x00000004b0b67825 */ /* 0x000fe200078e02e8 */
[----:B------:R1:W-:Y:S01]  /*9880*/  LDGSTS.E [R2+0xa600], [R192.64], !P0 ;  /* 0x0a600000c0027fae */ /* 0x0003e2000c121844 */
[----:B------:R-:W-:Y:S02]  /*9890*/  ISETP.GE.U32.AND P0, PT, R0, 0x7fffff90, PT ;  /* 0x7fffff900000780c */ /* 0x000fe40003f06070 */
[----:B------:R-:W-:Y:S01]  /*98a0*/  IADD3 R0, R134, -0x35, RZ ;  /* 0xffffffcb86007810 */ /* 0x000fe20007ffe0ff */
[----:B------:R1:W-:Y:S01]  /*98b0*/  STL.64 [R1+0x2218], R192 ;  /* 0x002218c001007387 */ /* 0x0003e20000100a00 */
[----:B------:R-:W-:-:S03]  /*98c0*/  IMAD.WIDE R176, R176, 0x4, R238 ;  /* 0x00000004b0b07825 */ /* 0x000fc600078e02ee */
[----:B------:R2:W-:Y:S01]  /*98d0*/  LDGSTS.E [R2+0xc000], [R190.64], !P5 ;  /* 0x0c000000be027fae */ /* 0x0005e2000e921844 */
[C---:B------:R-:W-:Y:S02]  /*98e0*/  IMAD R134, R252.reuse, 0x5, RZ ;  /* 0x00000005fc867824 */ /* 0x040fe400078e02ff */
[----:B------:R-:W-:Y:S01]  /*98f0*/  IMAD R98, R252, 0x31, RZ ;  /* 0x00000031fc627824 */ /* 0x000fe200078e02ff */
[----:B------:R3:W-:Y:S01]  /*9900*/  STL.64 [R1+0x2220], R190 ;  /* 0x002220be01007387 */ /* 0x0007e20000100a00 */
[----:B------:R-:W-:-:S03]  /*9910*/  IMAD.WIDE R140, R134, 0x4, R232 ;  /* 0x00000004868c7825 */ /* 0x000fc600078e02e8 */
[----:B------:R4:W-:Y:S01]  /*9920*/  STL.64 [R1+0x2228], R188 ;  /* 0x002228bc01007387 */ /* 0x0009e20000100a00 */
[--C-:B------:R-:W-:Y:S01]  /*9930*/  IMAD.WIDE R138, R134, 0x4, R234.reuse ;  /* 0x00000004868a7825 */ /* 0x100fe200078e02ea */
[----:B-1----:R-:W-:Y:S02]  /*9940*/  MOV R193, R247 ;  /* 0x000000f700c17202 */ /* 0x002fe40000000f00 */
[----:B------:R-:W-:Y:S01]  /*9950*/  STL.64 [R1+0x2230], R186 ;  /* 0x002230ba01007387 */ /* 0x000fe20000100a00 */
[----:B--2---:R-:W-:-:S03]  /*9960*/  IMAD.WIDE R2, R6, 0x4, R234 ;  /* 0x0000000406027825 */ /* 0x004fc600078e02ea */
[----:B------:R-:W-:Y:S01]  /*9970*/  STL.64 [R1+0x2238], R184 ;  /* 0x002238b801007387 */ /* 0x000fe20000100a00 */
[----:B---3--:R-:W-:Y:S02]  /*9980*/  IMAD.SHL.U32 R190, R132, 0x4, RZ ;  /* 0x0000000484be7824 */ /* 0x008fe400078e00ff */
[----:B------:R-:W-:Y:S01]  /*9990*/  IMAD.MOV.U32 R191, RZ, RZ, c[0x0][0x180] ;  /* 0x00006000ffbf7624 */ /* 0x000fe200078e00ff */
[----:B------:R1:W-:Y:S01]  /*99a0*/  STL.64 [R1+0x2240], R182 ;  /* 0x002240b601007387 */ /* 0x0003e20000100a00 */
[----:B------:R-:W-:-:S03]  /*99b0*/  IMAD.WIDE R6, R6, 0x4, R238 ;  /* 0x0000000406067825 */ /* 0x000fc600078e02ee */
[----:B------:R4:W-:Y:S01]  /*99c0*/  LDGSTS.E [R190+0xc200], [R188.64], !P5 ;  /* 0x0c200000bcbe7fae */ /* 0x0009e2000e921844 */
[----:B------:R-:W-:-:S03]  /*99d0*/  IMAD.WIDE R136, R134, 0x4, R236 ;  /* 0x0000000486887825 */ /* 0x000fc600078e02ec */
[----:B------:R2:W-:Y:S01]  /*99e0*/  LDGSTS.E [R190+0xc400], [R186.64], !P5 ;  /* 0x0c400000babe7fae */ /* 0x0005e2000e921844 */
[----:B------:R-:W-:-:S03]  /*99f0*/  IMAD.WIDE R134, R134, 0x4, R238 ;  /* 0x0000000486867825 */ /* 0x000fc600078e02ee */
[----:B------:R3:W-:Y:S01]  /*9a00*/  LDGSTS.E [R190+0xc600], [R184.64], !P5 ;  /* 0x0c600000b8be7fae */ /* 0x0007e2000e921844 */
[----:B------:R-:W-:Y:S01]  /*9a10*/  ISETP.GE.U32.AND P5, PT, R0, 0x7fffff8c, PT ;  /* 0x7fffff8c0000780c */ /* 0x000fe20003fa6070 */
[----:B------:R-:W-:Y:S01]  /*9a20*/  IMAD.WIDE R132, R126, 0x4, R232 ;  /* 0x000000047e847825 */ /* 0x000fe200078e02e8 */
[----:B------:R-:W-:Y:S01]  /*9a30*/  IADD3 R0, R191, -0x39, RZ ;  /* 0xffffffc7bf007810 */ /* 0x000fe20007ffe0ff */
[----:B------:R1:W-:Y:S01]  /*9a40*/  LDGSTS.E [R190+0xe000], [R182.64], !P1 ;  /* 0x0e000000b6be7fae */ /* 0x0003e2000c921844 */
[----:B----4-:R-:W-:Y:S01]  /*9a50*/  LOP3.LUT R188, R190, 0x20, RZ, 0x3c, !PT ;  /* 0x00000020bebc7812 */ /* 0x010fe200078e3cff */
[----:B------:R-:W-:Y:S01]  /*9a60*/  IMAD.WIDE R126, R126, 0x4, R238 ;  /* 0x000000047e7e7825 */ /* 0x000fe200078e02ee */
[----:B------:R-:W-:Y:S01]  /*9a70*/  SHF.L.U32 R189, R252, 0x1, RZ ;  /* 0x00000001fcbd7819 */ /* 0x000fe200000006ff */
[----:B------:R4:W-:Y:S02]  /*9a80*/  LDGSTS.E [R190+0xe200], [R180.64], !P1 ;  /* 0x0e200000b4be7fae */ /* 0x0009e4000c921844 */
[----:B------:R-:W-:-:S02]  /*9a90*/  IMAD.WIDE R86, R90, 0x4, R234 ;  /* 0x000000045a567825 */ /* 0x000fc400078e02ea */
[----:B------:R4:W-:Y:S02]  /*9aa0*/  LDGSTS.E [R190+0xe400], [R178.64], !P1 ;  /* 0x0e400000b2be7fae */ /* 0x0009e4000c921844 */
[----:B------:R-:W-:Y:S02]  /*9ab0*/  IMAD.WIDE R88, R90, 0x4, R236 ;  /* 0x000000045a587825 */ /* 0x000fe400078e02ec */
[----:B------:R4:W-:Y:S01]  /*9ac0*/  LDGSTS.E [R190+0xe600], [R176.64], !P1 ;  /* 0x0e600000b0be7fae */ /* 0x0009e2000c921844 */
[----:B------:R-:W-:Y:S01]  /*9ad0*/  ISETP.GE.U32.AND P1, PT, R0, 0x7fffff88, PT ;  /* 0x7fffff880000780c */ /* 0x000fe20003f26070 */
[----:B------:R-:W-:Y:S01]  /*9ae0*/  IMAD.WIDE R90, R90, 0x4, R238 ;  /* 0x000000045a5a7825 */ /* 0x000fe200078e02ee */
[----:B------:R-:W-:Y:S01]  /*9af0*/  IADD3 R0, R191, -0x3d, RZ ;  /* 0xffffffc3bf007810 */ /* 0x000fe20007ffe0ff */
[----:B------:R1:W-:Y:S02]  /*9b00*/  LDGSTS.E [R190+0x10000], [R174.64], !P2 ;  /* 0x10000000aebe7fae */ /* 0x0003e4000d121844 */
[----:B------:R-:W-:-:S02]  /*9b10*/  IMAD.MOV.U32 R200, RZ, RZ, R240 ;  /* 0x000000ffffc87224 */ /* 0x000fc400078e00f0 */
[----:B------:R1:W-:Y:S01]  /*9b20*/  LDGSTS.E [R190+0x10200], [R172.64], !P2 ;  /* 0x10200000acbe7fae */ /* 0x0003e2000d121844 */
[----:B------:R-:W-:-:S03]  /*9b30*/  IMAD.WIDE R92, R98, 0x4, R232 ;  /* 0x00000004625c7825 */ /* 0x000fc600078e02e8 */
[----:B------:R1:W-:Y:S01]  /*9b40*/  LDGSTS.E [R190+0x10400], [R170.64], !P2 ;  /* 0x10400000aabe7fae */ /* 0x0003e2000d121844 */
[----:B------:R-:W-:Y:S02]  /*9b50*/  IMAD R240, R252, 0x35, RZ ;  /* 0x00000035fcf07824 */ /* 0x000fe400078e02ff */
[----:B------:R-:W-:Y:S01]  /*9b60*/  IMAD.WIDE R94, R98, 0x4, R234 ;  /* 0x00000004625e7825 */ /* 0x000fe200078e02ea */
[----:B------:R1:W-:Y:S01]  /*9b70*/  LDGSTS.E [R190+0x10600], [R168.64], !P2 ;  /* 0x10600000a8be7fae */ /* 0x0003e2000d121844 */
[----:B------:R-:W-:Y:S02]  /*9b80*/  ISETP.GE.U32.AND P2, PT, R0, 0x7fffff84, PT ;  /* 0x7fffff840000780c */ /* 0x000fe40003f46070 */
[C---:B------:R-:W-:Y:S01]  /*9b90*/  IADD3 R0, R191.reuse, -0x2, RZ ;  /* 0xfffffffebf007810 */ /* 0x040fe20007ffe0ff */
[----:B------:R1:W-:Y:S01]  /*9ba0*/  LDGSTS.E [R190+0x12000], [R166.64], !P4 ;  /* 0x12000000a6be7fae */ /* 0x0003e2000e121844 */
[----:B------:R-:W-:Y:S02]  /*9bb0*/  IMAD.MOV.U32 R227, RZ, RZ, R99 ;  /* 0x000000ffffe37224 */ /* 0x000fe400078e0063 */
[C---:B------:R-:W-:Y:S01]  /*9bc0*/  IMAD.WIDE R96, R98.reuse, 0x4, R236 ;  /* 0x0000000462607825 */ /* 0x040fe200078e02ec */
[----:B------:R1:W-:Y:S03]  /*9bd0*/  LDGSTS.E [R190+0x12200], [R164.64], !P4 ;  /* 0x12200000a4be7fae */ /* 0x0003e6000e121844 */
[----:B------:R-:W-:Y:S01]  /*9be0*/  IMAD.WIDE R98, R98, 0x4, R238 ;  /* 0x0000000462627825 */ /* 0x000fe200078e02ee */
[----:B------:R4:W-:Y:S03]  /*9bf0*/  LDGSTS.E [R190+0x12400], [R162.64], !P4 ;  /* 0x12400000a2be7fae */ /* 0x0009e6000e121844 */
[----:B------:R-:W-:Y:S01]  /*9c00*/  IMAD.MOV.U32 R194, RZ, RZ, R248 ;  /* 0x000000ffffc27224 */ /* 0x000fe200078e00f8 */
[----:B------:R4:W-:Y:S01]  /*9c10*/  LDGSTS.E [R190+0x12600], [R160.64], !P4 ;  /* 0x12600000a0be7fae */ /* 0x0009e2000e121844 */
[----:B------:R-:W-:Y:S01]  /*9c20*/  ISETP.GE.U32.AND P4, PT, R0, 0x7fffffbf, PT ;  /* 0x7fffffbf0000780c */ /* 0x000fe20003f86070 */
[----:B------:R-:W-:Y:S01]  /*9c30*/  IMAD R248, R252, 0x39, RZ ;  /* 0x00000039fcf87824 */ /* 0x000fe200078e02ff */
[----:B------:R-:W-:Y:S01]  /*9c40*/  IADD3 R0, R191, -0x6, RZ ;  /* 0xfffffffabf007810 */ /* 0x000fe20007ffe0ff */
[----:B------:R4:W-:Y:S01]  /*9c50*/  LDGSTS.E [R190+0x14000], [R158.64], !P6 ;  /* 0x140000009ebe7fae */ /* 0x0009e2000f121844 */
[----:B------:R-:W-:-:S03]  /*9c60*/  IMAD.WIDE R100, R240, 0x4, R232 ;  /* 0x00000004f0647825 */ /* 0x000fc600078e02e8 */
[----:B------:R4:W-:Y:S01]  /*9c70*/  LDGSTS.E [R190+0x14200], [R156.64], !P6 ;  /* 0x142000009cbe7fae */ /* 0x0009e2000f121844 */
[----:B------:R-:W-:-:S03]  /*9c80*/  IMAD.WIDE R102, R240, 0x4, R234 ;  /* 0x00000004f0667825 */ /* 0x000fc600078e02ea */
[----:B------:R4:W-:Y:S01]  /*9c90*/  LDGSTS.E [R190+0x14400], [R154.64], !P6 ;  /* 0x144000009abe7fae */ /* 0x0009e2000f121844 */
[----:B------:R-:W-:Y:S02]  /*9ca0*/  IMAD.MOV.U32 R201, RZ, RZ, R241 ;  /* 0x000000ffffc97224 */ /* 0x000fe400078e00f1 */
[----:B------:R-:W-:Y:S01]  /*9cb0*/  IMAD.WIDE R104, R240, 0x4, R236 ;  /* 0x00000004f0687825 */ /* 0x000fe200078e02ec */
[----:B------:R4:W-:Y:S01]  /*9cc0*/  LDGSTS.E [R190+0x14600], [R152.64], !P6 ;  /* 0x1460000098be7fae */ /* 0x0009e2000f121844 */
[----:B------:R-:W-:Y:S02]  /*9cd0*/  ISETP.GE.U32.AND P6, PT, R0, 0x7fffffbb, PT ;  /* 0x7fffffbb0000780c */ /* 0x000fe40003fc6070 */
[----:B------:R-:W-:Y:S01]  /*9ce0*/  IADD3 R0, R191, -0xa, RZ ;  /* 0xfffffff6bf007810 */ /* 0x000fe20007ffe0ff */
[----:B------:R4:W-:Y:S01]  /*9cf0*/  LDGSTS.E [R190+0x16000], [R150.64], !P3 ;  /* 0x1600000096be7fae */ /* 0x0009e2000d921844 */
[----:B------:R-:W-:Y:S02]  /*9d00*/  IMAD.MOV.U32 R202, RZ, RZ, R242 ;  /* 0x000000ffffca7224 */ /* 0x000fe400078e00f2 */
[----:B------:R-:W-:Y:S01]  /*9d10*/  IMAD.MOV.U32 R203, RZ, RZ, R243 ;  /* 0x000000ffffcb7224 */ /* 0x000fe200078e00f3 */
[----:B------:R4:W-:Y:S01]  /*9d20*/  LDGSTS.E [R190+0x16200], [R2.64], !P3 ;  /* 0x1620000002be7fae */ /* 0x0009e2000d921844 */
[----:B------:R-:W-:-:S03]  /*9d30*/  IMAD.WIDE R240, R240, 0x4, R238 ;  /* 0x00000004f0f07825 */ /* 0x000fc600078e02ee */
[----:B------:R4:W-:Y:S01]  /*9d40*/  LDGSTS.E [R190+0x16400], [R4.64], !P3 ;  /* 0x1640000004be7fae */ /* 0x0009e2000d921844 */
[----:B------:R-:W-:Y:S02]  /*9d50*/  IMAD.MOV.U32 R204, RZ, RZ, R244 ;  /* 0x000000ffffcc7224 */ /* 0x000fe400078e00f4 */
[----:B------:R-:W-:Y:S01]  /*9d60*/  IMAD.MOV.U32 R205, RZ, RZ, R245 ;  /* 0x000000ffffcd7224 */ /* 0x000fe200078e00f5 */
        /* <DEDUP_REMOVED lines=15> */
[----:B------:R-:W-:-:S03]  /*9e60*/  IMAD.WIDE R248, R248, 0x4, R238 ;  /* 0x00000004f8f87825 */ /* 0x000fc600078e02ee */
[----:B------:R4:W-:Y:S01]  /*9e70*/  LDGSTS.E [R190+0x1a200], [R18.64], !P5 ;  /* 0x1a20000012be7fae */ /* 0x0009e2000e921844 */
[----:B------:R-:W-:Y:S01]  /*9e80*/  IMAD.MOV.U32 R196, RZ, RZ, R250 ;  /* 0x000000ffffc47224 */ /* 0x000fe200078e00fa */
[C---:B------:R-:W-:Y:S01]  /*9e90*/  IADD3 R250, R191.reuse, -0x17, RZ ;  /* 0xffffffe9bffa7810 */ /* 0x040fe20007ffe0ff */
[----:B------:R-:W-:Y:S01]  /*9ea0*/  IMAD.MOV.U32 R197, RZ, RZ, R251 ;  /* 0x000000ffffc57224 */ /* 0x000fe200078e00fb */
[----:B------:R4:W-:Y:S04]  /*9eb0*/  LDGSTS.E [R190+0x1a400], [R20.64], !P5 ;  /* 0x1a40000014be7fae */ /* 0x0009e8000e921844 */
[----:B------:R4:W-:Y:S01]  /*9ec0*/  LDGSTS.E [R190+0x1a600], [R22.64], !P5 ;  /* 0x1a60000016be7fae */ /* 0x0009e2000e921844 */
[----:B------:R-:W-:Y:S02]  /*9ed0*/  ISETP.GE.U32.AND P5, PT, R0, 0x7fffffaf, PT ;  /* 0x7fffffaf0000780c */ /* 0x000fe40003fa6070 */
[----:B------:R-:W-:Y:S01]  /*9ee0*/  IADD3 R0, R191, -0x16, RZ ;  /* 0xffffffeabf007810 */ /* 0x000fe20007ffe0ff */
[----:B------:R4:W-:Y:S04]  /*9ef0*/  LDGSTS.E [R190+0x1c000], [R24.64], !P1 ;  /* 0x1c00000018be7fae */ /* 0x0009e8000c921844 */
[----:B------:R4:W-:Y:S04]  /*9f00*/  LDGSTS.E [R190+0x1c200], [R26.64], !P1 ;  /* 0x1c2000001abe7fae */ /* 0x0009e8000c921844 */
[----:B------:R4:W-:Y:S04]  /*9f10*/  LDGSTS.E [R190+0x1c400], [R28.64], !P1 ;  /* 0x1c4000001cbe7fae */ /* 0x0009e8000c921844 */
[----:B------:R4:W-:Y:S01]  /*9f20*/  LDGSTS.E [R190+0x1c600], [R30.64], !P1 ;  /* 0x1c6000001ebe7fae */ /* 0x0009e2000c921844 */
[----:B------:R-:W-:-:S02]  /*9f30*/  ISETP.GE.U32.AND P1, PT, R0, 0x7fffffab, PT ;  /* 0x7fffffab0000780c */ /* 0x000fc40003f26070 */
        /* <DEDUP_REMOVED lines=89> */
[----:B------:R-:W-:Y:S01]  /*a4d0*/  ISETP.GE.U32.AND P2, PT, R0, 0x7fffffae, PT ;  /* 0x7fffffae0000780c */ /* 0x000fe20003f46070 */
[----:B------:R-:W-:-:S02]  /*a4e0*/  IMAD R0, R252, 0x3d, RZ ;  /* 0x0000003dfc007824 */ /* 0x000fc400078e02ff */
[----:B------:R4:W-:Y:S02]  /*a4f0*/  LDGSTS.E [R188+0x1c800], [R242.64], !P4 ;  /* 0x1c800000f2bc7fae */ /* 0x0009e4000e121844 */
[C---:B-1----:R-:W-:Y:S02]  /*a500*/  IMAD.WIDE R182, R0.reuse, 0x4, R234 ;  /* 0x0000000400b67825 */ /* 0x042fe400078e02ea */
[----:B------:R4:W-:Y:S02]  /*a510*/  LDGSTS.E [R188+0x1ca00], [R244.64], !P4 ;  /* 0x1ca00000f4bc7fae */ /* 0x0009e4000e121844 */
[C---:B---3--:R-:W-:Y:S02]  /*a520*/  IMAD.WIDE R184, R0.reuse, 0x4, R236 ;  /* 0x0000000400b87825 */ /* 0x048fe400078e02ec */
[----:B------:R4:W-:Y:S02]  /*a530*/  LDGSTS.E [R188+0x1cc00], [R246.64], !P4 ;  /* 0x1cc00000f6bc7fae */ /* 0x0009e4000e121844 */
[----:B--2---:R-:W-:-:S02]  /*a540*/  IMAD.WIDE R186, R0, 0x4, R238 ;  /* 0x0000000400ba7825 */ /* 0x004fc400078e02ee */
[----:B------:R4:W-:Y:S01]  /*a550*/  LDGSTS.E [R188+0x1ce00], [R248.64], !P4 ;  /* 0x1ce00000f8bc7fae */ /* 0x0009e2000e121844 */
[----:B------:R-:W-:Y:S01]  /*a560*/  ISETP.GE.U32.AND P4, PT, R250, 0x7fffffaa, PT ;  /* 0x7fffffaafa00780c */ /* 0x000fe20003f86070 */
[--C-:B------:R-:W-:Y:S01]  /*a570*/  IMAD.WIDE R250, R0, 0x4, R232.reuse ;  /* 0x0000000400fa7825 */ /* 0x100fe200078e02e8 */
[----:B------:R-:W-:Y:S01]  /*a580*/  IADD3 R0, R191, -0x1b, RZ ;  /* 0xffffffe5bf007810 */ /* 0x000fe20007ffe0ff */
[----:B------:R-:W-:Y:S04]  /*a590*/  STL.64 [R1+0x2248], R180 ;  /* 0x002248b401007387 */ /* 0x000fe80000100a00 */
[----:B------:R-:W-:Y:S04]  /*a5a0*/  STL.64 [R1+0x2250], R178 ;  /* 0x002250b201007387 */ /* 0x000fe80000100a00 */
[----:B------:R-:W-:Y:S04]  /*a5b0*/  STL.64 [R1+0x2258], R176 ;  /* 0x002258b001007387 */ /* 0x000fe80000100a00 */
[----:B------:R-:W-:Y:S04]  /*a5c0*/  STL.64 [R1+0x2260], R174 ;  /* 0x002260ae01007387 */ /* 0x000fe80000100a00 */
[----:B------:R1:W-:Y:S04]  /*a5d0*/  STL.64 [R1+0x2268], R172 ;  /* 0x002268ac01007387 */ /* 0x0003e80000100a00 */
[----:B------:R2:W-:Y:S04]  /*a5e0*/  STL.64 [R1+0x2270], R170 ;  /* 0x002270aa01007387 */ /* 0x0005e80000100a00 */
[----:B------:R3:W-:Y:S04]  /*a5f0*/  STL.64 [R1+0x2278], R168 ;  /* 0x002278a801007387 */ /* 0x0007e80000100a00 */
[----:B------:R4:W-:Y:S01]  /*a600*/  LDGSTS.E [R188+0x1e800], [R250.64], !P6 ;  /* 0x1e800000fabc7fae */ /* 0x0009e2000f121844 */
[----:B-1----:R-:W-:-:S03]  /*a610*/  IMAD.WIDE R172, R189, 0x4, R232 ;  /* 0x00000004bdac7825 */ /* 0x002fc600078e02e8 */
[----:B------:R1:W-:Y:S01]  /*a620*/  STL.64 [R1+0x2280], R166 ;  /* 0x002280a601007387 */ /* 0x0003e20000100a00 */
[----:B--2---:R-:W-:-:S03]  /*a630*/  IMAD.WIDE R170, R189, 0x4, R234 ;  /* 0x00000004bdaa7825 */ /* 0x004fc600078e02ea */
[----:B------:R4:W-:Y:S01]  /*a640*/  LDGSTS.E [R188+0x1ea00], [R182.64], !P6 ;  /* 0x1ea00000b6bc7fae */ /* 0x0009e2000f121844 */
[----:B---3--:R-:W-:-:S03]  /*a650*/  IMAD.WIDE R168, R189, 0x4, R236 ;  /* 0x00000004bda87825 */ /* 0x008fc600078e02ec */
[----:B------:R2:W-:Y:S04]  /*a660*/  STL.64 [R1+0x2288], R164 ;  /* 0x002288a401007387 */ /* 0x0005e80000100a00 */
[----:B------:R4:W-:Y:S01]  /*a670*/  LDGSTS.E [R188+0x1ec00], [R184.64], !P6 ;  /* 0x1ec00000b8bc7fae */ /* 0x0009e2000f121844 */
[----:B-1----:R-:W-:-:S03]  /*a680*/  IMAD.WIDE R166, R189, 0x4, R238 ;  /* 0x00000004bda67825 */ /* 0x002fc600078e02ee */
[----:B------:R4:W-:Y:S01]  /*a690*/  LDGSTS.E [R188+0x1ee00], [R186.64], !P6 ;  /* 0x1ee00000babc7fae */ /* 0x0009e2000f121844 */
[----:B------:R-:W-:Y:S01]  /*a6a0*/  ISETP.GE.U32.AND P6, PT, R0, 0x7fffffa6, PT ;  /* 0x7fffffa60000780c */ /* 0x000fe20003fc6070 */
[----:B------:R-:W-:Y:S01]  /*a6b0*/  IMAD R0, R252, 0x6, RZ ;  /* 0x00000006fc007824 */ /* 0x000fe200078e02ff */
[----:B--2---:R-:W-:Y:S01]  /*a6c0*/  LOP3.LUT R165, R190, 0x40, RZ, 0x3c, !PT ;  /* 0x00000040bea57812 */ /* 0x004fe200078e3cff */
[----:B------:R-:W-:Y:S01]  /*a6d0*/  STL.64 [R1+0x10], R182 ;  /* 0x000010b601007387 */ /* 0x000fe20000100a00 */
[----:B------:R-:W-:Y:S01]  /*a6e0*/  IADD3 R164, R191, -0x1f, RZ ;  /* 0xffffffe1bfa47810 */ /* 0x000fe20007ffe0ff */
[----:B------:R-:W-:Y:S02]  /*a6f0*/  IMAD.MOV.U32 R189, RZ, RZ, R219 ;  /* 0x000000ffffbd7224 */ /* 0x000fe400078e00db */
[----:B------:R-:W-:Y:S01]  /*a700*/  STL.64 [R1+0x18], R184 ;  /* 0x000018b801007387 */ /* 0x000fe20000100a00 */
[----:B----4-:R-:W-:-:S03]  /*a710*/  IMAD.MOV.U32 R188, RZ, RZ, R218 ;  /* 0x000000ffffbc7224 */ /* 0x010fc600078e00da */
[----:B------:R1:W-:Y:S04]  /*a720*/  STL.64 [R1+0x20], R186 ;  /* 0x000020ba01007387 */ /* 0x0003e80000100a00 */
[----:B------:R2:W-:Y:S04]  /*a730*/  STL.64 [R1+0x28], R172 ;  /* 0x000028ac01007387 */ /* 0x0005e80000100a00 */
[----:B------:R2:W-:Y:S04]  /*a740*/  LDGSTS.E [R165+0x1000], [R172.64], !P3 ;  /* 0x01000000aca57fae */ /* 0x0005e8000d921844 */
[----:B------:R3:W-:Y:S01]  /*a750*/  STL.64 [R1+0x30], R170 ;  /* 0x000030aa01007387 */ /* 0x0007e20000100a00 */
[----:B-1----:R-:W-:Y:S01]  /*a760*/  IMAD.MOV.U32 R186, RZ, RZ, R216 ;  /* 0x000000ffffba7224 */ /* 0x002fe200078e00d8 */
[----:B------:R-:W-:-:S02]  /*a770*/  MOV R187, R217 ;  /* 0x000000d900bb7202 */ /* 0x000fc40000000f00 */
[----:B------:R3:W-:Y:S01]  /*a780*/  LDGSTS.E [R165+0x1200], [R170.64], !P3 ;  /* 0x01200000aaa57fae */ /* 0x0007e2000d921844 */
[----:B--2---:R-:W-:-:S03]  /*a790*/  IMAD.WIDE R172, R0, 0x4, R232 ;  /* 0x0000000400ac7825 */ /* 0x004fc600078e02e8 */
[----:B------:R1:W-:Y:S04]  /*a7a0*/  STL.64 [R1+0x38], R168 ;  /* 0x000038a801007387 */ /* 0x0003e80000100a00 */
[----:B------:R1:W-:Y:S01]  /*a7b0*/  LDGSTS.E [R165+0x1400], [R168.64], !P3 ;  /* 0x01400000a8a57fae */ /* 0x0003e2000d921844 */
[----:B---3--:R-:W-:-:S03]  /*a7c0*/  IMAD.WIDE R170, R0, 0x4, R234 ;  /* 0x0000000400aa7825 */ /* 0x008fc600078e02ea */
[----:B------:R2:W-:Y:S04]  /*a7d0*/  STL.64 [R1+0x40], R166 ;  /* 0x000040a601007387 */ /* 0x0005e80000100a00 */
[----:B------:R2:W-:Y:S01]  /*a7e0*/  LDGSTS.E [R165+0x1600], [R166.64], !P3 ;  /* 0x01600000a6a57fae */ /* 0x0005e2000d921844 */
[----:B------:R-:W-:Y:S01]  /*a7f0*/  ISETP.GE.U32.AND P3, PT, R164, 0x7fffffa2, PT ;  /* 0x7fffffa2a400780c */ /* 0x000fe20003f66070 */
[----:B------:R-:W-:Y:S02]  /*a800*/  IMAD R164, R252, 0xa, RZ ;  /* 0x0000000afca47824 */ /* 0x000fe400078e02ff */
[C---:B-1----:R-:W-:Y:S01]  /*a810*/  IMAD.WIDE R168, R0.reuse, 0x4, R236 ;  /* 0x0000000400a87825 */ /* 0x042fe200078e02ec */
[----:B------:R1:W-:Y:S04]  /*a820*/  LDGSTS.E [R165+0x3000], [R172.64], !P0 ;  /* 0x03000000aca57fae */ /* 0x0003e8000c121844 */
[----:B------:R3:W-:Y:S01]  /*a830*/  LDGSTS.E [R165+0x3200], [R170.64], !P0 ;  /* 0x03200000aaa57fae */ /* 0x0007e2000c121844 */
[----:B--2---:R-:W-:Y:S01]  /*a840*/  IMAD.WIDE R166, R0, 0x4, R238 ;  /* 0x0000000400a67825 */ /* 0x004fe200078e02ee */
[----:B------:R-:W-:-:S02]  /*a850*/  IADD3 R0, R191, -0x23, RZ ;  /* 0xffffffddbf007810 */ /* 0x000fc40007ffe0ff */
[----:B------:R1:W-:Y:S04]  /*a860*/  STL.64 [R1+0x48], R172 ;  /* 0x000048ac01007387 */ /* 0x0003e80000100a00 */
[----:B------:R2:W-:Y:S04]  /*a870*/  LDGSTS.E [R165+0x3400], [R168.64], !P0 ;  /* 0x03400000a8a57fae */ /* 0x0005e8000c121844 */
[----:B------:R3:W-:Y:S04]  /*a880*/  STL.64 [R1+0x70], R170 ;  /* 0x000070aa01007387 */ /* 0x0007e80000100a00 */
[----:B------:R4:W-:Y:S01]  /*a890*/  LDGSTS.E [R165+0x3600], [R166.64], !P0 ;  /* 0x03600000a6a57fae */ /* 0x0009e2000c121844 */
[----:B-1----:R-:W-:Y:S01]  /*a8a0*/  IMAD.WIDE R172, R164, 0x4, R232 ;  /* 0x00000004a4ac7825 */ /* 0x002fe200078e02e8 */
[----:B------:R-:W-:-:S02]  /*a8b0*/  ISETP.GE.U32.AND P0, PT, R0, 0x7fffff9e, PT ;  /* 0x7fffff9e0000780c */ /* 0x000fc40003f06070 */
[----:B------:R2:W-:Y:S01]  /*a8c0*/  STL.64 [R1+0x78], R168 ;  /* 0x000078a801007387 */ /* 0x0005e20000100a00 */
[----:B------:R-:W-:Y:S02]  /*a8d0*/  IMAD R0, R252, 0xe, RZ ;  /* 0x0000000efc007824 */ /* 0x000fe400078e02ff */
[C---:B---3--:R-:W-:Y:S01]  /*a8e0*/  IMAD.WIDE R170, R164.reuse, 0x4, R234 ;  /* 0x00000004a4aa7825 */ /* 0x048fe200078e02ea */
[----:B------:R4:W-:Y:S04]  /*a8f0*/  STL.64 [R1+0x80], R166 ;  /* 0x000080a601007387 */ /* 0x0009e80000100a00 */
[----:B------:R1:W-:Y:S01]  /*a900*/  STL.64 [R1+0x88], R172 ;  /* 0x000088ac01007387 */ /* 0x0003e20000100a00 */
[----:B--2---:R-:W-:-:S03]  /*a910*/  IMAD.WIDE R168, R164, 0x4, R236 ;  /* 0x00000004a4a87825 */ /* 0x004fc600078e02ec */
[----:B------:R1:W-:Y:S01]  /*a920*/  LDGSTS.E [R165+0x5000], [R172.64], !P5 ;  /* 0x05000000aca57fae */ /* 0x0003e2000e921844 */
[----:B----4-:R-:W-:Y:S01]  /*a930*/  IMAD.WIDE R166, R164, 0x4, R238 ;  /* 0x00000004a4a67825 */ /* 0x010fe200078e02ee */
[----:B------:R-:W-:Y:S02]  /*a940*/  IADD3 R164, R191, -0x27, RZ ;  /* 0xffffffd9bfa47810 */ /* 0x000fe40007ffe0ff */
[----:B------:R2:W-:Y:S04]  /*a950*/  STL.64 [R1+0x90], R170 ;  /* 0x000090aa01007387 */ /* 0x0005e80000100a00 */
[----:B------:R2:W-:Y:S01]  /*a960*/  LDGSTS.E [R165+0x5200], [R170.64], !P5 ;  /* 0x05200000aaa57fae */ /* 0x0005e2000e921844 */
[----:B-1----:R-:W-:-:S03]  /*a970*/  IMAD.WIDE R172, R0, 0x4, R232 ;  /* 0x0000000400ac7825 */ /* 0x002fc600078e02e8 */
[----:B------:R1:W-:Y:S04]  /*a980*/  STL.64 [R1+0x98], R168 ;  /* 0x000098a801007387 */ /* 0x0003e80000100a00 */
[----:B------:R1:W-:Y:S01]  /*a990*/  LDGSTS.E [R165+0x5400], [R168.64], !P5 ;  /* 0x05400000a8a57fae */ /* 0x0003e2000e921844 */
[----:B--2---:R-:W-:-:S03]  /*a9a0*/  IMAD.WIDE R170, R0, 0x4, R234 ;  /* 0x0000000400aa7825 */ /* 0x004fc600078e02ea */
        /* <DEDUP_REMOVED lines=184> */
[----:B-1----:R-:W-:Y:S01]  /*b530*/  IMAD.WIDE R168, R0, 0x4, R236 ;  /* 0x0000000400a87825 */ /* 0x002fe200078e02ec */
[----:B------:R1:W-:Y:S03]  /*b540*/  STL.64 [R1+0x450], R172 ;  /* 0x000450ac01007387 */ /* 0x0003e60000100a00 */
[----:B------:R-:W-:Y:S01]  /*b550*/  IMAD.WIDE R174, R164, 0x4, R232 ;  /* 0x00000004a4ae7825 */ /* 0x000fe200078e02e8 */
[----:B------:R1:W-:Y:S03]  /*b560*/  LDGSTS.E [R165+0x1f000], [R172.64], !P0 ;  /* 0x1f000000aca57fae */ /* 0x0003e6000c121844 */
[----:B--2---:R-:W-:Y:S01]  /*b570*/  IMAD.WIDE R166, R0, 0x4, R238 ;  /* 0x0000000400a67825 */ /* 0x004fe200078e02ee */
[----:B------:R-:W-:Y:S01]  /*b580*/  IADD3 R0, R191, -0x1c, RZ ;  /* 0xffffffe4bf007810 */ /* 0x000fe20007ffe0ff */
[----:B------:R2:W-:Y:S04]  /*b590*/  STL.64 [R1+0x458], R170 ;  /* 0x000458aa01007387 */ /* 0x0005e80000100a00 */
[----:B------:R2:W-:Y:S01]  /*b5a0*/  LDGSTS.E [R165+0x1f200], [R170.64], !P0 ;  /* 0x1f200000aaa57fae */ /* 0x0005e2000c121844 */
[----:B-1----:R-:W-:-:S03]  /*b5b0*/  IMAD.WIDE R172, R164, 0x4, R234 ;  /* 0x00000004a4ac7825 */ /* 0x002fc600078e02ea */
[----:B------:R1:W-:Y:S04]  /*b5c0*/  STL.64 [R1+0x460], R168 ;  /* 0x000460a801007387 */ /* 0x0003e80000100a00 */
[----:B------:R1:W-:Y:S04]  /*b5d0*/  LDGSTS.E [R165+0x1f400], [R168.64], !P0 ;  /* 0x1f400000a8a57fae */ /* 0x0003e8000c121844 */
[----:B------:R3:W-:Y:S01]  /*b5e0*/  STL.64 [R1+0x468], R166 ;  /* 0x000468a601007387 */ /* 0x0007e20000100a00 */
[----:B--2---:R-:W-:-:S03]  /*b5f0*/  IMAD.WIDE R170, R164, 0x4, R236 ;  /* 0x00000004a4aa7825 */ /* 0x004fc600078e02ec */
[----:B------:R3:W-:Y:S01]  /*b600*/  LDGSTS.E [R165+0x1f600], [R166.64], !P0 ;  /* 0x1f600000a6a57fae */ /* 0x0007e2000c121844 */
[----:B------:R-:W-:Y:S01]  /*b610*/  ISETP.GE.U32.AND P0, PT, R0, 0x7fffffa5, PT ;  /* 0x7fffffa50000780c */ /* 0x000fe20003f06070 */
[----:B------:R-:W-:Y:S02]  /*b620*/  IMAD R0, R252, 0x7, RZ ;  /* 0x00000007fc007824 */ /* 0x000fe400078e02ff */
[----:B-1----:R-:W-:Y:S01]  /*b630*/  IMAD.WIDE R168, R164, 0x4, R238 ;  /* 0x00000004a4a87825 */ /* 0x002fe200078e02ee */
[----:B------:R1:W-:Y:S01]  /*b640*/  STL.64 [R1+0x470], R174 ;  /* 0x000470ae01007387 */ /* 0x0003e20000100a00 */
[----:B------:R-:W-:-:S03]  /*b650*/  IADD3 R164, R191, -0x20, RZ ;  /* 0xffffffe0bfa47810 */ /* 0x000fc60007ffe0ff */
[----:B------:R2:W-:Y:S01]  /*b660*/  STL.64 [R1+0x478], R172 ;  /* 0x000478ac01007387 */ /* 0x0005e20000100a00 */
[----:B---3--:R-:W-:-:S03]  /*b670*/  LOP3.LUT R167, R190, 0x60, RZ, 0x3c, !PT ;  /* 0x00000060bea77812 */ /* 0x008fc600078e3cff */
[----:B------:R3:W-:Y:S01]  /*b680*/  STL.64 [R1+0x480], R170 ;  /* 0x000480aa01007387 */ /* 0x0007e20000100a00 */
[----:B------:R-:W-:-:S03]  /*b690*/  IADD3 R166, R191, -0x45, RZ ;  /* 0xffffffbbbfa67810 */ /* 0x000fc60007ffe0ff */
[----:B------:R1:W-:Y:S04]  /*b6a0*/  LDGSTS.E [R167+0x1800], [R174.64], !P5 ;  /* 0x01800000aea77fae */ /* 0x0003e8000e921844 */
[----:B------:R2:W-:Y:S04]  /*b6b0*/  LDGSTS.E [R167+0x1a00], [R172.64], !P5 ;  /* 0x01a00000aca77fae */ /* 0x0005e8000e921844 */
[----:B------:R3:W-:Y:S01]  /*b6c0*/  LDGSTS.E [R167+0x1c00], [R170.64], !P5 ;  /* 0x01c00000aaa77fae */ /* 0x0007e2000e921844 */
[----:B-1----:R-:W-:-:S03]  /*b6d0*/  IMAD.WIDE R174, R0, 0x4, R232 ;  /* 0x0000000400ae7825 */ /* 0x002fc600078e02e8 */
[----:B------:R1:W-:Y:S01]  /*b6e0*/  STL.64 [R1+0x488], R168 ;  /* 0x000488a801007387 */ /* 0x0003e20000100a00 */
[----:B--2---:R-:W-:-:S03]  /*b6f0*/  IMAD.WIDE R172, R0, 0x4, R234 ;  /* 0x0000000400ac7825 */ /* 0x004fc600078e02ea */
[----:B------:R1:W-:Y:S01]  /*b700*/  LDGSTS.E [R167+0x1e00], [R168.64], !P5 ;  /* 0x01e00000a8a77fae */ /* 0x0003e2000e921844 */
[----:B------:R-:W-:Y:S01]  /*b710*/  ISETP.GE.U32.AND P5, PT, R164, 0x7fffffa1, PT ;  /* 0x7fffffa1a400780c */ /* 0x000fe20003fa6070 */
[----:B---3--:R-:W-:Y:S02]  /*b720*/  IMAD.WIDE R170, R0, 0x4, R236 ;  /* 0x0000000400aa7825 */ /* 0x008fe400078e02ec */
[----:B------:R2:W-:Y:S02]  /*b730*/  LDGSTS.E [R167+0x3800], [R174.64], !P1 ;  /* 0x03800000aea77fae */ /* 0x0005e4000c921844 */
[----:B------:R-:W-:Y:S02]  /*b740*/  IMAD R164, R252, 0xb, RZ ;  /* 0x0000000bfca47824 */ /* 0x000fe400078e02ff */
[----:B------:R3:W-:Y:S01]  /*b750*/  LDGSTS.E [R167+0x3a00], [R172.64], !P1 ;  /* 0x03a00000aca77fae */ /* 0x0007e2000c921844 */
[----:B-1----:R-:W-:Y:S01]  /*b760*/  IMAD.WIDE R168, R0, 0x4, R238 ;  /* 0x0000000400a87825 */ /* 0x002fe200078e02ee */
[----:B------:R-:W-:-:S02]  /*b770*/  IADD3 R0, R191, -0x24, RZ ;  /* 0xffffffdcbf007810 */ /* 0x000fc40007ffe0ff */
[----:B------:R2:W-:Y:S04]  /*b780*/  STL.64 [R1+0x490], R174 ;  /* 0x000490ae01007387 */ /* 0x0005e80000100a00 */
[----:B------:R1:W-:Y:S04]  /*b790*/  LDGSTS.E [R167+0x3c00], [R170.64], !P1 ;  /* 0x03c00000aaa77fae */ /* 0x0003e8000c921844 */
[----:B------:R3:W-:Y:S04]  /*b7a0*/  STL.64 [R1+0x498], R172 ;  /* 0x000498ac01007387 */ /* 0x0007e80000100a00 */
[----:B------:R4:W-:Y:S01]  /*b7b0*/  LDGSTS.E [R167+0x3e00], [R168.64], !P1 ;  /* 0x03e00000a8a77fae */ /* 0x0009e2000c921844 */
[----:B--2---:R-:W-:Y:S01]  /*b7c0*/  IMAD.WIDE R174, R164, 0x4, R232 ;  /* 0x00000004a4ae7825 */ /* 0x004fe200078e02e8 */
[----:B------:R-:W-:-:S02]  /*b7d0*/  ISETP.GE.U32.AND P1, PT, R0, 0x7fffff9d, PT ;  /* 0x7fffff9d0000780c */ /* 0x000fc40003f26070 */
[----:B------:R1:W-:Y:S01]  /*b7e0*/  STL.64 [R1+0x4a0], R170 ;  /* 0x0004a0aa01007387 */ /* 0x0003e20000100a00 */
[----:B------:R-:W-:Y:S02]  /*b7f0*/  IMAD R0, R252, 0xf, RZ ;  /* 0x0000000ffc007824 */ /* 0x000fe400078e02ff */
[C---:B---3--:R-:W-:Y:S01]  /*b800*/  IMAD.WIDE R172, R164.reuse, 0x4, R234 ;  /* 0x00000004a4ac7825 */ /* 0x048fe200078e02ea */
[----:B------:R4:W-:Y:S04]  /*b810*/  STL.64 [R1+0x4a8], R168 ;  /* 0x0004a8a801007387 */ /* 0x0009e80000100a00 */
[----:B------:R2:W-:Y:S01]  /*b820*/  STL.64 [R1+0x4b0], R174 ;  /* 0x0004b0ae01007387 */ /* 0x0005e20000100a00 */
[----:B-1----:R-:W-:-:S03]  /*b830*/  IMAD.WIDE R170, R164, 0x4, R236 ;  /* 0x00000004a4aa7825 */ /* 0x002fc600078e02ec */
[----:B------:R2:W-:Y:S01]  /*b840*/  LDGSTS.E [R167+0x5800], [R174.64], !P2 ;  /* 0x05800000aea77fae */ /* 0x0005e2000d121844 */
[----:B----4-:R-:W-:Y:S01]  /*b850*/  IMAD.WIDE R168, R164, 0x4, R238 ;  /* 0x00000004a4a87825 */ /* 0x010fe200078e02ee */
[----:B------:R-:W-:Y:S02]  /*b860*/  IADD3 R164, R191, -0x28, RZ ;  /* 0xffffffd8bfa47810 */ /* 0x000fe40007ffe0ff */
[----:B------:R1:W-:Y:S04]  /*b870*/  STL.64 [R1+0x4b8], R172 ;  /* 0x0004b8ac01007387 */ /* 0x0003e80000100a00 */
[----:B------:R1:W-:Y:S01]  /*b880*/  LDGSTS.E [R167+0x5a00], [R172.64], !P2 ;  /* 0x05a00000aca77fae */ /* 0x0003e2000d121844 */
[----:B--2---:R-:W-:-:S03]  /*b890*/  IMAD.WIDE R174, R0, 0x4, R232 ;  /* 0x0000000400ae7825 */ /* 0x004fc600078e02e8 */
[----:B------:R2:W-:Y:S04]  /*b8a0*/  STL.64 [R1+0x4c0], R170 ;  /* 0x0004c0aa01007387 */ /* 0x0005e80000100a00 */
[----:B------:R2:W-:Y:S01]  /*b8b0*/  LDGSTS.E [R167+0x5c00], [R170.64], !P2 ;  /* 0x05c00000aaa77fae */ /* 0x0005e2000d121844 */
[----:B-1----:R-:W-:-:S03]  /*b8c0*/  IMAD.WIDE R172, R0, 0x4, R234 ;  /* 0x0000000400ac7825 */ /* 0x002fc600078e02ea */
[----:B------:R1:W-:Y:S04]  /*b8d0*/  STL.64 [R1+0x4c8], R168 ;  /* 0x0004c8a801007387 */ /* 0x0003e80000100a00 */
[----:B------:R1:W-:Y:S01]  /*b8e0*/  LDGSTS.E [R167+0x5e00], [R168.64], !P2 ;  /* 0x05e00000a8a77fae */ /* 0x0003e2000d121844 */
[----:B------:R-:W-:Y:S01]  /*b8f0*/  ISETP.GE.U32.AND P2, PT, R164, 0x7fffff99, PT ;  /* 0x7fffff99a400780c */ /* 0x000fe20003f46070 */
[----:B------:R-:W-:Y:S02]  /*b900*/  IMAD R164, R252, 0x13, RZ ;  /* 0x00000013fca47824 */ /* 0x000fe400078e02ff */
[C---:B--2---:R-:W-:Y:S01]  /*b910*/  IMAD.WIDE R170, R0.reuse, 0x4, R236 ;  /* 0x0000000400aa7825 */ /* 0x044fe200078e02ec */
[----:B------:R2:W-:Y:S04]  /*b920*/  LDGSTS.E [R167+0x7800], [R174.64], !P4 ;  /* 0x07800000aea77fae */ /* 0x0005e8000e121844 */
        /* <DEDUP_REMOVED lines=106> */
[----:B----4-:R-:W-:-:S03]  /*bfd0*/  IMAD.WIDE R168, R164, 0x4, R238 ;  /* 0x00000004a4a87825 */ /* 0x010fc600078e02ee */
[----:B------:R1:W-:Y:S01]  /*bfe0*/  STL.64 [R1+0x9d8], R172 ;  /* 0x0009d8ac01007387 */ /* 0x0003e20000100a00 */
[----:B------:R-:W-:-:S03]  /*bff0*/  IADD3 R164, R191, -0x43, RZ ;  /* 0xffffffbdbfa47810 */ /* 0x000fc60007ffe0ff */
        /* <DEDUP_REMOVED lines=8> */
[----:B------:R-:W-:Y:S02]  /*c080*/  IMAD.MOV.U32 R164, RZ, RZ, 0x3f ;  /* 0x0000003fffa47424 */ /* 0x000fe400078e00ff */
[----:B--2---:R-:W-:Y:S01]  /*c090*/  IMAD.WIDE R170, R0, 0x4, R236 ;  /* 0x0000000400aa7825 */ /* 0x004fe200078e02ec */
[----:B------:R-:W2:Y:S02]  /*c0a0*/  S2R R190, SR_TID.X ;  /* 0x0000000000be7919 */ /* 0x000ea40000002100 */
[----:B------:R-:W-:-:S02]  /*c0b0*/  IADD3 R164, R164, c[0x0][0x180], RZ ;  /* 0x00006000a4a47a10 */ /* 0x000fc40007ffe0ff */
[----:B------:R3:W-:Y:S01]  /*c0c0*/  LDGSTS.E [R167+0x17800], [R174.64], !P6 ;  /* 0x17800000aea77fae */ /* 0x0007e2000f121844 */
[----:B-1----:R-:W-:Y:S01]  /*c0d0*/  IMAD.WIDE R168, R0, 0x4, R238 ;  /* 0x0000000400a87825 */ /* 0x002fe200078e02ee */
[----:B------:R-:W-:Y:S02]  /*c0e0*/  IADD3 R0, R191, -0x44, RZ ;  /* 0xffffffbcbf007810 */ /* 0x000fe40007ffe0ff */
[----:B------:R1:W-:Y:S04]  /*c0f0*/  LDGSTS.E [R167+0x17a00], [R172.64], !P6 ;  /* 0x17a00000aca77fae */ /* 0x0003e8000f121844 */
[----:B------:R4:W-:Y:S04]  /*c100*/  LDGSTS.E [R167+0x17c00], [R170.64], !P6 ;  /* 0x17c00000aaa77fae */ /* 0x0009e8000f121844 */
[----:B------:R1:W-:Y:S01]  /*c110*/  LDGSTS.E [R167+0x17e00], [R168.64], !P6 ;  /* 0x17e00000a8a77fae */ /* 0x0003e2000f121844 */
[----:B------:R-:W-:Y:S01]  /*c120*/  ISETP.GE.U32.AND P6, PT, R0, 0x7fffff7d, PT ;  /* 0x7fffff7d0000780c */ /* 0x000fe20003fc6070 */
[----:B------:R-:W-:-:S02]  /*c130*/  IMAD R0, R252, 0x33, RZ ;  /* 0x00000033fc007824 */ /* 0x000fc400078e02ff */
[----:B------:R3:W-:Y:S02]  /*c140*/  STL.64 [R1+0x9f0], R174 ;  /* 0x0009f0ae01007387 */ /* 0x0007e40000100a00 */
[----:B------:R-:W-:Y:S01]  /*c150*/  IMAD.WIDE R178, R0, 0x4, R232 ;  /* 0x0000000400b27825 */ /* 0x000fe200078e02e8 */
[----:B--2---:R-:W-:Y:S01]  /*c160*/  SHF.R.S32.HI R165, RZ, 0x6, R190 ;  /* 0x00000006ffa57819 */ /* 0x004fe200000114be */
[----:B------:R1:W-:Y:S01]  /*c170*/  STL.64 [R1+0x9f8], R172 ;  /* 0x0009f8ac01007387 */ /* 0x0003e20000100a00 */
[----:B------:R-:W-:Y:S01]  /*c180*/  LOP3.LUT R190, R190, 0x3f, RZ, 0xc0, !PT ;  /* 0x0000003fbebe7812 */ /* 0x000fe200078ec0ff */
[C---:B------:R-:W-:Y:S01]  /*c190*/  IMAD.WIDE R176, R0.reuse, 0x4, R234 ;  /* 0x0000000400b07825 */ /* 0x040fe200078e02ea */
[----:B------:R-:W-:Y:S01]  /*c1a0*/  SGXT R165, R165, 0x1 ;  /* 0x00000001a5a5781a */ /* 0x000fe20000000200 */
[----:B------:R4:W-:Y:S04]  /*c1b0*/  STL.64 [R1+0xa00], R170 ;  /* 0x000a00aa01007387 */ /* 0x0009e80000100a00 */
[----:B------:R2:W-:Y:S01]  /*c1c0*/  STL.64 [R1+0xa08], R168 ;  /* 0x000a08a801007387 */ /* 0x0005e20000100a00 */
[----:B---3--:R-:W-:-:S03]  /*c1d0*/  IMAD.WIDE R174, R0, 0x4, R236 ;  /* 0x0000000400ae7825 */ /* 0x008fc600078e02ec */
[----:B------:R3:W-:Y:S01]  /*c1e0*/  STL.64 [R1+0xa10], R178 ;  /* 0x000a10b201007387 */ /* 0x0007e20000100a00 */
[----:B-1----:R-:W-:Y:S01]  /*c1f0*/  IMAD.WIDE R172, R0, 0x4, R238 ;  /* 0x0000000400ac7825 */ /* 0x002fe200078e02ee */
[----:B----4-:R-:W-:-:S03]  /*c200*/  IADD3 R171, R191, -0x40, RZ ;  /* 0xffffffc0bfab7810 */ /* 0x010fc60007ffe0ff */
[C---:B------:R-:W-:Y:S01]  /*c210*/  IMAD R170, R252.reuse, 0x37, RZ ;  /* 0x00000037fcaa7824 */ /* 0x040fe200078e02ff */
[----:B------:R3:W-:Y:S01]  /*c220*/  LDGSTS.E [R167+0x19800], [R178.64], !P3 ;  /* 0x19800000b2a77fae */ /* 0x0007e2000d921844 */
[----:B--2---:R-:W-:Y:S02]  /*c230*/  IMAD R169, R252, 0x3b, RZ ;  /* 0x0000003bfca97824 */ /* 0x004fe400078e02ff */
[C---:B------:R-:W-:Y:S01]  /*c240*/  IMAD.WIDE R184, R170.reuse, 0x4, R232 ;  /* 0x00000004aab87825 */ /* 0x040fe200078e02e8 */
[----:B------:R1:W-:Y:S03]  /*c250*/  STL.64 [R1+0xa18], R176 ;  /* 0x000a18b001007387 */ /* 0x0003e60000100a00 */
[C---:B------:R-:W-:Y:S01]  /*c260*/  IMAD.WIDE R182, R170.reuse, 0x4, R234 ;  /* 0x00000004aab67825 */ /* 0x040fe200078e02ea */
[----:B------:R1:W-:Y:S03]  /*c270*/  LDGSTS.E [R167+0x19a00], [R176.64], !P3 ;  /* 0x19a00000b0a77fae */ /* 0x0003e6000d921844 */
[C---:B------:R-:W-:Y:S01]  /*c280*/  IMAD.WIDE R180, R170.reuse, 0x4, R236 ;  /* 0x00000004aab47825 */ /* 0x040fe200078e02ec */
[----:B------:R2:W-:Y:S03]  /*c290*/  LDGSTS.E [R167+0x19c00], [R174.64], !P3 ;  /* 0x19c00000aea77fae */ /* 0x0005e6000d921844 */
[----:B---3--:R-:W-:Y:S01]  /*c2a0*/  IMAD.WIDE R178, R170, 0x4, R238 ;  /* 0x00000004aab27825 */ /* 0x008fe200078e02ee */
[----:B------:R3:W-:Y:S01]  /*c2b0*/  LDGSTS.E [R167+0x19e00], [R172.64], !P3 ;  /* 0x19e00000aca77fae */ /* 0x0007e2000d921844 */
[----:B------:R-:W-:-:S02]  /*c2c0*/  ISETP.GE.U32.AND P3, PT, R171, 0x7fffff81, PT ;  /* 0x7fffff81ab00780c */ /* 0x000fc40003f66070 */
[C---:B------:R-:W-:Y:S01]  /*c2d0*/  IMAD.WIDE R170, R169.reuse, 0x4, R238 ;  /* 0x00000004a9aa7825 */ /* 0x040fe200078e02ee */
[----:B------:R2:W-:Y:S03]  /*c2e0*/  STL.64 [R1+0xa20], R174 ;  /* 0x000a20ae01007387 */ /* 0x0005e60000100a00 */
[C---:B-1----:R-:W-:Y:S01]  /*c2f0*/  IMAD.WIDE R176, R169.reuse, 0x4, R232 ;  /* 0x00000004a9b07825 */ /* 0x042fe200078e02e8 */
[----:B------:R3:W-:Y:S03]  /*c300*/  STL.64 [R1+0xa28], R172 ;  /* 0x000a28ac01007387 */ /* 0x0007e60000100a00 */
[----:B------:R-:W-:Y:S01]  /*c310*/  IMAD R168, R252, 0x3f, RZ ;  /* 0x0000003ffca87824 */ /* 0x000fe200078e02ff */
[----:B------:R1:W-:Y:S01]  /*c320*/  LDGSTS.E [R167+0x1b800], [R184.64], !P0 ;  /* 0x1b800000b8a77fae */ /* 0x0003e2000c121844 */
[----:B--2---:R-:W-:-:S03]  /*c330*/  IMAD.WIDE R174, R169, 0x4, R234 ;  /* 0x00000004a9ae7825 */ /* 0x004fc600078e02ea */
[----:B------:R1:W-:Y:S01]  /*c340*/  STL.64 [R1+0xa30], R184 ;  /* 0x000a30b801007387 */ /* 0x0003e20000100a00 */
[----:B---3--:R-:W-:-:S03]  /*c350*/  IMAD.WIDE R172, R169, 0x4, R236 ;  /* 0x00000004a9ac7825 */ /* 0x008fc600078e02ec */
[----:B------:R2:W-:Y:S04]  /*c360*/  LDGSTS.E [R167+0x1ba00], [R182.64], !P0 ;  /* 0x1ba00000b6a77fae */ /* 0x0005e8000c121844 */
[----:B------:R-:W-:Y:S04]  /*c370*/  STL.64 [R1+0xa38], R176 ;  /* 0x000a38b001007387 */ /* 0x000fe80000100a00 */
[----:B------:R3:W-:Y:S01]  /*c380*/  LDGSTS.E [R167+0x1bc00], [R180.64], !P0 ;  /* 0x1bc00000b4a77fae */ /* 0x0007e2000c121844 */
[----:B-1----:R-:W-:Y:S02]  /*c390*/  IMAD.MOV.U32 R184, RZ, RZ, R214 ;  /* 0x000000ffffb87224 */ /* 0x002fe400078e00d6 */
[----:B------:R-:W-:Y:S01]  /*c3a0*/  IMAD.MOV.U32 R185, RZ, RZ, R215 ;  /* 0x000000ffffb97224 */ /* 0x000fe200078e00d7 */
[----:B------:R2:W-:Y:S04]  /*c3b0*/  STL.64 [R1+0xa40], R182 ;  /* 0x000a40b601007387 */ /* 0x0005e80000100a00 */
[----:B------:R1:W-:Y:S01]  /*c3c0*/  LDGSTS.E [R167+0x1be00], [R178.64], !P0 ;  /* 0x1be00000b2a77fae */ /* 0x0003e2000c121844 */
[----:B------:R-:W-:Y:S01]  /*c3d0*/  ISETP.GT.AND P0, PT, R164, 0x3f, PT ;  /* 0x0000003fa400780c */ /* 0x000fe20003f04270 */
[----:B------:R-:W-:-:S02]  /*c3e0*/  IMAD.SHL.U32 R164, R190, 0x4, RZ ;  /* 0x00000004bea47824 */ /* 0x000fc400078e00ff */
[----:B------:R3:W-:Y:S01]  /*c3f0*/  STL.64 [R1+0xa48], R180 ;  /* 0x000a48b401007387 */ /* 0x0007e20000100a00 */
[----:B------:R-:W-:-:S03]  /*c400*/  SEL R0, RZ, 0x4, !P0 ;  /* 0x00000004ff007807 */ /* 0x000fc60004000000 */
[----:B------:R4:W-:Y:S01]  /*c410*/  LDGSTS.E [R167+0x1d800], [R176.64], !P5 ;  /* 0x1d800000b0a77fae */ /* 0x0009e2000e921844 */
[----:B--2---:R-:W-:Y:S01]  /*c420*/  MOV R182, R212 ;  /* 0x000000d400b67202 */ /* 0x004fe20000000f00 */
[----:B------:R-:W-:Y:S02]  /*c430*/  IMAD.MOV.U32 R183, RZ, RZ, R213 ;  /* 0x000000ffffb77224 */ /* 0x000fe400078e00d5 */
[----:B------:R1:W-:Y:S04]  /*c440*/  STL.64 [R1+0xa50], R178 ;  /* 0x000a50b201007387 */ /* 0x0003e80000100a00 */
[----:B------:R2:W-:Y:S01]  /*c450*/  LDGSTS.E [R167+0x1da00], [R174.64], !P5 ;  /* 0x1da00000aea77fae */ /* 0x0005e2000e921844 */
[----:B---3--:R-:W-:Y:S02]  /*c460*/  IMAD.MOV.U32 R180, RZ, RZ, R210 ;  /* 0x000000ffffb47224 */ /* 0x008fe400078e00d2 */
[----:B------:R-:W-:Y:S01]  /*c470*/  IMAD.MOV.U32 R181, RZ, RZ, R211 ;  /* 0x000000ffffb57224 */ /* 0x000fe200078e00d3 */
[----:B------:R2:W-:Y:S01]  /*c480*/  STL.64 [R1+0xa60], R174 ;  /* 0x000a60ae01007387 */ /* 0x0005e20000100a00 */
[----:B----4-:R-:W-:Y:S01]  /*c490*/  IMAD.MOV.U32 R176, RZ, RZ, R206 ;  /* 0x000000ffffb07224 */ /* 0x010fe200078e00ce */
[----:B------:R-:W-:-:S02]  /*c4a0*/  MOV R177, R207 ;  /* 0x000000cf00b17202 */ /* 0x000fc40000000f00 */
[----:B------:R3:W-:Y:S01]  /*c4b0*/  LDGSTS.E [R167+0x1dc00], [R172.64], !P5 ;  /* 0x1dc00000aca77fae */ /* 0x0007e2000e921844 */
[----:B-1----:R-:W-:Y:S02]  /*c4c0*/  IMAD.MOV.U32 R178, RZ, RZ, R208 ;  /* 0x000000ffffb27224 */ /* 0x002fe400078e00d0 */
[----:B------:R-:W-:Y:S01]  /*c4d0*/  IMAD.MOV.U32 R179, RZ, RZ, R209 ;  /* 0x000000ffffb37224 */ /* 0x000fe200078e00d1 */
[----:B------:R3:W-:Y:S04]  /*c4e0*/  STL.64 [R1+0xa68], R172 ;  /* 0x000a68ac01007387 */ /* 0x0007e80000100a00 */
[----:B------:R1:W-:Y:S01]  /*c4f0*/  LDGSTS.E [R167+0x1de00], [R170.64], !P5 ;  /* 0x1de00000aaa77fae */ /* 0x0003e2000e921844 */
[----:B--2---:R-:W-:Y:S01]  /*c500*/  IMAD.WIDE R174, R168, 0x4, R232 ;  /* 0x00000004a8ae7825 */ /* 0x004fe200078e02e8 */
[----:B------:R-:W-:-:S02]  /*c510*/  ISETP.GE.AND P5, PT, R190, c[0x0][0x180], PT ;  /* 0x00006000be007a0c */ /* 0x000fc40003fa6270 */
[----:B------:R1:W-:Y:S01]  /*c520*/  STL.64 [R1+0xa70], R170 ;  /* 0x000a70aa01007387 */ /* 0x0003e20000100a00 */
[----:B------:R-:W-:Y:S01]  /*c530*/  IMAD.MOV.U32 R190, RZ, RZ, R220 ;  /* 0x000000ffffbe7224 */ /* 0x000fe200078e00dc */
[----:B------:R-:W-:Y:S01]  /*c540*/  SEL R0, R0, RZ, !P5 ;  /* 0x000000ff00007207 */ /* 0x000fe20006800000 */
[----:B---3--:R-:W-:Y:S01]  /*c550*/  IMAD.WIDE R172, R168, 0x4, R234 ;  /* 0x00000004a8ac7825 */ /* 0x008fe200078e02ea */
[----:B------:R2:W-:Y:S01]  /*c560*/  LDGSTS.E [R167+0x1f800], [R174.64], !P3 ;  /* 0x1f800000aea77fae */ /* 0x0005e2000d921844 */
[----:B------:R-:W-:Y:S02]  /*c570*/  ISETP.GE.U32.AND P5, PT, R166, 0x7fffff7c, PT ;  /* 0x7fffff7ca600780c */ /* 0x000fe40003fa6070 */
[----:B------:R-:W-:Y:S01]  /*c580*/  LOP3.LUT R166, R164, 0x110, R165, 0x78, !PT ;  /* 0x00000110a4a67812 */ /* 0x000fe200078e78a5 */
[----:B------:R3:W-:Y:S01]  /*c590*/  LDGSTS.E [R167+0x1fa00], [R172.64], !P3 ;  /* 0x1fa00000aca77fae */ /* 0x0007e2000d921844 */
[----:B------:R-:W-:Y:S02]  /*c5a0*/  IMAD.MOV.U32 R164, RZ, RZ, R200 ;  /* 0x000000ffffa47224 */ /* 0x000fe400078e00c8 */
[----:B-1----:R-:W-:Y:S01]  /*c5b0*/  IMAD.WIDE R170, R168, 0x4, R236 ;  /* 0x00000004a8aa7825 */ /* 0x002fe200078e02ec */
[----:B------:R2:W-:Y:S01]  /*c5c0*/  STL.64 [R1+0xa58], R174 ;  /* 0x000a58ae01007387 */ /* 0x0005e20000100a00 */
[----:B------:R-:W-:-:S02]  /*c5d0*/  LOP3.LUT R252, R166, 0x60, RZ, 0x3c, !PT ;  /* 0x00000060a6fc7812 */ /* 0x000fc400078e3cff */
[----:B------:R-:W-:Y:S01]  /*c5e0*/  IMAD.WIDE R168, R168, 0x4, R238 ;  /* 0x00000004a8a87825 */ /* 0x000fe200078e02ee */
[----:B------:R1:W-:Y:S03]  /*c5f0*/  LDGSTS.E [R167+0x1fc00], [R170.64], !P3 ;  /* 0x1fc00000aaa77fae */ /* 0x0003e6000d921844 */
[----:B------:R-:W-:Y:S01]  /*c600*/  IMAD.MOV.U32 R165, RZ, RZ, R201 ;  /* 0x000000ffffa57224 */ /* 0x000fe200078e00c9 */
[----:B------:R4:W-:Y:S01]  /*c610*/  LDGSTS.E [R167+0x1fe00], [R168.64], !P3 ;  /* 0x1fe00000a8a77fae */ /* 0x0009e2000d921844 */
[----:B------:R-:W-:Y:S01]  /*c620*/  ISETP.NE.U32.AND P3, PT, R0, RZ, PT ;  /* 0x000000ff0000720c */ /* 0x000fe20003f65070 */
[----:B------:R-:W-:Y:S01]  /*c630*/  IMAD.MOV.U32 R200, RZ, RZ, R230 ;  /* 0x000000ffffc87224 */ /* 0x000fe200078e00e6 */
[----:B------:R-:W-:Y:S01]  /*c640*/  IADD3 R0, R191, -0x46, RZ ;  /* 0xffffffbabf007810 */ /* 0x000fe20007ffe0ff */
[----:B------:R3:W-:Y:S01]  /*c650*/  STL.64 [R1+0xa80], R172 ;  /* 0x000a80ac01007387 */ /* 0x0007e20000100a00 */
[----:B--2---:R-:W-:-:S02]  /*c660*/  IMAD.MOV.U32 R174, RZ, RZ, R204 ;  /* 0x000000ffffae7224 */ /* 0x004fc400078e00cc */
[----:B------:R-:W-:Y:S01]  /*c670*/  IMAD.MOV.U32 R175, RZ, RZ, R205 ;  /* 0x000000ffffaf7224 */ /* 0x000fe200078e00cd */
[----:B------:R1:W-:Y:S01]  /*c680*/  STL.64 [R1+0xa88], R170 ;  /* 0x000a88aa01007387 */ /* 0x0003e20000100a00 */
[----:B------:R-:W-:Y:S02]  /*c690*/  IMAD.MOV.U32 R191, RZ, RZ, R221 ;  /* 0x000000ffffbf7224 */ /* 0x000fe400078e00dd */
[----:B------:R-:W-:Y:S01]  /*c6a0*/  IMAD.MOV.U32 R201, RZ, RZ, R231 ;  /* 0x000000ffffc97224 */ /* 0x000fe200078e00e7 */
[----:B------:R4:W-:Y:S01]  /*c6b0*/  STL.64 [R1+0xa90], R168 ;  /* 0x000a90a801007387 */ /* 0x0009e20000100a00 */
[----:B---3--:R-:W-:Y:S01]  /*c6c0*/  MOV R172, R202 ;  /* 0x000000ca00ac7202 */ /* 0x008fe20000000f00 */
[----:B------:R-:W-:Y:S02]  /*c6d0*/  IMAD.MOV.U32 R173, RZ, RZ, R203 ;  /* 0x000000ffffad7224 */ /* 0x000fe400078e00cb */
[----:B------:R-:W2:Y:S01]  /*c6e0*/  LDL.64 R204, [R1+0x870] ;  /* 0x0008700001cc7983 */ /* 0x000ea20000100a00 */
[----:B-1----:R-:W-:-:S03]  /*c6f0*/  LOP3.LUT R170, R166, 0x40, RZ, 0x3c, !PT ;  /* 0x00000040a6aa7812 */ /* 0x002fc600078e3cff */
[----:B------:R-:W3:Y:S01]  /*c700*/  LDL.64 R202, [R1+0x850] ;  /* 0x0008500001ca7983 */ /* 0x000ee20000100a00 */
[----:B----4-:R-:W-:-:S03]  /*c710*/  LOP3.LUT R168, R166, 0x20, RZ, 0x3c, !PT ;  /* 0x00000020a6a87812 */ /* 0x010fc600078e3cff */
[----:B------:R-:W4:Y:S04]  /*c720*/  LDL.64 R206, [R1+0x890] ;  /* 0x0008900001ce7983 */ /* 0x000f280000100a00 */
[----:B------:R-:W4:Y:S04]  /*c730*/  LDL.64 R208, [R1+0x8b0] ;  /* 0x0008b00001d07983 */ /* 0x000f280000100a00 */
[----:B------:R-:W4:Y:S04]  /*c740*/  LDL.64 R210, [R1+0x8d0] ;  /* 0x0008d00001d27983 */ /* 0x000f280000100a00 */
[----:B------:R-:W4:Y:S04]  /*c750*/  LDL.64 R212, [R1+0x8f0] ;  /* 0x0008f00001d47983 */ /* 0x000f280000100a00 */
[----:B------:R-:W4:Y:S04]  /*c760*/  LDL.64 R214, [R1+0x910] ;  /* 0x0009100001d67983 */ /* 0x000f280000100a00 */
[----:B------:R-:W0:Y:S04]  /*c770*/  LDGDEPBAR ;  /* 0x00000000000079af */ /* 0x000e280000000000 */
[----:B------:R-:W4:Y:S04]  /*c780*/  LDL.64 R216, [R1+0x9c0] ;  /* 0x0009c00001d87983 */ /* 0x000f280000100a00 */
[----:B------:R1:W-:Y:S04]  /*c790*/  LDGSTS.E [R166+0x40000], [R192.64], P3 ;  /* 0x40000000c0a67fae */ /* 0x0003e80009921844 */
[----:B------:R-:W4:Y:S04]  /*c7a0*/  LDL.64 R218, [R1+0x9b0] ;  /* 0x0009b00001da7983 */ /* 0x000f280000100a00 */
[----:B------:R1:W-:Y:S02]  /*c7b0*/  LDGSTS.E [R166+0x40800], [R194.64], P3 ;  /* 0x40800000c2a67fae */ /* 0x0003e40009921844 */
[----:B-1----:R-:W-:Y:S01]  /*c7c0*/  MOV R192, R222 ;  /* 0x000000de00c07202 */ /* 0x002fe20000000f00 */
[----:B------:R-:W-:Y:S01]  /*c7d0*/  IMAD.MOV.U32 R193, RZ, RZ, R223 ;  /* 0x000000ffffc17224 */ /* 0x000fe200078e00df */
[----:B------:R-:W4:Y:S04]  /*c7e0*/  LDL.64 R220, [R1+0x9a0] ;  /* 0x0009a00001dc7983 */ /* 0x000f280000100a00 */
[----:B------:R-:W4:Y:S01]  /*c7f0*/  LDL.64 R222, [R1+0x990] ;  /* 0x0009900001de7983 */ /* 0x000f220000100a00 */
[----:B------:R-:W-:-:S02]  /*c800*/  IMAD.MOV.U32 R194, RZ, RZ, R224 ;  /* 0x000000ffffc27224 */ /* 0x000fc400078e00e0 */
[----:B------:R-:W-:Y:S01]  /*c810*/  IMAD.MOV.U32 R195, RZ, RZ, R225 ;  /* 0x000000ffffc37224 */ /* 0x000fe200078e00e1 */
[----:B------:R1:W-:Y:S04]  /*c820*/  LDGSTS.E [R166+0x41000], [R196.64], P3 ;  /* 0x41000000c4a67fae */ /* 0x0003e80009921844 */
[----:B------:R-:W4:Y:S04]  /*c830*/  LDL.64 R224, [R1+0x980] ;  /* 0x0009800001e07983 */ /* 0x000f280000100a00 */
[----:B------:R1:W-:Y:S02]  /*c840*/  LDGSTS.E [R166+0x41800], [R198.64], P3 ;  /* 0x41800000c6a67fae */ /* 0x0003e40009921844 */
[----:B-1----:R-:W-:Y:S01]  /*c850*/  IMAD.MOV.U32 R196, RZ, RZ, R226 ;  /* 0x000000ffffc47224 */ /* 0x002fe200078e00e2 */
[----:B------:R-:W-:Y:S01]  /*c860*/  MOV R197, R227 ;  /* 0x000000e300c57202 */ /* 0x000fe20000000f00 */
[----:B------:R-:W4:Y:S04]  /*c870*/  LDL.64 R230, [R1+0x618] ;  /* 0x0006180001e67983 */ /* 0x000f280000100a00 */
[----:B------:R-:W4:Y:S01]  /*c880*/  LDL.64 R226, [R1+0x5d8] ;  /* 0x0005d80001e27983 */ /* 0x000f220000100a00 */
[----:B------:R-:W-:-:S02]  /*c890*/  IMAD.MOV.U32 R198, RZ, RZ, R228 ;  /* 0x000000ffffc67224 */ /* 0x000fc400078e00e4 */
[----:B------:R-:W-:Y:S01]  /*c8a0*/  IMAD.MOV.U32 R199, RZ, RZ, R229 ;  /* 0x000000ffffc77224 */ /* 0x000fe200078e00e5 */
[----:B------:R1:W-:Y:S04]  /*c8b0*/  LDGSTS.E [R166+0x42000], [R164.64], P3 ;  /* 0x42000000a4a67fae */ /* 0x0003e80009921844 */
[----:B------:R-:W4:Y:S04]  /*c8c0*/  LDL.64 R228, [R1+0x5f8] ;  /* 0x0005f80001e47983 */ /* 0x000f280000100a00 */
[----:B------:R1:W-:Y:S04]  /*c8d0*/  LDGSTS.E [R166+0x42800], [R172.64], P3 ;  /* 0x42800000aca67fae */ /* 0x0003e80009921844 */
        /* <DEDUP_REMOVED lines=14> */
[----:B-1----:R1:W5:Y:S04]  /*c9c0*/  LDL.LU.64 R164, [R1+0x2288] ;  /* 0x0022880001a47983 */ /* 0x0023680000300a00 */
[----:B------:R-:W4:Y:S04]  /*c9d0*/  LDL.64 R172, [R1+0x658] ;  /* 0x0006580001ac7983 */ /* 0x000f280000100a00 */
        /* <DEDUP_REMOVED lines=14> */
[----:B---3--:R3:W-:Y:S04]  /*cac0*/  LDGSTS.E [R166+0x4a000], [R202.64], P3 ;  /* 0x4a000000caa67fae */ /* 0x0087e80009921844 */
[----:B--2---:R2:W-:Y:S04]  /*cad0*/  LDGSTS.E [R166+0x4a800], [R204.64], P3 ;  /* 0x4a800000cca67fae */ /* 0x0045e80009921844 */
[----:B----4-:R4:W-:Y:S04]  /*cae0*/  LDGSTS.E [R166+0x4b000], [R206.64], P3 ;  /* 0x4b000000cea67fae */ /* 0x0109e80009921844 */
[----:B------:R1:W-:Y:S04]  /*caf0*/  LDGSTS.E [R166+0x4b800], [R208.64], P3 ;  /* 0x4b800000d0a67fae */ /* 0x0003e80009921844 */
[----:B------:R1:W-:Y:S04]  /*cb00*/  LDGSTS.E [R166+0x4c000], [R210.64], P3 ;  /* 0x4c000000d2a67fae */ /* 0x0003e80009921844 */
[----:B------:R1:W-:Y:S04]  /*cb10*/  LDGSTS.E [R166+0x4c800], [R212.64], P3 ;  /* 0x4c800000d4a67fae */ /* 0x0003e80009921844 */
[----:B------:R1:W-:Y:S04]  /*cb20*/  LDGSTS.E [R166+0x4d000], [R214.64], P3 ;  /* 0x4d000000d6a67fae */ /* 0x0003e80009921844 */
[----:B------:R1:W-:Y:S04]  /*cb30*/  LDGSTS.E [R166+0x4d800], [R216.64], P3 ;  /* 0x4d800000d8a67fae */ /* 0x0003e80009921844 */
[----:B---3--:R-:W3:Y:S04]  /*cb40*/  LDL.64 R202, [R1+0x838] ;  /* 0x0008380001ca7983 */ /* 0x008ee80000100a00 */
[----:B------:R1:W-:Y:S04]  /*cb50*/  LDGSTS.E [R166+0x4e000], [R218.64], P3 ;  /* 0x4e000000daa67fae */ /* 0x0003e80009921844 */
[----:B--2---:R-:W2:Y:S04]  /*cb60*/  LDL.64 R204, [R1+0x858] ;  /* 0x0008580001cc7983 */ /* 0x004ea80000100a00 */
[----:B----4-:R-:W4:Y:S04]  /*cb70*/  LDL.64 R206, [R1+0x878] ;  /* 0x0008780001ce7983 */ /* 0x010f280000100a00 */
[----:B------:R1:W-:Y:S04]  /*cb80*/  LDGSTS.E [R166+0x4e800], [R220.64], P3 ;  /* 0x4e800000dca67fae */ /* 0x0003e80009921844 */
[----:B------:R1:W-:Y:S04]  /*cb90*/  LDGSTS.E [R166+0x4f000], [R222.64], P3 ;  /* 0x4f000000dea67fae */ /* 0x0003e80009921844 */
[----:B-1----:R-:W2:Y:S04]  /*cba0*/  LDL.64 R208, [R1+0x898] ;  /* 0x0008980001d07983 */ /* 0x002ea80000100a00 */
[----:B------:R1:W-:Y:S04]  /*cbb0*/  LDGSTS.E [R166+0x4f800], [R224.64], P3 ;  /* 0x4f800000e0a67fae */ /* 0x0003e80009921844 */
[----:B------:R-:W2:Y:S04]  /*cbc0*/  LDL.64 R210, [R1+0x8b8] ;  /* 0x0008b80001d27983 */ /* 0x000ea80000100a00 */
[----:B------:R-:W2:Y:S04]  /*cbd0*/  LDL.64 R212, [R1+0x8d8] ;  /* 0x0008d80001d47983 */ /* 0x000ea80000100a00 */
[----:B-1----:R-:W2:Y:S04]  /*cbe0*/  LDL.64 R166, [R1+0x638] ;  /* 0x0006380001a67983 */ /* 0x002ea80000100a00 */
[----:B------:R-:W3:Y:S04]  /*cbf0*/  LDL.64 R214, [R1+0x8f8] ;  /* 0x0008f80001d67983 */ /* 0x000ee80000100a00 */
[----:B------:R-:W3:Y:S04]  /*cc00*/  LDL.64 R216, [R1+0x918] ;  /* 0x0009180001d87983 */ /* 0x000ee80000100a00 */
[----:B------:R-:W3:Y:S04]  /*cc10*/  LDL.64 R218, [R1+0x930] ;  /* 0x0009300001da7983 */ /* 0x000ee80000100a00 */
[----:B------:R-:W3:Y:S04]  /*cc20*/  LDL.64 R220, [R1+0x940] ;  /* 0x0009400001dc7983 */ /* 0x000ee80000100a00 */
[----:B------:R-:W3:Y:S04]  /*cc30*/  LDL.64 R222, [R1+0x950] ;  /* 0x0009500001de7983 */ /* 0x000ee80000100a00 */
[----:B------:R1:W-:Y:S04]  /*cc40*/  LDGSTS.E [R168+0x40200], [R226.64], P3 ;  /* 0x40200000e2a87fae */ /* 0x0003e80009921844 */
[----:B------:R-:W3:Y:S04]  /*cc50*/  LDL.64 R224, [R1+0x960] ;  /* 0x0009600001e07983 */ /* 0x000ee80000100a00 */
[----:B------:R1:W-:Y:S04]  /*cc60*/  LDGSTS.E [R168+0x40a00], [R228.64], P3 ;  /* 0x40a00000e4a87fae */ /* 0x0003e80009921844 */
[----:B-1----:R-:W3:Y:S04]  /*cc70*/  LDL.64 R226, [R1+0x970] ;  /* 0x0009700001e27983 */ /* 0x002ee80000100a00 */
[----:B------:R1:W-:Y:S04]  /*cc80*/  LDGSTS.E [R168+0x41200], [R230.64], P3 ;  /* 0x41200000e6a87fae */ /* 0x0003e80009921844 */
[----:B------:R-:W3:Y:S04]  /*cc90*/  LDL.64 R228, [R1+0x5e0] ;  /* 0x0005e00001e47983 */ /* 0x000ee80000100a00 */
[----:B-1----:R-:W3:Y:S04]  /*cca0*/  LDL.64 R230, [R1+0x600] ;  /* 0x0006000001e67983 */ /* 0x002ee80000100a00 */
[----:B--2---:R1:W-:Y:S04]  /*ccb0*/  LDGSTS.E [R168+0x41a00], [R166.64], P3 ;  /* 0x41a00000a6a87fae */ /* 0x0043e80009921844 */
        /* <DEDUP_REMOVED lines=15> */
[----:B---3--:R3:W-:Y:S04]  /*cdb0*/  LDGSTS.E [R168+0x49a00], [R202.64], P3 ;  /* 0x49a00000caa87fae */ /* 0x0087e80009921844 */
[----:B------:R3:W-:Y:S04]  /*cdc0*/  LDGSTS.E [R168+0x4a200], [R204.64], P3 ;  /* 0x4a200000cca87fae */ /* 0x0007e80009921844 */
[----:B----4-:R3:W-:Y:S04]  /*cdd0*/  LDGSTS.E [R168+0x4aa00], [R206.64], P3 ;  /* 0x4aa00000cea87fae */ /* 0x0107e80009921844 */
        /* <DEDUP_REMOVED lines=10> */
[----:B------:R3:W-:Y:S04]  /*ce80*/  LDGSTS.E [R168+0x4fa00], [R226.64], P3 ;  /* 0x4fa00000e2a87fae */ /* 0x0007e80009921844 */
[----:B--2---:R-:W2:Y:S04]  /*ce90*/  LDL.64 R172, [R1+0x640] ;  /* 0x0006400001ac7983 */ /* 0x004ea80000100a00 */
[----:B------:R-:W4:Y:S04]  /*cea0*/  LDL.64 R174, [R1+0x660] ;  /* 0x0006600001ae7983 */ /* 0x000f280000100a00 */
[----:B---3--:R-:W3:Y:S04]  /*ceb0*/  LDL.64 R168, [R1+0x620] ;  /* 0x0006200001a87983 */ /* 0x008ee80000100a00 */
[----:B------:R-:W2:Y:S04]  /*cec0*/  LDL.64 R176, [R1+0x680] ;  /* 0x0006800001b07983 */ /* 0x000ea80000100a00 */
        /* <DEDUP_REMOVED lines=24> */
[----:B------:R1:W-:Y:S04]  /*d050*/  LDGSTS.E [R170+0x40400], [R228.64], P3 ;  /* 0x40400000e4aa7fae */ /* 0x0003e80009921844 */
[----:B------:R-:W4:Y:S04]  /*d060*/  LDL.64 R226, [R1+0x988] ;  /* 0x0009880001e27983 */ /* 0x000f280000100a00 */
[----:B------:R1:W-:Y:S04]  /*d070*/  LDGSTS.E [R170+0x40c00], [R230.64], P3 ;  /* 0x40c00000e6aa7fae */ /* 0x0003e80009921844 */
[----:B-1----:R-:W4:Y:S04]  /*d080*/  LDL.64 R228, [R1+0x978] ;  /* 0x0009780001e47983 */ /* 0x002f280000100a00 */
        /* <DEDUP_REMOVED lines=33> */
[----:B---3--:R-:W3:Y:S04]  /*d2a0*/  LDL.64 R174, [R1+0x648] ;  /* 0x0006480001ae7983 */ /* 0x008ee80000100a00 */
[----:B----4-:R-:W4:Y:S04]  /*d2b0*/  LDL.64 R170, [R1+0x608] ;  /* 0x0006080001aa7983 */ /* 0x010f280000100a00 */
[----:B------:R-:W2:Y:S04]  /*d2c0*/  LDL.64 R176, [R1+0x668] ;  /* 0x0006680001b07983 */ /* 0x000ea80000100a00 */
[----:B------:R-:W3:Y:S04]  /*d2d0*/  LDL.64 R178, [R1+0x688] ;  /* 0x0006880001b27983 */ /* 0x000ee80000100a00 */
        /* <DEDUP_REMOVED lines=24> */
[----:B------:R1:W-:Y:S04]  /*d460*/  LDGSTS.E [R252+0x40600], [R230.64], P3 ;  /* 0x40600000e6fc7fae */ /* 0x0003e80009921844 */
[----:B------:R-:W3:Y:S04]  /*d470*/  LDL.64 R228, [R1+0x968] ;  /* 0x0009680001e47983 */ /* 0x000ee80000100a00 */
[----:B-1----:R-:W3:Y:S04]  /*d480*/  LDL.64 R230, [R1+0x9c8] ;  /* 0x0009c80001e67983 */ /* 0x002ee80000100a00 */
[----:B----4-:R1:W-:Y:S04]  /*d490*/  LDGSTS.E [R252+0x40e00], [R170.64], P3 ;  /* 0x40e00000aafc7fae */ /* 0x0103e80009921844 */
[----:B--2---:R2:W-:Y:S04]  /*d4a0*/  LDGSTS.E [R252+0x41600], [R172.64], P3 ;  /* 0x41600000acfc7fae */ /* 0x0045e80009921844 */
[----:B---3--:R3:W-:Y:S04]  /*d4b0*/  LDGSTS.E [R252+0x41e00], [R174.64], P3 ;  /* 0x41e00000aefc7fae */ /* 0x0087e80009921844 */
        /* <DEDUP_REMOVED lines=13> */
[----:B--2---:R2:W5:Y:S04]  /*d590*/  LDL.LU.64 R172, [R1+0x2268] ;  /* 0x0022680001ac7983 */ /* 0x0045680000300a00 */
[----:B------:R1:W-:Y:S04]  /*d5a0*/  LDGSTS.E [R252+0x48600], [R200.64], P3 ;  /* 0x48600000c8fc7fae */ /* 0x0003e80009921844 */
[----:B---3--:R2:W5:Y:S04]  /*d5b0*/  LDL.LU.64 R174, [R1+0x2260] ;  /* 0x0022600001ae7983 */ /* 0x0085680000300a00 */
[----:B------:R3:W-:Y:S04]  /*d5c0*/  LDGSTS.E [R252+0x48e00], [R202.64], P3 ;  /* 0x48e00000cafc7fae */ /* 0x0007e80009921844 */
[----:B----4-:R2:W5:Y:S04]  /*d5d0*/  LDL.LU.64 R176, [R1+0x2258] ;  /* 0x0022580001b07983 */ /* 0x0105680000300a00 */
[----:B------:R4:W-:Y:S04]  /*d5e0*/  LDGSTS.E [R252+0x49600], [R204.64], P3 ;  /* 0x49600000ccfc7fae */ /* 0x0009e80009921844 */
[----:B------:R2:W5:Y:S04]  /*d5f0*/  LDL.LU.64 R178, [R1+0x2250] ;  /* 0x0022500001b27983 */ /* 0x0005680000300a00 */
        /* <DEDUP_REMOVED lines=19> */
[----:B-1----:R1:W5:Y:S04]  /*d730*/  LDL.LU.64 R198, [R1+0x2200] ;  /* 0x0022000001c67983 */ /* 0x0023680000300a00 */
[----:B------:R2:W-:Y:S04]  /*d740*/  LDGSTS.E [R252+0x4ee00], [R226.64], P3 ;  /* 0x4ee00000e2fc7fae */ /* 0x0005e80009921844 */
[----:B------:R1:W5:Y:S04]  /*d750*/  LDL.LU.64 R200, [R1+0x21f8] ;  /* 0x0021f80001c87983 */ /* 0x0003680000300a00 */
[----:B------:R2:W-:Y:S04]  /*d760*/  LDGSTS.E [R252+0x4f600], [R228.64], P3 ;  /* 0x4f600000e4fc7fae */ /* 0x0005e80009921844 */
[----:B---3--:R1:W5:Y:S04]  /*d770*/  LDL.LU.64 R202, [R1+0x21f0] ;  /* 0x0021f00001ca7983 */ /* 0x0083680000300a00 */
[----:B------:R2:W-:Y:S04]  /*d780*/  LDGSTS.E [R252+0x4fe00], [R230.64], P3 ;  /* 0x4fe00000e6fc7fae */ /* 0x0005e80009921844 */
[----:B----4-:R1:W5:Y:S04]  /*d790*/  LDL.LU.64 R204, [R1+0x21e8] ;  /* 0x0021e80001cc7983 */ /* 0x0103680000300a00 */
[----:B------:R1:W5:Y:S01]  /*d7a0*/  LDL.LU.64 R206, [R1+0x21e0] ;  /* 0x0021e00001ce7983 */ /* 0x0003620000300a00 */
[----:B--2---:R-:W-:-:S03]  /*d7b0*/  MOV R252, c[0x0][0x188] ;  /* 0x0000620000fc7a02 */ /* 0x004fc60000000f00 */
[----:B------:R1:W5:Y:S04]  /*d7c0*/  LDL.LU.64 R208, [R1+0x21d8] ;  /* 0x0021d80001d07983 */ /* 0x0003680000300a00 */
[----:B------:R1:W5:Y:S01]  /*d7d0*/  LDL.LU.64 R210, [R1+0x21d0] ;  /* 0x0021d00001d27983 */ /* 0x0003620000300a00 */
[----:B------:R-:W-:-:S03]  /*d7e0*/  IMAD.SHL.U32 R252, R252, 0x40, RZ ;  /* 0x00000040fcfc7824 */ /* 0x000fc600078e00ff */
[----:B------:R1:W5:Y:S04]  /*d7f0*/  LDL.LU.64 R212, [R1+0x21c8] ;  /* 0x0021c80001d47983 */ /* 0x0003680000300a00 */
[----:B------:R1:W5:Y:S01]  /*d800*/  LDL.LU.64 R214, [R1+0x21c0] ;  /* 0x0021c00001d67983 */ /* 0x0003620000300a00 */
[----:B------:R-:W-:-:S03]  /*d810*/  IMAD.WIDE R232, R252, 0x4, R232 ;  /* 0x00000004fce87825 */ /* 0x000fc600078e02e8 */
[----:B------:R1:W5:Y:S04]  /*d820*/  LDL.LU.64 R216, [R1+0x21b8] ;  /* 0x0021b80001d87983 */ /* 0x0003680000300a00 */
[----:B------:R1:W5:Y:S04]  /*d830*/  LDL.LU.64 R218, [R1+0x21b0] ;  /* 0x0021b00001da7983 */ /* 0x0003680000300a00 */
[----:B------:R1:W5:Y:S04]  /*d840*/  LDL.LU.64 R220, [R1+0x21a8] ;  /* 0x0021a80001dc7983 */ /* 0x0003680000300a00 */
[----:B------:R1:W5:Y:S04]  /*d850*/  LDL.LU.64 R222, [R1+0x21a0] ;  /* 0x0021a00001de7983 */ /* 0x0003680000300a00 */
[----:B------:R1:W5:Y:S04]  /*d860*/  LDL.LU.64 R224, [R1+0x2198] ;  /* 0x0021980001e07983 */ /* 0x0003680000300a00 */
[----:B------:R1:W5:Y:S04]  /*d870*/  LDL.LU.64 R226, [R1+0x2190] ;  /* 0x0021900001e27983 */ /* 0x0003680000300a00 */
[----:B------:R1:W5:Y:S04]  /*d880*/  LDL.LU.64 R228, [R1+0x2188] ;  /* 0x0021880001e47983 */ /* 0x0003680000300a00 */
[----:B------:R1:W5:Y:S01]  /*d890*/  LDL.LU.64 R230, [R1+0x2180] ;  /* 0x0021800001e67983 */ /* 0x0003620000300a00 */
[----:B------:R-:W-:-:S03]  /*d8a0*/  IMAD.WIDE R236, R252, 0x4, R236 ;  /* 0x00000004fcec7825 */ /* 0x000fc600078e02ec */
[----:B------:R2:W-:Y:S04]  /*d8b0*/  STL.64 [R1+0x5c0], R232 ;  /* 0x0005c0e801007387 */ /* 0x0005e80000100a00 */
[----:B------:R-:W0:Y:S01]  /*d8c0*/  LDGDEPBAR ;  /* 0x00000000000079af */ /* 0x000e220000000000 */
[----:B--2---:R-:W-:-:S04]  /*d8d0*/  IMAD.WIDE R232, R252, 0x4, R234 ;  /* 0x00000004fce87825 */ /* 0x004fc800078e02ea */
[----:B------:R-:W-:Y:S01]  /*d8e0*/  IMAD.WIDE R234, R252, 0x4, R238 ;  /* 0x00000004fcea7825 */ /* 0x000fe200078e02ee */
[----:B------:R1:W-:Y:S04]  /*d8f0*/  STL.64 [R1+0x5b0], R232 ;  /* 0x0005b0e801007387 */ /* 0x0003e80000100a00 */
[----:B------:R1:W-:Y:S04]  /*d900*/  STL.64 [R1+0x590], R234 ;  /* 0x000590ea01007387 */ /* 0x0003e80000100a00 */
[----:B------:R1:W-:Y:S01]  /*d910*/  STL.64 [R1+0x5a0], R236 ;  /* 0x0005a0ec01007387 */ /* 0x0003e20000100a00 */
[----:B------:R-:W-:Y:S01]  /*d920*/  ISETP.GE.U32.AND P3, PT, R0, 0x7fffff7b, PT ;  /* 0x7fffff7b0000780c */ /* 0x000fe20003f66070 */
[----:B------:R-:W-:-:S05]  /*d930*/  IMAD.MOV.U32 R0, RZ, RZ, c[0x0][0x180] ;  /* 0x00006000ff007624 */ /* 0x000fca00078e00ff */
[----:B------:R-:W-:Y:S02]  /*d940*/  IADD3 R0, R0, -0x49, RZ ;  /* 0xffffffb700007810 */ /* 0x000fe40007ffe0ff */
[----:B------:R2:W-:Y:S04]  /*d950*/  STL.64 [R1+0x23b0], R248 ;  /* 0x0023b0f801007387 */ /* 0x0005e80000100a00 */
[----:B-1----:R-:W1:Y:S04]  /*d960*/  S2R R233, SR_TID.X ;  /* 0x0000000000e97919 */ /* 0x002e680000002100 */
[----:B--2---:R-:W2:Y:S04]  /*d970*/  LDL.64 R248, [R1+0x5c0] ;  /* 0x0005c00001f87983 */ /* 0x004ea80000100a00 */
[----:B------:R3:W-:Y:S04]  /*d980*/  STL.64 [R1+0x23a8], R250 ;  /* 0x0023a8fa01007387 */ /* 0x0007e80000100a00 */
[----:B---3--:R-:W3:Y:S01]  /*d990*/  LDL.64 R250, [R1+0x5b0] ;  /* 0x0005b00001fa7983 */ /* 0x008ee20000100a00 */
[----:B-1----:R-:W-:-:S05]  /*d9a0*/  LOP3.LUT R232, R233, 0x7f, RZ, 0xc0, !PT ;  /* 0x0000007fe9e87812 */ /* 0x002fca00078ec0ff */
[----:B------:R-:W-:Y:S01]  /*d9b0*/  IMAD.SHL.U32 R239, R232, 0x4, RZ ;  /* 0x00000004e8ef7824 */ /* 0x000fe200078e00ff */
[----:B------:R-:W-:Y:S01]  /*d9c0*/  BAR.SYNC.DEFER_BLOCKING 0x0 ;  /* 0x0000000000007b1d */ /* 0x000fe20000010000 */
[----:B-----5:R-:W-:-:S04]  /*d9d0*/  IMAD.WIDE R230, R252, 0x4, R230 ;  /* 0x00000004fce67825 */ /* 0x020fc800078e02e6 */
[----:B------:R-:W-:Y:S02]  /*d9e0*/  IMAD.MOV.U32 R233, RZ, RZ, c[0x0][0x180] ;  /* 0x00006000ffe97624 */ /* 0x000fe400078e00ff */
[----:B------:R-:W-:-:S04]  /*d9f0*/  IMAD.WIDE R228, R252, 0x4, R228 ;  /* 0x00000004fce47825 */ /* 0x000fc800078e02e4 */
        /* <DEDUP_REMOVED lines=41> */
[----:B------:R-:W-:Y:S01]  /*dc90*/  IMAD.WIDE R8, R252, 0x4, R8 ;  /* 0x00000004fc087825 */ /* 0x000fe200078e0208 */
[----:B------:R-:W-:Y:S01]  /*dca0*/  @!PT LDS RZ, [RZ] ;  /* 0x00000000fffff984 */ /* 0x000fe20000000800 */
[----:B------:R-:W-:Y:S01]  /*dcb0*/  @!PT LDS RZ, [RZ] ;  /* 0x00000000fffff984 */ /* 0x000fe20000000800 */
[----:B------:R-:W-:Y:S01]  /*dcc0*/  @!PT LDS RZ, [RZ] ;  /* 0x00000000fffff984 */ /* 0x000fe20000000800 */
[----:B--2---:R1:W-:Y:S04]  /*dcd0*/  LDGSTS.E [R239+0x20000], [R248.64], !P1 ;  /* 0x20000000f8ef7fae */ /* 0x0043e8000c921844 */
[----:B-1----:R-:W2:Y:S04]  /*dce0*/  LDL.LU.64 R248, [R1+0x23b0] ;  /* 0x0023b00001f87983 */ /* 0x002ea80000300a00 */
[----:B---3--:R1:W-:Y:S04]  /*dcf0*/  LDGSTS.E [R239+0x20200], [R250.64], !P1 ;  /* 0x20200000faef7fae */ /* 0x0083e8000c921844 */
[----:B------:R3:W-:Y:S04]  /*dd00*/  LDGSTS.E [R239+0x20400], [R236.64], !P1 ;  /* 0x20400000ecef7fae */ /* 0x0007e8000c921844 */
[----:B------:R4:W-:Y:S01]  /*dd10*/  LDGSTS.E [R239+0x20600], [R234.64], !P1 ;  /* 0x20600000eaef7fae */ /* 0x0009e2000c921844 */
[----:B------:R-:W-:-:S02]  /*dd20*/  ISETP.GE.U32.AND P1, PT, R0, 0x7fffff78, PT ;  /* 0x7fffff780000780c */ /* 0x000fc40003f26070 */
[----:B------:R-:W-:Y:S01]  /*dd30*/  IADD3 R0, R233, -0x4d, RZ ;  /* 0xffffffb3e9007810 */ /* 0x000fe20007ffe0ff */
[----:B-1----:R-:W2:Y:S01]  /*dd40*/  LDL.LU.64 R250, [R1+0x23a8] ;  /* 0x0023a80001fa7983 */ /* 0x002ea20000300a00 */
[----:B------:R-:W-:-:S03]  /*dd50*/  IMAD.WIDE R10, R252, 0x4, R10 ;  /* 0x00000004fc0a7825 */ /* 0x000fc600078e020a */
[----:B------:R-:W-:Y:S01]  /*dd60*/  STL.64 [R1+0x330], R230 ;  /* 0x000330e601007387 */ /* 0x000fe20000100a00 */
[----:B------:R-:W-:-:S03]  /*dd70*/  IMAD.WIDE R12, R252, 0x4, R12 ;  /* 0x00000004fc0c7825 */ /* 0x000fc600078e020c */
[----:B------:R-:W-:Y:S01]  /*dd80*/  STL.64 [R1+0x328], R228 ;  /* 0x000328e401007387 */ /* 0x000fe20000100a00 */
[----:B----4-:R-:W-:Y:S01]  /*dd90*/  IMAD.WIDE R234, R252, 0x4, R226 ;  /* 0x00000004fcea7825 */ /* 0x010fe200078e02e2 */
[----:B------:R-:W-:-:S03]  /*dda0*/  SHF.L.U32 R227, R232, 0x2, RZ ;  /* 0x00000002e8e37819 */ /* 0x000fc600000006ff */
[C---:B------:R-:W-:Y:S01]  /*ddb0*/  IMAD.WIDE R14, R252.reuse, 0x4, R14 ;  /* 0x00000004fc0e7825 */ /* 0x040fe200078e020e */
[----:B------:R1:W-:Y:S03]  /*ddc0*/  STL.64 [R1+0x320], R234 ;  /* 0x000320ea01007387 */ /* 0x0003e60000100a00 */
[C---:B------:R-:W-:Y:S01]  /*ddd0*/  IMAD.WIDE R16, R252.reuse, 0x4, R16 ;  /* 0x00000004fc107825 */ /* 0x040fe200078e0210 */
[----:B------:R4:W-:Y:S03]  /*dde0*/  LDGSTS.E [R227+0x22000], [R230.64], !P5 ;  /* 0x22000000e6e37fae */ /* 0x0009e6000e921844 */
[C---:B------:R-:W-:Y:S01]  /*ddf0*/  IMAD.WIDE R18, R252.reuse, 0x4, R18 ;  /* 0x00000004fc127825 */ /* 0x040fe200078e0212 */
[----:B------:R1:W-:Y:S03]  /*de00*/  LDGSTS.E [R227+0x22200], [R228.64], !P5 ;  /* 0x22200000e4e37fae */ /* 0x0003e6000e921844 */
[C---:B------:R-:W-:Y:S01]  /*de10*/  IMAD.WIDE R20, R252.reuse, 0x4, R20 ;  /* 0x00000004fc147825 */ /* 0x040fe200078e0214 */
[----:B------:R1:W-:Y:S03]  /*de20*/  LDGSTS.E [R227+0x22400], [R234.64], !P5 ;  /* 0x22400000eae37fae */ /* 0x0003e6000e921844 */
[----:B------:R-:W-:Y:S01]  /*de30*/  IMAD.WIDE R22, R252, 0x4, R22 ;  /* 0x00000004fc167825 */ /* 0x000fe200078e0216 */
[----:B------:R1:W-:Y:S01]  /*de40*/  LDGSTS.E [R227+0x22600], [R224.64], !P5 ;  /* 0x22600000e0e37fae */ /* 0x0003e2000e921844 */
[----:B------:R-:W-:-:S02]  /*de50*/  ISETP.GE.U32.AND P5, PT, R0, 0x7fffff74, PT ;  /* 0x7fffff740000780c */ /* 0x000fc40003fa6070 */
[----:B------:R-:W-:Y:S01]  /*de60*/  IADD3 R0, R233, -0x51, RZ ;  /* 0xffffffafe9007810 */ /* 0x000fe20007ffe0ff */
[----:B------:R1:W-:Y:S01]  /*de70*/  LDGSTS.E [R227+0x24000], [R222.64], !P1 ;  /* 0x24000000dee37fae */ /* 0x0003e2000c921844 */
[----:B------:R-:W-:-:S03]  /*de80*/  IMAD.WIDE R24, R252, 0x4, R24 ;  /* 0x00000004fc187825 */ /* 0x000fc600078e0218 */
[----:B------:R1:W-:Y:S01]  /*de90*/  LDGSTS.E [R227+0x24200], [R220.64], !P1 ;  /* 0x24200000dce37fae */ /* 0x0003e2000c921844 */
[----:B------:R-:W-:-:S03]  /*dea0*/  IMAD.WIDE R26, R252, 0x4, R26 ;  /* 0x00000004fc1a7825 */ /* 0x000fc600078e021a */
[----:B------:R1:W-:Y:S01]  /*deb0*/  LDGSTS.E [R227+0x24400], [R218.64], !P1 ;  /* 0x24400000dae37fae */ /* 0x0003e2000c921844 */
[----:B------:R-:W-:-:S03]  /*dec0*/  IMAD.WIDE R28, R252, 0x4, R28 ;  /* 0x00000004fc1c7825 */ /* 0x000fc600078e021c */
[----:B------:R1:W-:Y:S01]  /*ded0*/  LDGSTS.E [R227+0x24600], [R216.64], !P1 ;  /* 0x24600000d8e37fae */ /* 0x0003e2000c921844 */
[----:B------:R-:W-:Y:S01]  /*dee0*/  ISETP.GE.U32.AND P1, PT, R0, 0x7fffff70, PT ;  /* 0x7fffff700000780c */ /* 0x000fe20003f26070 */
[C---:B------:R-:W-:Y:S01]  /*def0*/  IMAD.WIDE R30, R252.reuse, 0x4, R30 ;  /* 0x00000004fc1e7825 */ /* 0x040fe200078e021e */
[----:B------:R-:W-:Y:S01]  /*df00*/  IADD3 R0, R233, -0x55, RZ ;  /* 0xffffffabe9007810 */ /* 0x000fe20007ffe0ff */
[----:B------:R2:W-:Y:S02]  /*df10*/  LDGSTS.E [R227+0x26000], [R214.64], !P5 ;  /* 0x26000000d6e37fae */ /* 0x0005e4000e921844 */
[----:B------:R-:W-:Y:S02]  /*df20*/  IMAD.WIDE R32, R252, 0x4, R32 ;  /* 0x00000004fc207825 */ /* 0x000fe400078e0220 */
[----:B------:R2:W-:Y:S02]  /*df30*/  LDGSTS.E [R227+0x26200], [R212.64], !P5 ;  /* 0x26200000d4e37fae */ /* 0x0005e4000e921844 */
[----:B------:R-:W-:-:S02]  /*df40*/  IMAD.SHL.U32 R232, R232, 0x4, RZ ;  /* 0x00000004e8e87824 */ /* 0x000fc400078e00ff */
[----:B------:R2:W-:Y:S01]  /*df50*/  LDGSTS.E [R227+0x26400], [R210.64], !P5 ;  /* 0x26400000d2e37fae */ /* 0x0005e2000e921844 */
[----:B------:R-:W-:Y:S02]  /*df60*/  IMAD.WIDE R34, R252, 0x4, R34 ;  /* 0x00000004fc227825 */ /* 0x000fe400078e0222 */
[----:B-1----:R-:W-:Y:S01]  /*df70*/  LOP3.LUT R235, R232, 0x20, RZ, 0x3c, !PT ;  /* 0x00000020e8eb7812 */ /* 0x002fe200078e3cff */
[----:B------:R1:W-:Y:S01]  /*df80*/  LDGSTS.E [R227+0x26600], [R208.64], !P5 ;  /* 0x26600000d0e37fae */ /* 0x0003e2000e921844 */
[----:B------:R-:W-:Y:S01]  /*df90*/  ISETP.GE.U32.AND P5, PT, R0, 0x7fffff6c, PT ;  /* 0x7fffff6c0000780c */ /* 0x000fe20003fa6070 */
[C---:B------:R-:W-:Y:S01]  /*dfa0*/  IMAD.WIDE R36, R252.reuse, 0x4, R36 ;  /* 0x00000004fc247825 */ /* 0x040fe200078e0224 */
[----:B------:R-:W-:Y:S01]  /*dfb0*/  IADD3 R0, R233, -0x59, RZ ;  /* 0xffffffa7e9007810 */ /* 0x000fe20007ffe0ff */
[----:B------:R1:W-:Y:S02]  /*dfc0*/  LDGSTS.E [R227+0x28000], [R206.64], !P1 ;  /* 0x28000000cee37fae */ /* 0x0003e4000c921844 */
[----:B------:R-:W-:-:S02]  /*dfd0*/  IMAD.WIDE R38, R252, 0x4, R38 ;  /* 0x00000004fc267825 */ /* 0x000fc400078e0226 */
[----:B------:R1:W-:Y:S02]  /*dfe0*/  LDGSTS.E [R227+0x28200], [R204.64], !P1 ;  /* 0x28200000cce37fae */ /* 0x0003e4000c921844 */
[C---:B------:R-:W-:Y:S02]  /*dff0*/  IMAD.WIDE R148, R252.reuse, 0x4, R148 ;  /* 0x00000004fc947825 */ /* 0x040fe400078e0294 */
[----:B------:R1:W-:Y:S02]  /*e000*/  LDGSTS.E [R227+0x28400], [R202.64], !P1 ;  /* 0x28400000cae37fae */ /* 0x0003e4000c921844 */
[----:B------:R-:W-:Y:S02]  /*e010*/  IMAD.WIDE R146, R252, 0x4, R146 ;  /* 0x00000004fc927825 */ /* 0x000fe400078e0292 */
        /* <DEDUP_REMOVED lines=46> */
[----:B------:R-:W-:Y:S02]  /*e300*/  STL.64 [R1+0x318], R224 ;  /* 0x000318e001007387 */ /* 0x000fe40000100a00 */
[C---:B------:R-:W-:Y:S02]  /*e310*/  IMAD.WIDE R76, R252.reuse, 0x4, R76 ;  /* 0x00000004fc4c7825 */ /* 0x040fe400078e024c */
[----:B------:R1:W-:Y:S02]  /*e320*/  LDGSTS.E [R227+0x32200], [R164.64], !P5 ;  /* 0x32200000a4e37fae */ /* 0x0003e4000e921844 */
[C---:B------:R-:W-:Y:S02]  /*e330*/  IMAD.WIDE R78, R252.reuse, 0x4, R78 ;  /* 0x00000004fc4e7825 */ /* 0x040fe400078e024e */
[----:B------:R-:W-:Y:S02]  /*e340*/  STL.64 [R1+0x310], R222 ;  /* 0x000310de01007387 */ /* 0x000fe40000100a00 */
[----:B------:R-:W-:-:S02]  /*e350*/  IMAD.WIDE R80, R252, 0x4, R80 ;  /* 0x00000004fc507825 */ /* 0x000fc400078e0250 */
[----:B------:R1:W-:Y:S02]  /*e360*/  LDGSTS.E [R227+0x32400], [R162.64], !P5 ;  /* 0x32400000a2e37fae */ /* 0x0003e4000e921844 */
[----:B------:R-:W-:Y:S02]  /*e370*/  IMAD.WIDE R82, R252, 0x4, R82 ;  /* 0x00000004fc527825 */ /* 0x000fe400078e0252 */
[----:B------:R-:W-:Y:S04]  /*e380*/  STL.64 [R1+0x308], R220 ;  /* 0x000308dc01007387 */ /* 0x000fe80000100a00 */
[----:B------:R1:W-:Y:S01]  /*e390*/  LDGSTS.E [R227+0x32600], [R160.64], !P5 ;  /* 0x32600000a0e37fae */ /* 0x0003e2000e921844 */
[----:B------:R-:W-:Y:S02]  /*e3a0*/  ISETP.GE.U32.AND P5, PT, R0, 0x7fffff54, PT ;  /* 0x7fffff540000780c */ /* 0x000fe40003fa6070 */
[----:B------:R-:W-:Y:S01]  /*e3b0*/  IADD3 R0, R233, -0x71, RZ ;  /* 0xffffff8fe9007810 */ /* 0x000fe20007ffe0ff */
[----:B------:R-:W-:Y:S04]  /*e3c0*/  STL.64 [R1+0x300], R218 ;  /* 0x000300da01007387 */ /* 0x000fe80000100a00 */
        /* <DEDUP_REMOVED lines=8> */
[----:B------:R1:W-:Y:S04]  /*e450*/  LDGSTS.E [R227+0x34000], [R158.64], !P1 ;  /* 0x340000009ee37fae */ /* 0x0003e8000c921844 */
[----:B------:R-:W-:Y:S04]  /*e460*/  STL.64 [R1+0x2b8], R200 ;  /* 0x0002b8c801007387 */ /* 0x000fe80000100a00 */
[----:B------:R1:W-:Y:S04]  /*e470*/  LDGSTS.E [R227+0x34200], [R156.64], !P1 ;  /* 0x342000009ce37fae */ /* 0x0003e8000c921844 */
[----:B------:R-:W-:Y:S04]  /*e480*/  STL.64 [R1+0x2b0], R198 ;  /* 0x0002b0c601007387 */ /* 0x000fe80000100a00 */
[----:B------:R1:W-:Y:S04]  /*e490*/  LDGSTS.E [R227+0x34400], [R154.64], !P1 ;  /* 0x344000009ae37fae */ /* 0x0003e8000c921844 */
[----:B------:R-:W-:Y:S04]  /*e4a0*/  STL.64 [R1+0x2a8], R196 ;  /* 0x0002a8c401007387 */ /* 0x000fe80000100a00 */
[----:B------:R1:W-:Y:S01]  /*e4b0*/  LDGSTS.E [R227+0x34600], [R152.64], !P1 ;  /* 0x3460000098e37fae */ /* 0x0003e2000c921844 */
[----:B------:R-:W-:-:S02]  /*e4c0*/  ISETP.GE.U32.AND P1, PT, R0, 0x7fffff50, PT ;  /* 0x7fffff500000780c */ /* 0x000fc40003f26070 */
[----:B------:R-:W-:Y:S01]  /*e4d0*/  IADD3 R0, R233, -0x75, RZ ;  /* 0xffffff8be9007810 */ /* 0x000fe20007ffe0ff */
        /* <DEDUP_REMOVED lines=41> */
[----:B------:R1:W-:Y:S04]  /*e770*/  STL.64 [R1+0x21f0], R2 ;  /* 0x0021f00201007387 */ /* 0x0003e80000100a00 */
[----:B------:R2:W-:Y:S04]  /*e780*/  STL.64 [R1+0x21f8], R4 ;  /* 0x0021f80401007387 */ /* 0x0005e80000100a00 */
[----:B------:R3:W-:Y:S04]  /*e790*/  STL.64 [R1+0x2200], R6 ;  /* 0x0022000601007387 */ /* 0x0007e80000100a00 */
[----:B------:R4:W-:Y:S01]  /*e7a0*/  STL.64 [R1+0x2300], R8 ;  /* 0x0023000801007387 */ /* 0x0009e20000100a00 */
[----:B-1----:R-:W-:-:S03]  /*e7b0*/  IMAD.WIDE R2, R252, 0x4, R142 ;  /* 0x00000004fc027825 */ /* 0x002fc600078e028e */
[----:B------:R-:W-:Y:S01]  /*e7c0*/  STL.64 [R1+0x2208], R10 ;  /* 0x0022080a01007387 */ /* 0x000fe20000100a00 */
[----:B--2---:R-:W-:-:S03]  /*e7d0*/  IMAD.WIDE R4, R252, 0x4, R144 ;  /* 0x00000004fc047825 */ /* 0x004fc600078e0290 */
[----:B------:R-:W-:Y:S01]  /*e7e0*/  STL.64 [R1+0x2210], R12 ;  /* 0x0022100c01007387 */ /* 0x000fe20000100a00 */
[----:B---3--:R-:W-:-:S03]  /*e7f0*/  IMAD.WIDE R6, R252, 0x4, R138 ;  /* 0x00000004fc067825 */ /* 0x008fc600078e028a */
[----:B------:R-:W-:Y:S01]  /*e800*/  STL.64 [R1+0x2218], R14 ;  /* 0x0022180e01007387 */ /* 0x000fe20000100a00 */
[----:B----4-:R-:W-:-:S03]  /*e810*/  IMAD.WIDE R8, R252, 0x4, R140 ;  /* 0x00000004fc087825 */ /* 0x010fc600078e028c */
[----:B------:R1:W-:Y:S04]  /*e820*/  STL.64 [R1+0x2308], R16 ;  /* 0x0023081001007387 */ /* 0x0003e80000100a00 */
[----:B------:R2:W-:Y:S04]  /*e830*/  LDGSTS.E [R227+0x3c000], [R24.64], !P1 ;  /* 0x3c00000018e37fae */ /* 0x0005e8000c921844 */
[----:B------:R-:W-:Y:S04]  /*e840*/  STL.64 [R1+0x2220], R18 ;  /* 0x0022201201007387 */ /* 0x000fe80000100a00 */
[----:B------:R3:W-:Y:S01]  /*e850*/  LDGSTS.E [R227+0x3c200], [R26.64], !P1 ;  /* 0x3c2000001ae37fae */ /* 0x0007e2000c921844 */
[----:B-1----:R-:W-:-:S03]  /*e860*/  IMAD.WIDE R16, R252, 0x4, R108 ;  /* 0x00000004fc107825 */ /* 0x002fc600078e026c */
[----:B------:R1:W-:Y:S04]  /*e870*/  STL.64 [R1+0x2228], R20 ;  /* 0x0022281401007387 */ /* 0x0003e80000100a00 */
[----:B------:R2:W-:Y:S04]  /*e880*/  LDGSTS.E [R227+0x3c400], [R28.64], !P1 ;  /* 0x3c4000001ce37fae */ /* 0x0005e8000c921844 */
[----:B------:R4:W-:Y:S04]  /*e890*/  STL.64 [R1+0x2230], R22 ;  /* 0x0022301601007387 */ /* 0x0009e80000100a00 */
[----:B------:R2:W-:Y:S01]  /*e8a0*/  LDGSTS.E [R227+0x3c600], [R30.64], !P1 ;  /* 0x3c6000001ee37fae */ /* 0x0005e2000c921844 */
[----:B------:R-:W-:Y:S01]  /*e8b0*/  ISETP.GE.U32.AND P1, PT, R0, 0x7fffff7a, PT ;  /* 0x7fffff7a0000780c */ /* 0x000fe20003f26070 */
[C---:B-1----:R-:W-:Y:S01]  /*e8c0*/  IMAD.WIDE R20, R252.reuse, 0x4, R110 ;  /* 0x00000004fc147825 */ /* 0x042fe200078e026e */
[----:B------:R-:W-:Y:S01]  /*e8d0*/  IADD3 R0, R233, -0x48, RZ ;  /* 0xffffffb8e9007810 */ /* 0x000fe20007ffe0ff */
[----:B------:R-:W-:Y:S04]  /*e8e0*/  STL.64 [R1+0x2310], R24 ;  /* 0x0023101801007387 */ /* 0x000fe80000100a00 */
[----:B------:R3:W-:Y:S01]  /*e8f0*/  STL.64 [R1+0x2238], R26 ;  /* 0x0022381a01007387 */ /* 0x0007e20000100a00 */
[----:B----4-:R-:W-:-:S03]  /*e900*/  IMAD.WIDE R22, R252, 0x4, R112 ;  /* 0x00000004fc167825 */ /* 0x010fc600078e0270 */
[----:B------:R2:W-:Y:S04]  /*e910*/  LDGSTS.E [R227+0x3e000], [R32.64], !P5 ;  /* 0x3e00000020e37fae */ /* 0x0005e8000e921844 */
[----:B------:R-:W-:Y:S04]  /*e920*/  STL.64 [R1+0x2240], R28 ;  /* 0x0022401c01007387 */ /* 0x000fe80000100a00 */
[----:B------:R2:W-:Y:S01]  /*e930*/  LDGSTS.E [R227+0x3e200], [R34.64], !P5 ;  /* 0x3e20000022e37fae */ /* 0x0005e2000e921844 */
[----:B---3--:R-:W-:-:S03]  /*e940*/  IMAD.WIDE R26, R252, 0x4, R114 ;  /* 0x00000004fc1a7825 */ /* 0x008fc600078e0272 */
        /* <DEDUP_REMOVED lines=17> */
[----:B------:R1:W-:Y:S04]  /*ea60*/  STL.64 [R1+0x1d8], R4 ;  /* 0x0001d80401007387 */ /* 0x0003e80000100a00 */
[----:B------:R2:W-:Y:S04]  /*ea70*/  STL.64 [R1+0x1d0], R2 ;  /* 0x0001d00201007387 */ /* 0x0005e80000100a00 */
[----:B------:R3:W-:Y:S01]  /*ea80*/  LDGSTS.E [R235+0x22800], [R8.64], !P3 ;  /* 0x2280000008eb7fae */ /* 0x0007e2000d921844 */
[----:B-1----:R-:W-:-:S03]  /*ea90*/  IMAD.WIDE R4, R252, 0x4, R136 ;  /* 0x00000004fc047825 */ /* 0x002fc600078e0288 */
[----:B------:R1:W-:Y:S01]  /*eaa0*/  LDGSTS.E [R235+0x22a00], [R6.64], !P3 ;  /* 0x22a0000006eb7fae */ /* 0x0003e2000d921844 */
[----:B--2---:R-:W-:-:S03]  /*eab0*/  IMAD.WIDE R2, R252, 0x4, R134 ;  /* 0x00000004fc027825 */ /* 0x004fc600078e0286 */
[----:B------:R3:W-:Y:S04]  /*eac0*/  STL.64 [R1+0x188], R8 ;  /* 0x0001880801007387 */ /* 0x0007e80000100a00 */
[----:B------:R2:W-:Y:S04]  /*ead0*/  LDGSTS.E [R235+0x22c00], [R4.64], !P3 ;  /* 0x22c0000004eb7fae */ /* 0x0005e8000d921844 */
[----:B------:R1:W-:Y:S04]  /*eae0*/  STL.64 [R1+0x180], R6 ;  /* 0x0001800601007387 */ /* 0x0003e80000100a00 */
[----:B------:R2:W-:Y:S01]  /*eaf0*/  LDGSTS.E [R235+0x22e00], [R2.64], !P3 ;  /* 0x22e0000002eb7fae */ /* 0x0005e2000d921844 */
[----:B------:R-:W-:Y:S01]  /*eb00*/  ISETP.GE.U32.AND P3, PT, R0, 0x7fffff73, PT ;  /* 0x7fffff730000780c */ /* 0x000fe20003f66070 */
[C---:B---3--:R-:W-:Y:S01]  /*eb10*/  IMAD.WIDE R8, R252.reuse, 0x4, R132 ;  /* 0x00000004fc087825 */ /* 0x048fe200078e0284 */
[----:B------:R-:W-:Y:S01]  /*eb20*/  IADD3 R0, R233, -0x52, RZ ;  /* 0xffffffaee9007810 */ /* 0x000fe20007ffe0ff */
[----:B------:R2:W-:Y:S02]  /*eb30*/  STL.64 [R1+0x178], R4 ;  /* 0x0001780401007387 */ /* 0x0005e40000100a00 */
[----:B-1----:R-:W-:-:S02]  /*eb40*/  IMAD.WIDE R6, R252, 0x4, R130 ;  /* 0x00000004fc067825 */ /* 0x002fc400078e0282 */
[----:B------:R1:W-:Y:S04]  /*eb50*/  STL.64 [R1+0x170], R2 ;  /* 0x0001700201007387 */ /* 0x0003e80000100a00 */
[----:B------:R3:W-:Y:S01]  /*eb60*/  STL.64 [R1+0x120], R6 ;  /* 0x0001200601007387 */ /* 0x0007e20000100a00 */
[----:B--2---:R-:W-:-:S03]  /*eb70*/  IMAD.WIDE R4, R252, 0x4, R128 ;  /* 0x00000004fc047825 */ /* 0x004fc600078e0280 */
[----:B------:R2:W-:Y:S01]  /*eb80*/  LDGSTS.E [R235+0x24800], [R8.64], !P2 ;  /* 0x2480000008eb7fae */ /* 0x0005e2000d121844 */
[----:B-1----:R-:W-:-:S03]  /*eb90*/  IMAD.WIDE R2, R252, 0x4, R126 ;  /* 0x00000004fc027825 */ /* 0x002fc600078e027e */
[----:B------:R-:W-:Y:S04]  /*eba0*/  STL.64 [R1+0x118], R4 ;  /* 0x0001180401007387 */ /* 0x000fe80000100a00 */
[----:B------:R3:W-:Y:S04]  /*ebb0*/  LDGSTS.E [R235+0x24a00], [R6.64], !P2 ;  /* 0x24a0000006eb7fae */ /* 0x0007e8000d121844 */
[----:B------:R2:W-:Y:S04]  /*ebc0*/  STL.64 [R1+0x2368], R8 ;  /* 0x0023680801007387 */ /* 0x0005e80000100a00 */
[----:B------:R1:W-:Y:S04]  /*ebd0*/  LDGSTS.E [R235+0x24c00], [R4.64], !P2 ;  /* 0x24c0000004eb7fae */ /* 0x0003e8000d121844 */
[----:B------:R4:W-:Y:S01]  /*ebe0*/  LDGSTS.E [R235+0x24e00], [R2.64], !P2 ;  /* 0x24e0000002eb7fae */ /* 0x0009e2000d121844 */
[----:B------:R-:W-:Y:S01]  /*ebf0*/  ISETP.GE.U32.AND P2, PT, R0, 0x7fffff6f, PT ;  /* 0x7fffff6f0000780c */ /* 0x000fe20003f46070 */
[C---:B---3--:R-:W-:Y:S01]  /*ec00*/  IMAD.WIDE R6, R252.reuse, 0x4, R122 ;  /* 0x00000004fc067825 */ /* 0x048fe200078e027a */
[----:B------:R-:W-:Y:S01]  /*ec10*/  IADD3 R0, R233, -0x56, RZ ;  /* 0xffffffaae9007810 */ /* 0x000fe20007ffe0ff */
[----:B------:R4:W-:Y:S02]  /*ec20*/  STL.64 [R1+0x110], R2 ;  /* 0x0001100201007387 */ /* 0x0009e40000100a00 */
[----:B--2---:R-:W-:-:S04]  /*ec30*/  IMAD.WIDE R8, R252, 0x4, R124 ;  /* 0x00000004fc087825 */ /* 0x004fc800078e027c */
[C---:B-1----:R-:W-:Y:S01]  /*ec40*/  IMAD.WIDE R4, R252.reuse, 0x4, R120 ;  /* 0x00000004fc047825 */ /* 0x042fe200078e0278 */
[----:B------:R-:W-:Y:S04]  /*ec50*/  STL.64 [R1+0xc8], R8 ;  /* 0x0000c80801007387 */ /* 0x000fe80000100a00 */
[----:B------:R1:W-:Y:S01]  /*ec60*/  LDGSTS.E [R235+0x26800], [R8.64], !P3 ;  /* 0x2680000008eb7fae */ /* 0x0003e2000d921844 */
[----:B----4-:R-:W-:-:S03]  /*ec70*/  IMAD.WIDE R2, R252, 0x4, R118 ;  /* 0x00000004fc027825 */ /* 0x010fc600078e0276 */
[----:B------:R-:W-:Y:S04]  /*ec80*/  STL.64 [R1+0xc0], R6 ;  /* 0x0000c00601007387 */ /* 0x000fe80000100a00 */
[----:B------:R1:W-:Y:S04]  /*ec90*/  LDGSTS.E [R235+0x26a00], [R6.64], !P3 ;  /* 0x26a0000006eb7fae */ /* 0x0003e8000d921844 */
[----:B------:R-:W-:Y:S04]  /*eca0*/  STL.64 [R1+0xb8], R4 ;  /* 0x0000b80401007387 */ /* 0x000fe80000100a00 */
[----:B------:R1:W-:Y:S04]  /*ecb0*/  LDGSTS.E [R235+0x26c00], [R4.64], !P3 ;  /* 0x26c0000004eb7fae */ /* 0x0003e8000d921844 */
[----:B------:R2:W-:Y:S04]  /*ecc0*/  STL.64 [R1+0xb0], R2 ;  /* 0x0000b00201007387 */ /* 0x0005e80000100a00 */
[----:B------:R2:W-:Y:S01]  /*ecd0*/  LDGSTS.E [R235+0x26e00], [R2.64], !P3 ;  /* 0x26e0000002eb7fae */ /* 0x0005e2000d921844 */
[----:B------:R-:W-:-:S02]  /*ece0*/  ISETP.GE.U32.AND P3, PT, R0, 0x7fffff6b, PT ;  /* 0x7fffff6b0000780c */ /* 0x000fc40003f66070 */
[----:B------:R-:W-:Y:S01]  /*ecf0*/  IADD3 R0, R233, -0x5a, RZ ;  /* 0xffffffa6e9007810 */ /* 0x000fe20007ffe0ff */
[----:B--2---:R-:W-:-:S05]  /*ed00*/  IMAD.WIDE R2, R252, 0x4, R116 ;  /* 0x00000004fc027825 */ /* 0x004fca00078e0274 */
[----:B------:R2:W-:Y:S04]  /*ed10*/  STL.64 [R1+0x68], R2 ;  /* 0x0000680201007387 */ /* 0x0005e80000100a00 */
[----:B------:R2:W-:Y:S04]  /*ed20*/  LDGSTS.E [R235+0x28800], [R2.64], !P2 ;  /* 0x2880000002eb7fae */ /* 0x0005e8000d121844 */
[----:B------:R-:W-:Y:S04]  /*ed30*/  STL.64 [R1+0x2268], R26 ;  /* 0x0022681a01007387 */ /* 0x000fe80000100a00 */
[----:B------:R-:W-:Y:S01]  /*ed40*/  STL.64 [R1+0x2270], R22 ;  /* 0x0022701601007387 */ /* 0x000fe20000100a00 */
[----:B--2---:R-:W-:-:S03]  /*ed50*/  IMAD.WIDE R2, R252, 0x4, R106 ;  /* 0x00000004fc027825 */ /* 0x004fc600078e026a */
        /* <DEDUP_REMOVED lines=21> */
[----:B------:R-:W2:Y:S04]  /*eeb0*/  LDL.LU.64 R236, [R1+0x10] ;  /* 0x0000100001ec7983 */ /* 0x000ea80000300a00 */
        /* <DEDUP_REMOVED lines=35> */
[----:B------:R-:W3:Y:S04]  /*f0f0*/  LDL.LU.64 R218, [R1+0x18] ;  /* 0x0000180001da7983 */ /* 0x000ee80000300a00 */
[----:B------:R-:W4:Y:S04]  /*f100*/  LDL.LU.64 R220, [R1+0x20] ;  /* 0x0000200001dc7983 */ /* 0x000f280000300a00 */
[----:B------:R-:W4:Y:S01]  /*f110*/  LDL.LU.64 R222, [R1+0x28] ;  /* 0x0000280001de7983 */ /* 0x000f220000300a00 */
[----:B------:R-:W-:-:S03]  /*f120*/  IMAD.WIDE R84, R252, 0x4, R84 ;  /* 0x00000004fc547825 */ /* 0x000fc600078e0254 */
        /* <DEDUP_REMOVED lines=8> */
[----:B------:R-:W-:Y:S01]  /*f1b0*/  STL.64 [R1+0x2348], R76 ;  /* 0x0023484c01007387 */ /* 0x000fe20000100a00 */
[----:B------:R-:W-:-:S03]  /*f1c0*/  IMAD.WIDE R94, R252, 0x4, R94 ;  /* 0x00000004fc5e7825 */ /* 0x000fc600078e025e */
[----:B------:R-:W-:Y:S01]  /*f1d0*/  STL.64 [R1+0x22f8], R78 ;  /* 0x0022f84e01007387 */ /* 0x000fe20000100a00 */
[----:B------:R-:W-:-:S03]  /*f1e0*/  IMAD.WIDE R96, R252, 0x4, R96 ;  /* 0x00000004fc607825 */ /* 0x000fc600078e0260 */
[----:B------:R1:W-:Y:S01]  /*f1f0*/  STL.64 [R1+0x2350], R80 ;  /* 0x0023505001007387 */ /* 0x0003e20000100a00 */
[----:B------:R-:W-:-:S03]  /*f200*/  IMAD.WIDE R98, R252, 0x4, R98 ;  /* 0x00000004fc627825 */ /* 0x000fc600078e0262 */
[----:B------:R-:W-:Y:S04]  /*f210*/  STL.64 [R1+0x2358], R82 ;  /* 0x0023585201007387 */ /* 0x000fe80000100a00 */
[----:B------:R-:W-:Y:S04]  /*f220*/  STL.64 [R1+0x2360], R84 ;  /* 0x0023605401007387 */ /* 0x000fe80000100a00 */
[----:B------:R-:W-:Y:S04]  /*f230*/  STL.64 [R1+0x2370], R86 ;  /* 0x0023705601007387 */ /* 0x000fe80000100a00 */
[----:B------:R1:W-:Y:S04]  /*f240*/  STL.64 [R1+0x2378], R88 ;  /* 0x0023785801007387 */ /* 0x0003e80000100a00 */
[----:B------:R-:W-:Y:S04]  /*f250*/  STL.64 [R1+0x2380], R90 ;  /* 0x0023805a01007387 */ /* 0x000fe80000100a00 */
[----:B------:R-:W-:Y:S04]  /*f260*/  STL.64 [R1+0x2388], R92 ;  /* 0x0023885c01007387 */ /* 0x000fe80000100a00 */
[----:B------:R-:W-:Y:S04]  /*f270*/  STL.64 [R1+0x2390], R94 ;  /* 0x0023905e01007387 */ /* 0x000fe80000100a00 */
[----:B------:R-:W-:Y:S04]  /*f280*/  STL.64 [R1+0x2398], R96 ;  /* 0x0023986001007387 */ /* 0x000fe80000100a00 */
[----:B------:R1:W-:Y:S04]  /*f290*/  STL [R1+0x23a0], R99 ;  /* 0x0023a06301007387 */ /* 0x0003e80000100800 */
[----:B------:R-:W4:Y:S04]  /*f2a0*/  LDL.LU.64 R214, [R1+0x70] ;  /* 0x0000700001d67983 */ /* 0x000f280000300a00 */
[----:B------:R-:W4:Y:S04]  /*f2b0*/  LDL.LU.64 R216, [R1+0x78] ;  /* 0x0000780001d87983 */ /* 0x000f280000300a00 */
[----:B------:R1:W-:Y:S04]  /*f2c0*/  LDGSTS.E [R235+0x34800], [R76.64], !P2 ;  /* 0x348000004ceb7fae */ /* 0x0003e8000d121844 */
[----:B------:R1:W-:Y:S04]  /*f2d0*/  LDGSTS.E [R235+0x34a00], [R78.64], !P2 ;  /* 0x34a000004eeb7fae */ /* 0x0003e8000d121844 */
[----:B------:R1:W-:Y:S04]  /*f2e0*/  LDGSTS.E [R235+0x34c00], [R80.64], !P2 ;  /* 0x34c0000050eb7fae */ /* 0x0003e8000d121844 */
[----:B------:R1:W-:Y:S01]  /*f2f0*/  LDGSTS.E [R235+0x34e00], [R82.64], !P2 ;  /* 0x34e0000052eb7fae */ /* 0x0003e2000d121844 */
[----:B--2---:R-:W-:-:S04]  /*f300*/  IMAD.WIDE R118, R252, 0x4, R236 ;  /* 0x00000004fc767825 */ /* 0x004fc800078e02ec */
[----:B-1----:R-:W-:Y:S01]  /*f310*/  IMAD.MOV.U32 R80, RZ, RZ, c[0x0][0x180] ;  /* 0x00006000ff507624 */ /* 0x002fe200078e00ff */
[----:B------:R-:W2:Y:S01]  /*f320*/  LDL.LU.64 R236, [R1+0x80] ;  /* 0x0000800001ec7983 */ /* 0x000ea20000300a00 */
[----:B------:R-:W-:-:S03]  /*f330*/  ISETP.GE.U32.AND P2, PT, R0, 0x7fffff4f, PT ;  /* 0x7fffff4f0000780c */ /* 0x000fc60003f46070 */
[----:B------:R-:W-:Y:S01]  /*f340*/  IADD3 R0, R80, -0x76, RZ ;  /* 0xffffff8a50007810 */ /* 0x000fe20007ffe0ff */
[----:B------:R1:W-:Y:S04]  /*f350*/  LDGSTS.E [R235+0x36800], [R84.64], !P3 ;  /* 0x3680000054eb7fae */ /* 0x0003e8000d921844 */
[----:B------:R1:W-:Y:S04]  /*f360*/  LDGSTS.E [R235+0x36a00], [R86.64], !P3 ;  /* 0x36a0000056eb7fae */ /* 0x0003e8000d921844 */
[----:B------:R1:W-:Y:S04]  /*f370*/  LDGSTS.E [R235+0x36c00], [R88.64], !P3 ;  /* 0x36c0000058eb7fae */ /* 0x0003e8000d921844 */
[----:B------:R1:W-:Y:S01]  /*f380*/  LDGSTS.E [R235+0x36e00], [R90.64], !P3 ;  /* 0x36e000005aeb7fae */ /* 0x0003e2000d921844 */
[----:B------:R-:W-:Y:S01]  /*f390*/  ISETP.GE.U32.AND P3, PT, R0, 0x7fffff4b, PT ;  /* 0x7fffff4b0000780c */ /* 0x000fe20003f66070 */
[----:B------:R-:W-:Y:S01]  /*f3a0*/  IMAD.WIDE R100, R252, 0x4, R100 ;  /* 0x00000004fc647825 */ /* 0x000fe200078e0264 */
        /* <DEDUP_REMOVED lines=8> */
[----:B------:R-:W-:Y:S02]  /*f430*/  ISETP.GE.U32.AND P2, PT, R0, 0x7fffff47, PT ;  /* 0x7fffff470000780c */ /* 0x000fe40003f46070 */
[----:B------:R-:W-:Y:S01]  /*f440*/  IADD3 R0, R80, -0x7e, RZ ;  /* 0xffffff8250007810 */ /* 0x000fe20007ffe0ff */
[----:B------:R1:W-:Y:S04]  /*f450*/  LDGSTS.E [R235+0x3a800], [R100.64], !P3 ;  /* 0x3a80000064eb7fae */ /* 0x0003e8000d921844 */
[----:B------:R1:W-:Y:S04]  /*f460*/  LDGSTS.E [R235+0x3aa00], [R102.64], !P3 ;  /* 0x3aa0000066eb7fae */ /* 0x0003e8000d921844 */
[----:B------:R1:W-:Y:S04]  /*f470*/  LDGSTS.E [R235+0x3ac00], [R104.64], !P3 ;  /* 0x3ac0000068eb7fae */ /* 0x0003e8000d921844 */
[----:B------:R1:W-:Y:S01]  /*f480*/  LDGSTS.E [R235+0x3ae00], [R106.64], !P3 ;  /* 0x3ae000006aeb7fae */ /* 0x0003e2000d921844 */
[----:B------:R-:W-:Y:S01]  /*f490*/  ISETP.GE.U32.AND P3, PT, R0, 0x7fffff43, PT ;  /* 0x7fffff430000780c */ /* 0x000fe20003f66070 */
[----:B------:R-:W-:-:S04]  /*f4a0*/  IMAD.WIDE R108, R252, 0x4, R242 ;  /* 0x00000004fc6c7825 */ /* 0x000fc800078e02f2 */
[C---:B------:R-:W-:Y:S01]  /*f4b0*/  IMAD.WIDE R110, R252.reuse, 0x4, R244 ;  /* 0x00000004fc6e7825 */ /* 0x040fe200078e02f4 */
[----:B------:R1:W-:Y:S03]  /*f4c0*/  LDGSTS.E [R235+0x3c800], [R108.64], !P2 ;  /* 0x3c8000006ceb7fae */ /* 0x0003e6000d121844 */
[C---:B------:R-:W-:Y:S01]  /*f4d0*/  IMAD.WIDE R112, R252.reuse, 0x4, R246 ;  /* 0x00000004fc707825 */ /* 0x040fe200078e02f6 */
[----:B------:R1:W-:Y:S03]  /*f4e0*/  LDGSTS.E [R235+0x3ca00], [R110.64], !P2 ;  /* 0x3ca000006eeb7fae */ /* 0x0003e6000d121844 */
[C---:B------:R-:W-:Y:S01]  /*f4f0*/  IMAD.WIDE R114, R252.reuse, 0x4, R248 ;  /* 0x00000004fc727825 */ /* 0x040fe200078e02f8 */
[----:B------:R1:W-:Y:S03]  /*f500*/  LDGSTS.E [R235+0x3cc00], [R112.64], !P2 ;  /* 0x3cc0000070eb7fae */ /* 0x0003e6000d121844 */
[C---:B------:R-:W-:Y:S01]  /*f510*/  IMAD.WIDE R116, R252.reuse, 0x4, R250 ;  /* 0x00000004fc747825 */ /* 0x040fe200078e02fa */
[----:B------:R1:W-:Y:S04]  /*f520*/  LDGSTS.E [R235+0x3ce00], [R114.64], !P2 ;  /* 0x3ce0000072eb7fae */ /* 0x0003e8000d121844 */
[----:B------:R1:W-:Y:S04]  /*f530*/  LDGSTS.E [R235+0x3e800], [R116.64], !P3 ;  /* 0x3e80000074eb7fae */ /* 0x0003e8000d921844 */
[----:B------:R1:W-:Y:S01]  /*f540*/  LDGSTS.E [R235+0x3ea00], [R118.64], !P3 ;  /* 0x3ea0000076eb7fae */ /* 0x0003e2000d921844 */
[----:B---3--:R-:W-:-:S04]  /*f550*/  IMAD.WIDE R120, R252, 0x4, R218 ;  /* 0x00000004fc787825 */ /* 0x008fc800078e02da */
[C---:B----4-:R-:W-:Y:S01]  /*f560*/  IMAD.WIDE R122, R252.reuse, 0x4, R220 ;  /* 0x00000004fc7a7825 */ /* 0x050fe200078e02dc */
[----:B------:R1:W-:Y:S04]  /*f570*/  LDGSTS.E [R235+0x3ec00], [R120.64], !P3 ;  /* 0x3ec0000078eb7fae */ /* 0x0003e8000d921844 */
[----:B------:R1:W-:Y:S01]  /*f580*/  LDGSTS.E [R235+0x3ee00], [R122.64], !P3 ;  /* 0x3ee000007aeb7fae */ /* 0x0003e2000d921844 */
[----:B------:R-:W-:-:S03]  /*f590*/  IMAD.WIDE R78, R252, 0x4, R232 ;  /* 0x00000004fc4e7825 */ /* 0x000fc600078e02e8 */
[----:B-1----:R-:W3:Y:S04]  /*f5a0*/  LDL.LU.64 R234, [R1+0x88] ;  /* 0x0000880001ea7983 */ /* 0x002ee80000300a00 */
[----:B------:R-:W4:Y:S04]  /*f5b0*/  LDL.LU.64 R218, [R1+0x90] ;  /* 0x0000900001da7983 */ /* 0x000f280000300a00 */
        /* <DEDUP_REMOVED lines=10> */
[----:B--2---:R-:W-:-:S03]  /*f660*/  IMAD.WIDE R56, R252, 0x4, R236 ;  /* 0x00000004fc387825 */ /* 0x004fc600078e02ec */
[----:B------:R-:W2:Y:S01]  /*f670*/  LDL.LU.64 R236, [R1+0xe8] ;  /* 0x0000e80001ec7983 */ /* 0x000ea20000300a00 */
[----:B------:R-:W-:-:S03]  /*f680*/  IMAD.WIDE R62, R252, 0x4, R214 ;  /* 0x00000004fc3e7825 */ /* 0x000fc600078e02d6 */
[----:B------:R-:W2:Y:S01]  /*f690*/  LDL.LU.64 R214, [R1+0x130] ;  /* 0x0001300001d67983 */ /* 0x000ea20000300a00 */
[----:B------:R-:W-:-:S03]  /*f6a0*/  IMAD.WIDE R58, R252, 0x4, R216 ;  /* 0x00000004fc3a7825 */ /* 0x000fc600078e02d8 */
[----:B------:R-:W2:Y:S01]  /*f6b0*/  LDL.LU.64 R216, [R1+0x138] ;  /* 0x0001380001d87983 */ /* 0x000ea20000300a00 */
[----:B---3--:R-:W-:-:S03]  /*f6c0*/  IMAD.WIDE R84, R252, 0x4, R234 ;  /* 0x00000004fc547825 */ /* 0x008fc600078e02ea */
[----:B------:R-:W3:Y:S01]  /*f6d0*/  LDL.LU.64 R234, [R1+0x140] ;  /* 0x0001400001ea7983 */ /* 0x000ee20000300a00 */
[----:B----4-:R-:W-:-:S04]  /*f6e0*/  IMAD.WIDE R46, R252, 0x4, R218 ;  /* 0x00000004fc2e7825 */ /* 0x010fc800078e02da */
[----:B------:R-:W-:-:S04]  /*f6f0*/  IMAD.WIDE R42, R252, 0x4, R220 ;  /* 0x00000004fc2a7825 */ /* 0x000fc800078e02dc */
[C---:B------:R-:W-:Y:S02]  /*f700*/  IMAD.WIDE R40, R252.reuse, 0x4, R232 ;  /* 0x00000004fc287825 */ /* 0x040fe400078e02e8 */
[----:B------:R-:W4:Y:S02]  /*f710*/  LDL.LU.64 R232, [R1+0x148] ;  /* 0x0001480001e87983 */ /* 0x000f240000300a00 */
[C---:B------:R-:W-:Y:S02]  /*f720*/  IMAD.WIDE R68, R252.reuse, 0x4, R224 ;  /* 0x00000004fc447825 */ /* 0x040fe400078e02e0 */
[----:B------:R-:W4:Y:S04]  /*f730*/  LDL.LU.64 R218, [R1+0x190] ;  /* 0x0001900001da7983 */ /* 0x000f280000300a00 */
[----:B------:R-:W4:Y:S01]  /*f740*/  LDL.LU.64 R220, [R1+0x198] ;  /* 0x0001980001dc7983 */ /* 0x000f220000300a00 */
[----:B------:R-:W-:-:S03]  /*f750*/  IMAD.WIDE R26, R252, 0x4, R222 ;  /* 0x00000004fc1a7825 */ /* 0x000fc600078e02de */
[----:B------:R-:W4:Y:S01]  /*f760*/  LDL.LU.64 R224, [R1+0x1a0] ;  /* 0x0001a00001e07983 */ /* 0x000f220000300a00 */
[----:B------:R-:W-:-:S03]  /*f770*/  IMAD.WIDE R38, R252, 0x4, R228 ;  /* 0x00000004fc267825 */ /* 0x000fc600078e02e4 */
[----:B------:R-:W4:Y:S01]  /*f780*/  LDL.LU.64 R228, [R1+0x1a8] ;  /* 0x0001a80001e47983 */ /* 0x000f220000300a00 */
[----:B------:R-:W-:-:S03]  /*f790*/  IMAD.WIDE R36, R252, 0x4, R230 ;  /* 0x00000004fc247825 */ /* 0x000fc600078e02e6 */
[----:B------:R-:W4:Y:S04]  /*f7a0*/  LDL.LU.64 R222, [R1+0x338] ;  /* 0x0003380001de7983 */ /* 0x000f280000300a00 */
[----:B------:R-:W4:Y:S01]  /*f7b0*/  LDL.LU.64 R230, [R1+0x340] ;  /* 0x0003400001e67983 */ /* 0x000f220000300a00 */
[----:B--2---:R-:W-:-:S03]  /*f7c0*/  IMAD.WIDE R16, R252, 0x4, R236 ;  /* 0x00000004fc107825 */ /* 0x004fc600078e02ec */
[----:B------:R-:W2:Y:S01]  /*f7d0*/  LDL.LU.64 R236, [R1+0x348] ;  /* 0x0003480001ec7983 */ /* 0x000ea20000300a00 */
[----:B------:R-:W-:-:S04]  /*f7e0*/  IMAD.WIDE R18, R252, 0x4, R214 ;  /* 0x00000004fc127825 */ /* 0x000fc800078e02d6 */
[----:B------:R-:W-:-:S04]  /*f7f0*/  IMAD.WIDE R14, R252, 0x4, R216 ;  /* 0x00000004fc0e7825 */ /* 0x000fc800078e02d8 */
[C---:B---3--:R-:W-:Y:S02]  /*f800*/  IMAD.WIDE R12, R252.reuse, 0x4, R234 ;  /* 0x00000004fc0c7825 */ /* 0x048fe400078e02ea */
[----:B------:R-:W3:Y:S04]  /*f810*/  LDL.LU.64 R234, [R1+0x350] ;  /* 0x0003500001ea7983 */ /* 0x000ee80000300a00 */
[----:B------:R-:W3:Y:S04]  /*f820*/  LDL.LU.64 R214, [R1+0x358] ;  /* 0x0003580001d67983 */ /* 0x000ee80000300a00 */
[----:B------:R-:W3:Y:S01]  /*f830*/  LDL.LU.64 R216, [R1+0x360] ;  /* 0x0003600001d87983 */ /* 0x000ee20000300a00 */
[----:B----4-:R-:W-:-:S03]  /*f840*/  IMAD.WIDE R124, R252, 0x4, R232 ;  /* 0x00000004fc7c7825 */ /* 0x010fc600078e02e8 */
[----:B------:R-:W4:Y:S01]  /*f850*/  LDL.LU.64 R232, [R1+0x368] ;  /* 0x0003680001e87983 */ /* 0x000f220000300a00 */
[----:B------:R-:W-:-:S04]  /*f860*/  IMAD.WIDE R126, R252, 0x4, R218 ;  /* 0x00000004fc7e7825 */ /* 0x000fc800078e02da */
[----:B------:R-:W-:-:S04]  /*f870*/  IMAD.WIDE R128, R252, 0x4, R220 ;  /* 0x00000004fc807825 */ /* 0x000fc800078e02dc */
[C---:B------:R-:W-:Y:S02]  /*f880*/  IMAD.WIDE R130, R252.reuse, 0x4, R224 ;  /* 0x00000004fc827825 */ /* 0x040fe400078e02e0 */
[----:B------:R-:W4:Y:S02]  /*f890*/  LDL.LU.64 R224, [R1+0x370] ;  /* 0x0003700001e07983 */ /* 0x000f240000300a00 */
[C---:B------:R-:W-:Y:S02]  /*f8a0*/  IMAD.WIDE R132, R252.reuse, 0x4, R228 ;  /* 0x00000004fc847825 */ /* 0x040fe400078e02e4 */
[----:B------:R-:W4:Y:S04]  /*f8b0*/  LDL.LU.64 R218, [R1+0x378] ;  /* 0x0003780001da7983 */ /* 0x000f280000300a00 */
[----:B------:R-:W4:Y:S04]  /*f8c0*/  LDL.LU.64 R220, [R1+0x380] ;  /* 0x0003800001dc7983 */ /* 0x000f280000300a00 */
        /* <DEDUP_REMOVED lines=9> */
[----:B------:R-:W-:-:S04]  /*f960*/  IMAD.WIDE R142, R252, 0x4, R214 ;  /* 0x00000004fc8e7825 */ /* 0x000fc800078e02d6 */
[----:B------:R-:W-:-:S04]  /*f970*/  IMAD.WIDE R144, R252, 0x4, R216 ;  /* 0x00000004fc907825 */ /* 0x000fc800078e02d8 */
[C---:B----4-:R-:W-:Y:S02]  /*f980*/  IMAD.WIDE R146, R252.reuse, 0x4, R232 ;  /* 0x00000004fc927825 */ /* 0x050fe400078e02e8 */
        /* <DEDUP_REMOVED lines=13> */
[----:B------:R-:W-:-:S04]  /*fa60*/  IMAD.WIDE R158, R252, 0x4, R222 ;  /* 0x00000004fc9e7825 */ /* 0x000fc800078e02de */
[C---:B------:R-:W-:Y:S02]  /*fa70*/  IMAD.WIDE R160, R252.reuse, 0x4, R230 ;  /* 0x00000004fca07825 */ /* 0x040fe400078e02e6 */
[----:B------:R-:W2:Y:S04]  /*fa80*/  LDL.LU.64 R230, [R1+0x3f0] ;  /* 0x0003f00001e67983 */ /* 0x000ea80000300a00 */
[----:B------:R-:W2:Y:S01]  /*fa90*/  LDL.LU.64 R222, [R1+0x3f8] ;  /* 0x0003f80001de7983 */ /* 0x000ea20000300a00 */
[----:B---3--:R-:W-:-:S03]  /*faa0*/  IMAD.WIDE R162, R252, 0x4, R234 ;  /* 0x00000004fca27825 */ /* 0x008fc600078e02ea */
        /* <DEDUP_REMOVED lines=9> */
[----:B------:R-:W4:Y:S01]  /*fb40*/  LDL.LU.64 R216, [R1+0x420] ;  /* 0x0004200001d87983 */ /* 0x000f220000300a00 */
[----:B------:R-:W-:-:S03]  /*fb50*/  IMAD.WIDE R176, R252, 0x4, R228 ;  /* 0x00000004fcb07825 */ /* 0x000fc600078e02e4 */
        /* <DEDUP_REMOVED lines=8> */
[----:B------:R-:W-:-:S04]  /*fbe0*/  IMAD.WIDE R182, R252, 0x4, R222 ;  /* 0x00000004fcb67825 */ /* 0x000fc800078e02de */
[C---:B---3--:R-:W-:Y:S02]  /*fbf0*/  IMAD.WIDE R184, R252.reuse, 0x4, R234 ;  /* 0x00000004fcb87825 */ /* 0x048fe400078e02ea */
[----:B------:R-:W3:Y:S02]  /*fc00*/  LDL.LU.64 R234, [R1+0x450] ;  /* 0x0004500001ea7983 */ /* 0x000ee40000300a00 */
[C---:B----4-:R-:W-:Y:S02]  /*fc10*/  IMAD.WIDE R186, R252.reuse, 0x4, R232 ;  /* 0x00000004fcba7825 */ /* 0x050fe400078e02e8 */
[----:B------:R-:W4:Y:S04]  /*fc20*/  LDL.LU.64 R232, [R1+0x458] ;  /* 0x0004580001e87983 */ /* 0x000f280000300a00 */
[----:B------:R-:W3:Y:S01]  /*fc30*/  LDL.LU.64 R222, [R1+0x460] ;  /* 0x0004600001de7983 */ /* 0x000ee20000300a00 */
[----:B------:R-:W-:-:S03]  /*fc40*/  IMAD.WIDE R188, R252, 0x4, R224 ;  /* 0x00000004fcbc7825 */ /* 0x000fc600078e02e0 */
[----:B------:R-:W3:Y:S01]  /*fc50*/  LDL.LU.64 R224, [R1+0x468] ;  /* 0x0004680001e07983 */ /* 0x000ee20000300a00 */
[----:B------:R-:W-:-:S03]  /*fc60*/  IMAD.WIDE R190, R252, 0x4, R214 ;  /* 0x00000004fcbe7825 */ /* 0x000fc600078e02d6 */
[----:B------:R-:W3:Y:S01]  /*fc70*/  LDL.LU.64 R214, [R1+0x470] ;  /* 0x0004700001d67983 */ /* 0x000ee20000300a00 */
[----:B------:R-:W-:-:S03]  /*fc80*/  IMAD.WIDE R192, R252, 0x4, R216 ;  /* 0x00000004fcc07825 */ /* 0x000fc600078e02d8 */
[----:B------:R-:W3:Y:S01]  /*fc90*/  LDL.LU.64 R216, [R1+0x478] ;  /* 0x0004780001d87983 */ /* 0x000ee20000300a00 */
[----:B------:R-:W-:-:S03]  /*fca0*/  IMAD.WIDE R196, R252, 0x4, R228 ;  /* 0x00000004fcc47825 */ /* 0x000fc600078e02e4 */
[----:B------:R-:W3:Y:S01]  /*fcb0*/  LDL.LU.64 R228, [R1+0x480] ;  /* 0x0004800001e47983 */ /* 0x000ee20000300a00 */
[----:B--2---:R-:W-:-:S03]  /*fcc0*/  IMAD.WIDE R198, R252, 0x4, R236 ;  /* 0x00000004fcc67825 */ /* 0x004fc600078e02ec */
[----:B------:R-:W4:Y:S01]  /*fcd0*/  LDL.LU.64 R236, [R1+0x488] ;  /* 0x0004880001ec7983 */ /* 0x000f220000300a00 */
[----:B------:R-:W-:-:S05]  /*fce0*/  IMAD.MOV.U32 R245, RZ, RZ, c[0x0][0x180] ;  /* 0x00006000fff57624 */ /* 0x000fca00078e00ff */
[----:B------:R-:W-:Y:S02]  /*fcf0*/  IADD3 R0, R245, -0x4b, RZ ;  /* 0xffffffb5f5007810 */ /* 0x000fe40007ffe0ff */
[----:B------:R-:W-:Y:S02]  /*fd00*/  LOP3.LUT R239, R239, 0x40, RZ, 0x3c, !PT ;  /* 0x00000040efef7812 */ /* 0x000fe400078e3cff */
[----:B------:R-:W-:Y:S02]  /*fd10*/  ISETP.GE.U32.AND P2, PT, R0, 0x7fffff76, PT ;  /* 0x7fffff760000780c */ /* 0x000fe40003f46070 */
[C---:B------:R-:W-:Y:S01]  /*fd20*/  IADD3 R0, R245.reuse, -0x4c, RZ ;  /* 0xffffffb4f5007810 */ /* 0x040fe20007ffe0ff */
[----:B------:R1:W-:Y:S03]  /*fd30*/  LDGSTS.E [R239+0x21000], [R44.64], !P4 ;  /* 0x210000002cef7fae */ /* 0x0003e6000e121844 */
[----:B------:R-:W-:Y:S01]  /*fd40*/  ISETP.GE.U32.AND P3, PT, R0, 0x7fffff75, PT ;  /* 0x7fffff750000780c */ /* 0x000fe20003f66070 */
[----:B------:R1:W-:Y:S01]  /*fd50*/  LDGSTS.E [R239+0x21200], [R78.64], !P4 ;  /* 0x212000004eef7fae */ /* 0x0003e2000e121844 */
[----:B------:R-:W-:-:S03]  /*fd60*/  IADD3 R0, R245, -0x4f, RZ ;  /* 0xffffffb1f5007810 */ /* 0x000fc60007ffe0ff */
        /* <DEDUP_REMOVED lines=70> */
[----:B------:R1:W-:Y:S01]  /*101d0*/  LDGSTS.E [R239+0x39000], [R180.64], !P2 ;  /* 0x39000000b4ef7fae */ /* 0x0003e2000d121844 */
[----:B------:R-:W-:-:S03]  /*101e0*/  IMAD.WIDE R194, R252, 0x4, R218 ;  /* 0x00000004fcc27825 */ /* 0x000fc600078e02da */
[----:B------:R1:W-:Y:S04]  /*101f0*/  LDGSTS.E [R239+0x39200], [R182.64], !P2 ;  /* 0x39200000b6ef7fae */ /* 0x0003e8000d121844 */
        /* <DEDUP_REMOVED lines=9> */
[----:B------:R-:W-:-:S02]  /*10290*/  IMAD.WIDE R202, R252, 0x4, R230 ;  /* 0x00000004fcca7825 */ /* 0x000fc400078e02e6 */
[----:B------:R-:W2:Y:S02]  /*102a0*/  LDL.LU.64 R230, [R1+0x490] ;  /* 0x0004900001e67983 */ /* 0x000ea40000300a00 */
[C---:B---3--:R-:W-:Y:S02]  /*102b0*/  IMAD.WIDE R204, R252.reuse, 0x4, R234 ;  /* 0x00000004fccc7825 */ /* 0x048fe400078e02ea */
[----:B------:R-:W3:Y:S02]  /*102c0*/  LDL.LU.64 R218, [R1+0x498] ;  /* 0x0004980001da7983 */ /* 0x000ee40000300a00 */
[C---:B------:R-:W-:Y:S02]  /*102d0*/  IMAD.WIDE R200, R252.reuse, 0x4, R220 ;  /* 0x00000004fcc87825 */ /* 0x040fe400078e02dc */
[----:B------:R-:W3:Y:S02]  /*102e0*/  LDL.LU.64 R234, [R1+0x4a0] ;  /* 0x0004a00001ea7983 */ /* 0x000ee40000300a00 */
[----:B----4-:R-:W-:-:S02]  /*102f0*/  IMAD.WIDE R206, R252, 0x4, R232 ;  /* 0x00000004fcce7825 */ /* 0x010fc400078e02e8 */
[----:B------:R-:W4:Y:S02]  /*10300*/  LDL.LU.64 R232, [R1+0x4a8] ;  /* 0x0004a80001e87983 */ /* 0x000f240000300a00 */
[C---:B------:R-:W-:Y:S02]  /*10310*/  IMAD.WIDE R208, R252.reuse, 0x4, R222 ;  /* 0x00000004fcd07825 */ /* 0x040fe400078e02de */
[----:B------:R1:W-:Y:S02]  /*10320*/  LDGSTS.E [R239+0x3d000], [R196.64], !P2 ;  /* 0x3d000000c4ef7fae */ /* 0x0003e4000d121844 */
[C---:B------:R-:W-:Y:S02]  /*10330*/  IMAD.WIDE R210, R252.reuse, 0x4, R224 ;  /* 0x00000004fcd27825 */ /* 0x040fe400078e02e0 */
[----:B------:R1:W-:Y:S04]  /*10340*/  LDGSTS.E [R239+0x3d200], [R198.64], !P2 ;  /* 0x3d200000c6ef7fae */ /* 0x0003e8000d121844 */
[----:B------:R1:W-:Y:S04]  /*10350*/  LDGSTS.E [R239+0x3d400], [R200.64], !P2 ;  /* 0x3d400000c8ef7fae */ /* 0x0003e8000d121844 */
[----:B------:R1:W-:Y:S04]  /*10360*/  LDGSTS.E [R239+0x3d600], [R202.64], !P2 ;  /* 0x3d600000caef7fae */ /* 0x0003e8000d121844 */
[----:B------:R1:W-:Y:S04]  /*10370*/  LDGSTS.E [R239+0x3f000], [R204.64], !P4 ;  /* 0x3f000000ccef7fae */ /* 0x0003e8000e121844 */
[----:B------:R1:W-:Y:S04]  /*10380*/  LDGSTS.E [R239+0x3f200], [R206.64], !P4 ;  /* 0x3f200000ceef7fae */ /* 0x0003e8000e121844 */
[----:B------:R-:W4:Y:S04]  /*10390*/  LDL.LU.64 R220, [R1+0x4b0] ;  /* 0x0004b00001dc7983 */ /* 0x000f280000300a00 */
[----:B------:R1:W-:Y:S04]  /*103a0*/  LDGSTS.E [R239+0x3f400], [R208.64], !P4 ;  /* 0x3f400000d0ef7fae */ /* 0x0003e8000e121844 */
[----:B------:R-:W4:Y:S04]  /*103b0*/  LDL.LU.64 R222, [R1+0x4b8] ;  /* 0x0004b80001de7983 */ /* 0x000f280000300a00 */
[----:B------:R1:W-:Y:S04]  /*103c0*/  LDGSTS.E [R239+0x3f600], [R210.64], !P4 ;  /* 0x3f600000d2ef7fae */ /* 0x0003e8000e121844 */
[----:B------:R-:W4:Y:S01]  /*103d0*/  LDL.LU.64 R224, [R1+0x4c0] ;  /* 0x0004c00001e07983 */ /* 0x000f220000300a00 */
[----:B------:R-:W-:-:S03]  /*103e0*/  IMAD.WIDE R64, R252, 0x4, R236 ;  /* 0x00000004fc407825 */ /* 0x000fc600078e02ec */
[----:B-1----:R-:W4:Y:S04]  /*103f0*/  LDL.LU.64 R238, [R1+0x4c8] ;  /* 0x0004c80001ee7983 */ /* 0x002f280000300a00 */
[----:B------:R-:W4:Y:S01]  /*10400*/  LDL.LU.64 R236, [R1+0x4d0] ;  /* 0x0004d00001ec7983 */ /* 0x000f220000300a00 */
[----:B------:R-:W-:Y:S01]  /*10410*/  LOP3.LUT R99, R227, 0x60, RZ, 0x3c, !PT ;  /* 0x00000060e3637812 */ /* 0x000fe200078e3cff */
[C---:B------:R-:W-:Y:S02]  /*10420*/  IMAD.WIDE R66, R252.reuse, 0x4, R228 ;  /* 0x00000004fc427825 */ /* 0x040fe400078e02e4 */
[----:B------:R-:W4:Y:S04]  /*10430*/  LDL.LU.64 R226, [R1+0x4d8] ;  /* 0x0004d80001e27983 */ /* 0x000f280000300a00 */
[----:B------:R-:W4:Y:S01]  /*10440*/  LDL.LU.64 R228, [R1+0x4e0] ;  /* 0x0004e00001e47983 */ /* 0x000f220000300a00 */
[----:B------:R-:W-:-:S04]  /*10450*/  IMAD.WIDE R92, R252, 0x4, R214 ;  /* 0x00000004fc5c7825 */ /* 0x000fc800078e02d6 */
[C---:B------:R-:W-:Y:S01]  /*10460*/  IMAD.WIDE R70, R252.reuse, 0x4, R216 ;  /* 0x00000004fc467825 */ /* 0x040fe200078e02d8 */
[----:B------:R-:W-:Y:S01]  /*10470*/  IADD3 R0, R245, -0x54, RZ ;  /* 0xffffffacf5007810 */ /* 0x000fe20007ffe0ff */
[----:B------:R1:W-:Y:S02]  /*10480*/  LDGSTS.E [R99+0x21800], [R92.64], !P6 ;  /* 0x218000005c637fae */ /* 0x0003e4000f121844 */
[----:B--2---:R-:W-:-:S04]  /*10490*/  IMAD.WIDE R86, R252, 0x4, R230 ;  /* 0x00000004fc567825 */ /* 0x004fc800078e02e6 */
[C---:B---3--:R-:W-:Y:S01]  /*104a0*/  IMAD.WIDE R50, R252.reuse, 0x4, R234 ;  /* 0x00000004fc327825 */ /* 0x048fe200078e02ea */
[----:B------:R-:W2:Y:S03]  /*104b0*/  LDL.LU.64 R230, [R1+0x4e8] ;  /* 0x0004e80001e67983 */ /* 0x000ea60000300a00 */
[C---:B----4-:R-:W-:Y:S01]  /*104c0*/  IMAD.WIDE R48, R252.reuse, 0x4, R232 ;  /* 0x00000004fc307825 */ /* 0x050fe200078e02e8 */
[----:B------:R-:W3:Y:S04]  /*104d0*/  LDL.LU.64 R234, [R1+0x4f0] ;  /* 0x0004f00001ea7983 */ /* 0x000ee80000300a00 */
[----:B------:R-:W4:Y:S01]  /*104e0*/  LDL.LU.64 R232, [R1+0x4f8] ;  /* 0x0004f80001e87983 */ /* 0x000f220000300a00 */
[----:B------:R-:W-:-:S03]  /*104f0*/  IMAD.WIDE R54, R252, 0x4, R218 ;  /* 0x00000004fc367825 */ /* 0x000fc600078e02da */
[----:B------:R-:W4:Y:S04]  /*10500*/  LDL.LU.64 R212, [R1+0x500] ;  /* 0x0005000001d47983 */ /* 0x000f280000300a00 */
[----:B------:R-:W4:Y:S04]  /*10510*/  LDL.LU.64 R214, [R1+0x508] ;  /* 0x0005080001d67983 */ /* 0x000f280000300a00 */
[----:B------:R-:W4:Y:S04]  /*10520*/  LDL.LU.64 R216, [R1+0x510] ;  /* 0x0005100001d87983 */ /* 0x000f280000300a00 */
[----:B------:R-:W4:Y:S01]  /*10530*/  LDL.LU.64 R218, [R1+0x518] ;  /* 0x0005180001da7983 */ /* 0x000f220000300a00 */
[----:B------:R-:W-:-:S04]  /*10540*/  IMAD.WIDE R22, R252, 0x4, R238 ;  /* 0x00000004fc167825 */ /* 0x000fc800078e02ee */
[C---:B------:R-:W-:Y:S01]  /*10550*/  IMAD.WIDE R60, R252.reuse, 0x4, R236 ;  /* 0x00000004fc3c7825 */ /* 0x040fe200078e02ec */
        /* <DEDUP_REMOVED lines=12> */
[----:B------:R-:W-:-:S03]  /*10620*/  ISETP.GE.U32.AND P2, PT, R0, 0x7fffff6d, PT ;  /* 0x7fffff6d0000780c */ /* 0x000fc60003f46070 */
[----:B------:R1:W-:Y:S01]  /*10630*/  LDGSTS.E [R99+0x21a00], [R70.64], !P6 ;  /* 0x21a0000046637fae */ /* 0x0003e2000f121844 */
[----:B--2---:R-:W-:-:S04]  /*10640*/  IMAD.WIDE R28, R252, 0x4, R230 ;  /* 0x00000004fc1c7825 */ /* 0x004fc800078e02e6 */
[C---:B---3--:R-:W-:Y:S01]  /*10650*/  IMAD.WIDE R32, R252.reuse, 0x4, R234 ;  /* 0x00000004fc207825 */ /* 0x048fe200078e02ea */
[----:B------:R-:W2:Y:S03]  /*10660*/  LDL.LU.64 R230, [R1+0x558] ;  /* 0x0005580001e67983 */ /* 0x000ea60000300a00 */
[----:B----4-:R-:W-:-:S04]  /*10670*/  IMAD.WIDE R10, R252, 0x4, R232 ;  /* 0x00000004fc0a7825 */ /* 0x010fc800078e02e8 */
[C---:B------:R-:W-:Y:S01]  /*10680*/  IMAD.WIDE R6, R252.reuse, 0x4, R212 ;  /* 0x00000004fc067825 */ /* 0x040fe200078e02d4 */
[----:B------:R-:W3:Y:S04]  /*10690*/  LDL.LU.64 R232, [R1+0x560] ;  /* 0x0005600001e87983 */ /* 0x000ee80000300a00 */
[----:B------:R-:W4:Y:S01]  /*106a0*/  LDL.LU.64 R234, [R1+0x568] ;  /* 0x0005680001ea7983 */ /* 0x000f220000300a00 */
[C---:B------:R-:W-:Y:S01]  /*106b0*/  IMAD.WIDE R4, R252.reuse, 0x4, R214 ;  /* 0x00000004fc047825 */ /* 0x040fe200078e02d6 */
[----:B------:R-:W-:Y:S02]  /*106c0*/  IADD3 R0, R245, -0x58, RZ ;  /* 0xffffffa8f5007810 */ /* 0x000fe40007ffe0ff */
[----:B------:R1:W-:Y:S01]  /*106d0*/  LDGSTS.E [R99+0x21c00], [R66.64], !P6 ;  /* 0x21c0000042637fae */ /* 0x0003e2000f121844 */
[----:B------:R-:W-:-:S04]  /*106e0*/  IMAD.WIDE R212, R252, 0x4, R216 ;  /* 0x00000004fcd47825 */ /* 0x000fc800078e02d8 */
[----:B------:R-:W-:Y:S01]  /*106f0*/  IMAD.WIDE R214, R252, 0x4, R218 ;  /* 0x00000004fcd67825 */ /* 0x000fe200078e02da */
[----:B------:R1:W-:Y:S01]  /*10700*/  LDGSTS.E [R99+0x21e00], [R64.64], !P6 ;  /* 0x21e0000040637fae */ /* 0x0003e2000f121844 */
[----:B------:R-:W-:-:S03]  /*10710*/  ISETP.GE.U32.AND P4, PT, R0, 0x7fffff69, PT ;  /* 0x7fffff690000780c */ /* 0x000fc60003f86070 */
[----:B------:R-:W1:Y:S01]  /*10720*/  S2R R81, SR_TID.X ;  /* 0x0000000000517919 */ /* 0x000e620000002100 */
[----:B------:R-:W-:-:S03]  /*10730*/  IMAD.WIDE R216, R252, 0x4, R238 ;  /* 0x00000004fcd87825 */ /* 0x000fc600078e02ee */
[----:B------:R1:W-:Y:S01]  /*10740*/  LDGSTS.E [R99+0x23800], [R86.64], !P5 ;  /* 0x2380000056637fae */ /* 0x0003e2000e921844 */
[----:B------:R-:W-:-:S03]  /*10750*/  IMAD.WIDE R218, R252, 0x4, R236 ;  /* 0x00000004fcda7825 */ /* 0x000fc600078e02ec */
[----:B------:R1:W-:Y:S04]  /*10760*/  LDGSTS.E [R99+0x23a00], [R54.64], !P5 ;  /* 0x23a0000036637fae */ /* 0x0003e8000e921844 */
[----:B------:R-:W4:Y:S04]  /*10770*/  LDL.LU.64 R236, [R1+0x570] ;  /* 0x0005700001ec7983 */ /* 0x000f280000300a00 */
[----:B------:R-:W4:Y:S04]  /*10780*/  LDL.LU.64 R238, [R1+0x578] ;  /* 0x0005780001ee7983 */ /* 0x000f280000300a00 */
[----:B------:R-:W4:Y:S04]  /*10790*/  LDL.LU.64 R76, [R1+0x580] ;  /* 0x00058000014c7983 */ /* 0x000f280000300a00 */
[----:B------:R-:W4:Y:S04]  /*107a0*/  LDL.LU.64 R52, [R1+0x588] ;  /* 0x0005880001347983 */ /* 0x000f280000300a00 */
[----:B------:R-:W4:Y:S04]  /*107b0*/  LDL.LU.64 R24, [R1+0x598] ;  /* 0x0005980001187983 */ /* 0x000f280000300a00 */
[----:B------:R-:W4:Y:S04]  /*107c0*/  LDL.LU.64 R90, [R1+0x5a8] ;  /* 0x0005a800015a7983 */ /* 0x000f280000300a00 */
[----:B------:R-:W4:Y:S04]  /*107d0*/  LDL.LU.64 R248, [R1+0x5b8] ;  /* 0x0005b80001f87983 */ /* 0x000f280000300a00 */
[----:B------:R-:W4:Y:S01]  /*107e0*/  LDL.LU.64 R8, [R1+0x5c8] ;  /* 0x0005c80001087983 */ /* 0x000f220000300a00 */
[----:B------:R-:W-:-:S03]  /*107f0*/  IADD3 R0, R245, -0x5c, RZ ;  /* 0xffffffa4f5007810 */ /* 0x000fc60007ffe0ff */
[----:B------:R1:W-:Y:S01]  /*10800*/  LDGSTS.E [R99+0x23c00], [R50.64], !P5 ;  /* 0x23c0000032637fae */ /* 0x0003e2000e921844 */
[----:B------:R-:W-:-:S03]  /*10810*/  ISETP.GE.U32.AND P6, PT, R0, 0x7fffff65, PT ;  /* 0x7fffff650000780c */ /* 0x000fc60003fc6070 */
[----:B------:R1:W-:Y:S01]  /*10820*/  LDGSTS.E [R99+0x23e00], [R48.64], !P5 ;  /* 0x23e0000030637fae */ /* 0x0003e2000e921844 */
[----:B------:R-:W-:-:S03]  /*10830*/  IADD3 R0, R245, -0x60, RZ ;  /* 0xffffffa0f5007810 */ /* 0x000fc60007ffe0ff */
[----:B------:R1:W-:Y:S04]  /*10840*/  LDGSTS.E [R99+0x25800], [R82.64], !P3 ;  /* 0x2580000052637fae */ /* 0x0003e8000d921844 */
[----:B------:R1:W-:Y:S04]  /*10850*/  LDGSTS.E [R99+0x25a00], [R2.64], !P3 ;  /* 0x25a0000002637fae */ /* 0x0003e8000d921844 */
[----:B------:R1:W-:Y:S04]  /*10860*/  LDGSTS.E [R99+0x25c00], [R20.64], !P3 ;  /* 0x25c0000014637fae */ /* 0x0003e8000d921844 */
[----:B------:R1:W-:Y:S01]  /*10870*/  LDGSTS.E [R99+0x25e00], [R22.64], !P3 ;  /* 0x25e0000016637fae */ /* 0x0003e2000d921844 */
[----:B------:R-:W-:-:S03]  /*10880*/  ISETP.GE.U32.AND P5, PT, R0, 0x7fffff61, PT ;  /* 0x7fffff610000780c */ /* 0x000fc60003fa6070 */
[----:B------:R1:W-:Y:S04]  /*10890*/  LDGSTS.E [R99+0x27800], [R60.64], !P1 ;  /* 0x278000003c637fae */ /* 0x0003e8000c921844 */
[----:B------:R1:W-:Y:S04]  /*108a0*/  LDGSTS.E [R99+0x27a00], [R34.64], !P1 ;  /* 0x27a0000022637fae */ /* 0x0003e8000c921844 */
[----:B------:R1:W-:Y:S04]  /*108b0*/  LDGSTS.E [R99+0x27c00], [R30.64], !P1 ;  /* 0x27c000001e637fae */ /* 0x0003e8000c921844 */
[----:B------:R1:W-:Y:S01]  /*108c0*/  LDGSTS.E [R99+0x27e00], [R28.64], !P1 ;  /* 0x27e000001c637fae */ /* 0x0003e2000c921844 */
[----:B------:R-:W-:-:S03]  /*108d0*/  IMAD.WIDE R220, R252, 0x4, R220 ;  /* 0x00000004fcdc7825 */ /* 0x000fc600078e02dc */
        /* <DEDUP_REMOVED lines=8> */
[----:B------:R1:W-:Y:S04]  /*10960*/  LDGSTS.E [R99+0x2b800], [R212.64], !P4 ;  /* 0x2b800000d4637fae */ /* 0x0003e8000e121844 */
[----:B------:R2:W-:Y:S04]  /*10970*/  LDGSTS.E [R99+0x2ba00], [R214.64], !P4 ;  /* 0x2ba00000d6637fae */ /* 0x0005e8000e121844 */
[----:B------:R2:W-:Y:S04]  /*10980*/  LDGSTS.E [R99+0x2bc00], [R216.64], !P4 ;  /* 0x2bc00000d8637fae */ /* 0x0005e8000e121844 */
[----:B------:R2:W-:Y:S01]  /*10990*/  LDGSTS.E [R99+0x2be00], [R218.64], !P4 ;  /* 0x2be00000da637fae */ /* 0x0005e2000e121844 */
[----:B-1----:R-:W-:-:S03]  /*109a0*/  LOP3.LUT R81, R81, 0x3f, RZ, 0xc0, !PT ;  /* 0x0000003f51517812 */ /* 0x002fc600078ec0ff */
[----:B------:R1:W-:Y:S01]  /*109b0*/  LDGSTS.E [R99+0x2d800], [R220.64], !P6 ;  /* 0x2d800000dc637fae */ /* 0x0003e2000f121844 */
[----:B------:R-:W-:-:S03]  /*109c0*/  IADD3 R80, R80, -0x40, RZ ;  /* 0xffffffc050507810 */ /* 0x000fc60007ffe0ff */
[----:B------:R1:W-:Y:S04]  /*109d0*/  LDGSTS.E [R99+0x2da00], [R224.64], !P6 ;  /* 0x2da00000e0637fae */ /* 0x0003e8000f121844 */
[----:B------:R1:W-:Y:S04]  /*109e0*/  LDGSTS.E [R99+0x2dc00], [R226.64], !P6 ;  /* 0x2dc00000e2637fae */ /* 0x0003e8000f121844 */
[----:B------:R1:W-:Y:S04]  /*109f0*/  LDGSTS.E [R99+0x2de00], [R228.64], !P6 ;  /* 0x2de00000e4637fae */ /* 0x0003e8000f121844 */
[----:B------:R1:W-:Y:S01]  /*10a00*/  LDGSTS.E [R99+0x2f800], [R222.64], !P5 ;  /* 0x2f800000de637fae */ /* 0x0003e2000e921844 */
[----:B------:R-:W-:-:S03]  /*10a10*/  IADD3 R0, R245, -0x64, RZ ;  /* 0xffffff9cf5007810 */ /* 0x000fc60007ffe0ff */
[----:B------:R-:W4:Y:S01]  /*10a20*/  LDL.LU.64 R96, [R1+0x5c0] ;  /* 0x0005c00001607983 */ /* 0x000f220000300a00 */
[----:B------:R-:W-:Y:S02]  /*10a30*/  ISETP.GE.U32.AND P3, PT, R0, 0x7fffff5d, PT ;  /* 0x7fffff5d0000780c */ /* 0x000fe40003f66070 */
[----:B------:R-:W-:-:S04]  /*10a40*/  IADD3 R0, R245, -0x68, RZ ;  /* 0xffffff98f5007810 */ /* 0x000fc80007ffe0ff */
[----:B------:R-:W-:Y:S02]  /*10a50*/  ISETP.GE.U32.AND P1, PT, R0, 0x7fffff59, PT ;  /* 0x7fffff590000780c */ /* 0x000fe40003f26070 */
[----:B------:R-:W-:-:S04]  /*10a60*/  IADD3 R0, R245, -0x6c, RZ ;  /* 0xffffff94f5007810 */ /* 0x000fc80007ffe0ff */
[----:B------:R-:W-:Y:S02]  /*10a70*/  ISETP.GE.U32.AND P2, PT, R0, 0x7fffff55, PT ;  /* 0x7fffff550000780c */ /* 0x000fe40003f46070 */
[----:B------:R-:W-:-:S04]  /*10a80*/  IADD3 R0, R245, -0x70, RZ ;  /* 0xffffff90f5007810 */ /* 0x000fc80007ffe0ff */
[----:B------:R-:W-:Y:S02]  /*10a90*/  ISETP.GE.U32.AND P4, PT, R0, 0x7fffff51, PT ;  /* 0x7fffff510000780c */ /* 0x000fe40003f86070 */
[----:B------:R-:W-:-:S04]  /*10aa0*/  IADD3 R0, R245, -0x74, RZ ;  /* 0xffffff8cf5007810 */ /* 0x000fc80007ffe0ff */
[----:B------:R-:W-:Y:S02]  /*10ab0*/  ISETP.GE.U32.AND P6, PT, R0, 0x7fffff4d, PT ;  /* 0x7fffff4d0000780c */ /* 0x000fe40003fc6070 */
[----:B------:R-:W-:Y:S01]  /*10ac0*/  IADD3 R0, R245, -0x78, RZ ;  /* 0xffffff88f5007810 */ /* 0x000fe20007ffe0ff */
[----:B------:R-:W-:-:S05]  /*10ad0*/  IMAD.MOV.U32 R245, RZ, RZ, 0x3f ;  /* 0x0000003ffff57424 */ /* 0x000fca00078e00ff */
[----:B------:R-:W-:Y:S01]  /*10ae0*/  IADD3 R245, R245, c[0x0][0x180], RZ ;  /* 0x00006000f5f57a10 */ /* 0x000fe20007ffe0ff */
[----:B--2---:R-:W-:-:S05]  /*10af0*/  IMAD.WIDE R230, R252, 0x4, R230 ;  /* 0x00000004fce67825 */ /* 0x004fca00078e02e6 */
[----:B------:R1:W-:Y:S01]  /*10b00*/  LDGSTS.E [R99+0x2fa00], [R230.64], !P5 ;  /* 0x2fa00000e6637fae */ /* 0x0003e2000e921844 */
[----:B---3--:R-:W-:-:S04]  /*10b10*/  IMAD.WIDE R232, R252, 0x4, R232 ;  /* 0x00000004fce87825 */ /* 0x008fc800078e02e8 */
[----:B----4-:R-:W-:Y:S01]  /*10b20*/  IMAD.WIDE R234, R252, 0x4, R234 ;  /* 0x00000004fcea7825 */ /* 0x010fe200078e02ea */
[----:B------:R1:W-:Y:S04]  /*10b30*/  LDGSTS.E [R99+0x2fc00], [R232.64], !P5 ;  /* 0x2fc00000e8637fae */ /* 0x0003e8000e921844 */
[----:B------:R1:W-:Y:S01]  /*10b40*/  LDGSTS.E [R99+0x2fe00], [R234.64], !P5 ;  /* 0x2fe00000ea637fae */ /* 0x0003e2000e921844 */
[----:B------:R-:W-:-:S03]  /*10b50*/  ISETP.GE.AND P5, PT, R81, R80, PT ;  /* 0x000000505100720c */ /* 0x000fc60003fa6270 */
[----:B------:R-:W2:Y:S01]  /*10b60*/  LDL.LU.64 R80, [R1+0x5b0] ;  /* 0x0005b00001507983 */ /* 0x000ea20000300a00 */
[----:B------:R-:W-:-:S03]  /*10b70*/  IMAD.WIDE R240, R252, 0x4, R76 ;  /* 0x00000004fcf07825 */ /* 0x000fc600078e024c */
[----:B------:R-:W3:Y:S04]  /*10b80*/  LDL.LU.64 R76, [R1+0x5a0] ;  /* 0x0005a000014c7983 */ /* 0x000ee80000300a00 */
[----:B------:R-:W4:Y:S01]  /*10b90*/  LDL.LU.64 R94, [R1+0x590] ;  /* 0x00059000015e7983 */ /* 0x000f220000300a00 */
[----:B------:R-:W-:-:S03]  /*10ba0*/  IMAD.WIDE R242, R252, 0x4, R52 ;  /* 0x00000004fcf27825 */ /* 0x000fc600078e0234 */
[----:B------:R-:W4:Y:S01]  /*10bb0*/  LDL.LU.64 R52, [R1+0x1e8] ;  /* 0x0001e80001347983 */ /* 0x000f220000300a00 */
[----:B------:R-:W-:-:S04]  /*10bc0*/  IMAD.WIDE R236, R252, 0x4, R236 ;  /* 0x00000004fcec7825 */ /* 0x000fc800078e02ec */
[----:B------:R-:W-:Y:S01]  /*10bd0*/  IMAD.WIDE R238, R252, 0x4, R238 ;  /* 0x00000004fcee7825 */ /* 0x000fe200078e02ee */
[----:B------:R1:W-:Y:S04]  /*10be0*/  LDGSTS.E [R99+0x31800], [R236.64], !P3 ;  /* 0x31800000ec637fae */ /* 0x0003e8000d921844 */
[----:B------:R1:W-:Y:S04]  /*10bf0*/  LDGSTS.E [R99+0x31a00], [R238.64], !P3 ;  /* 0x31a00000ee637fae */ /* 0x0003e8000d921844 */
[----:B------:R1:W-:Y:S04]  /*10c00*/  LDGSTS.E [R99+0x31c00], [R240.64], !P3 ;  /* 0x31c00000f0637fae */ /* 0x0003e8000d921844 */
[----:B------:R1:W-:Y:S01]  /*10c10*/  LDGSTS.E [R99+0x31e00], [R242.64], !P3 ;  /* 0x31e00000f2637fae */ /* 0x0003e2000d921844 */
[----:B------:R-:W-:-:S02]  /*10c20*/  ISETP.GE.U32.AND P3, PT, R0, 0x7fffff49, PT ;  /* 0x7fffff490000780c */ /* 0x000fc40003f66070 */
[----:B------:R-:W-:Y:S02]  /*10c30*/  SEL R0, RZ, 0x4, P5 ;  /* 0x00000004ff007807 */ /* 0x000fe40002800000 */
[----:B------:R-:W-:Y:S01]  /*10c40*/  ISETP.GT.AND P5, PT, R245, 0x7f, PT ;  /* 0x0000007ff500780c */ /* 0x000fe20003fa4270 */
[C---:B------:R-:W-:Y:S02]  /*10c50*/  IMAD.WIDE R244, R252.reuse, 0x4, R24 ;  /* 0x00000004fcf47825 */ /* 0x040fe400078e0218 */
[----:B------:R-:W4:Y:S02]  /*10c60*/  LDL.LU.64 R24, [R1+0x330] ;  /* 0x0003300001187983 */ /* 0x000f240000300a00 */
[C---:B------:R-:W-:Y:S02]  /*10c70*/  IMAD.WIDE R246, R252.reuse, 0x4, R90 ;  /* 0x00000004fcf67825 */ /* 0x040fe400078e025a */
[----:B------:R-:W4:Y:S02]  /*10c80*/  LDL.LU.64 R90, [R1+0x188] ;  /* 0x00018800015a7983 */ /* 0x000f240000300a00 */
[----:B------:R-:W-:-:S02]  /*10c90*/  IMAD.WIDE R250, R252, 0x4, R8 ;  /* 0x00000004fcfa7825 */ /* 0x000fc400078e0208 */
[----:B------:R-:W4:Y:S02]  /*10ca0*/  LDL.LU.64 R8, [R1+0x310] ;  /* 0x0003100001087983 */ /* 0x000f240000300a00 */
[----:B------:R-:W-:Y:S01]  /*10cb0*/  IMAD.WIDE R248, R252, 0x4, R248 ;  /* 0x00000004fcf87825 */ /* 0x000fe200078e02f8 */
[----:B------:R-:W-:Y:S01]  /*10cc0*/  SEL R0, R0, RZ, P5 ;  /* 0x000000ff00007207 */ /* 0x000fe20002800000 */
[----:B------:R1:W-:Y:S04]  /*10cd0*/  LDGSTS.E [R99+0x33800], [R244.64], !P1 ;  /* 0x33800000f4637fae */ /* 0x0003e8000c921844 */
[----:B------:R1:W-:Y:S04]  /*10ce0*/  LDGSTS.E [R99+0x33a00], [R246.64], !P1 ;  /* 0x33a00000f6637fae */ /* 0x0003e8000c921844 */
[----:B------:R1:W-:Y:S04]  /*10cf0*/  LDGSTS.E [R99+0x33c00], [R248.64], !P1 ;  /* 0x33c00000f8637fae */ /* 0x0003e8000c921844 */
[----:B------:R1:W-:Y:S01]  /*10d00*/  LDGSTS.E [R99+0x33e00], [R250.64], !P1 ;  /* 0x33e00000fa637fae */ /* 0x0003e2000c921844 */
[----:B------:R-:W-:-:S03]  /*10d10*/  ISETP.NE.U32.AND P1, PT, R0, RZ, PT ;  /* 0x000000ff0000720c */ /* 0x000fc60003f25070 */
[----:B-1----:R-:W4:Y:S01]  /*10d20*/  LDL.LU R99, [R1+0x23a0] ;  /* 0x0023a00001637983 */ /* 0x002f220000300800 */
[----:B------:R-:W-:-:S03]  /*10d30*/  IMAD.MOV.U32 R0, RZ, RZ, R97 ;  /* 0x000000ffff007224 */ /* 0x000fc600078e0061 */
[----:B------:R1:W-:Y:S04]  /*10d40*/  STL [R1+0x2148], R96 ;  /* 0x0021486001007387 */ /* 0x0003e80000100800 */
[----:B-1----:R-:W4:Y:S04]  /*10d50*/  LDL.LU.64 R96, [R1+0x2398] ;  /* 0x0023980001607983 */ /* 0x002f280000300a00 */
[----:B--2---:R-:W-:Y:S04]  /*10d60*/  STL [R1+0x2144], R80 ;  /* 0x0021445001007387 */ /* 0x004fe80000100800 */
[----:B------:R1:W-:Y:S02]  /*10d70*/  STL [R1+0x2140], R0 ;  /* 0x0021400001007387 */ /* 0x0003e40000100800 */
[----:B-1----:R-:W-:-:S02]  /*10d80*/  IMAD.MOV.U32 R0, RZ, RZ, R81 ;  /* 0x000000ffff007224 */ /* 0x002fc400078e0051 */
[----:B---3--:R-:W-:Y:S04]  /*10d90*/  STL [R1+0x213c], R76 ;  /* 0x00213c4c01007387 */ /* 0x008fe80000100800 */
[----:B------:R1:W-:Y:S04]  /*10da0*/  STL [R1+0x2138], R0 ;  /* 0x0021380001007387 */ /* 0x0003e80000100800 */
[----:B------:R-:W2:Y:S01]  /*10db0*/  LDL.LU.64 R80, [R1+0x2f0] ;  /* 0x0002f00001507983 */ /* 0x000ea20000300a00 */
[----:B-1----:R-:W-:-:S03]  /*10dc0*/  MOV R0, R77 ;  /* 0x0000004d00007202 */ /* 0x002fc60000000f00 */
[----:B------:R-:W3:Y:S04]  /*10dd0*/  LDL.LU.64 R76, [R1+0xc8] ;  /* 0x0000c800014c7983 */ /* 0x000ee80000300a00 */
[----:B------:R1:W-:Y:S04]  /*10de0*/  STL [R1+0x2130], R0 ;  /* 0x0021300001007387 */ /* 0x0003e80000100800 */
[----:B----4-:R4:W-:Y:S01]  /*10df0*/  STL [R1+0x2134], R94 ;  /* 0x0021345e01007387 */ /* 0x0109e20000100800 */
[----:B-1----:R-:W-:-:S03]  /*10e00*/  IMAD.MOV.U32 R0, RZ, RZ, R95 ;  /* 0x000000ffff007224 */ /* 0x002fc600078e005f */
[----:B----4-:R-:W4:Y:S04]  /*10e10*/  LDL.LU.64 R94, [R1+0x2390] ;  /* 0x00239000015e7983 */ /* 0x010f280000300a00 */
[----:B------:R-:W-:Y:S04]  /*10e20*/  STL [R1+0x212c], R52 ;  /* 0x00212c3401007387 */ /* 0x000fe80000100800 */
[----:B------:R1:W-:Y:S04]  /*10e30*/  STL [R1+0x2128], R0 ;  /* 0x0021280001007387 */ /* 0x0003e80000100800 */
[----:B------:R-:W-:Y:S01]  /*10e40*/  STL [R1+0x2124], R44 ;  /* 0x0021242c01007387 */ /* 0x000fe20000100800 */
[----:B-1----:R-:W-:-:S05]  /*10e50*/  IMAD.MOV.U32 R0, RZ, RZ, R53 ;  /* 0x000000ffff007224 */ /* 0x002fca00078e0035 */
[----:B------:R1:W-:Y:S04]  /*10e60*/  STL [R1+0x2120], R0 ;  /* 0x0021200001007387 */ /* 0x0003e80000100800 */
[----:B------:R-:W2:Y:S01]  /*10e70*/  LDL.LU.64 R52, [R1+0x2d0] ;  /* 0x0002d00001347983 */ /* 0x000ea20000300a00 */
[----:B-1----:R-:W-:-:S03]  /*10e80*/  IMAD.MOV.U32 R0, RZ, RZ, R45 ;  /* 0x000000ffff007224 */ /* 0x002fc600078e002d */
[----:B------:R-:W2:Y:S04]  /*10e90*/  LDL.LU.64 R44, [R1+0x68] ;  /* 0x00006800012c7983 */ /* 0x000ea80000300a00 */
[----:B------:R1:W-:Y:S04]  /*10ea0*/  STL [R1+0x2118], R0 ;  /* 0x0021180001007387 */ /* 0x0003e80000100800 */
[----:B------:R1:W-:Y:S02]  /*10eb0*/  STL [R1+0x211c], R92 ;  /* 0x00211c5c01007387 */ /* 0x0003e40000100800 */
[----:B-1----:R-:W-:-:S02]  /*10ec0*/  IMAD.MOV.U32 R0, RZ, RZ, R93 ;  /* 0x000000ffff007224 */ /* 0x002fc400078e005d */
[----:B------:R-:W2:Y:S04]  /*10ed0*/  LDL.LU.64 R92, [R1+0x2388] ;  /* 0x00238800015c7983 */ /* 0x000ea80000300a00 */
[----:B------:R-:W-:Y:S04]  /*10ee0*/  STL [R1+0x2114], R24 ;  /* 0x0021141801007387 */ /* 0x000fe80000100800 */
[----:B------:R1:W-:Y:S04]  /*10ef0*/  STL [R1+0x2110], R0 ;  /* 0x0021100001007387 */ /* 0x0003e80000100800 */
[----:B------:R-:W-:Y:S01]  /*10f00*/  STL [R1+0x210c], R90 ;  /* 0x00210c5a01007387 */ /* 0x000fe20000100800 */
[----:B-1----:R-:W-:-:S05]  /*10f10*/  MOV R0, R25 ;  /* 0x0000001900007202 */ /* 0x002fca0000000f00 */
[----:B------:R1:W-:Y:S04]  /*10f20*/  STL [R1+0x2108], R0 ;  /* 0x0021080001007387 */ /* 0x0003e80000100800 */
[----:B------:R-:W2:Y:S01]  /*10f30*/  LDL.LU.64 R24, [R1+0x2b0] ;  /* 0x0002b00001187983 */ /* 0x000ea20000300a00 */
[----:B-1----:R-:W-:-:S03]  /*10f40*/  IMAD.MOV.U32 R0, RZ, RZ, R91 ;  /* 0x000000ffff007224 */ /* 0x002fc600078e005b */
[----:B------:R-:W2:Y:S04]  /*10f50*/  LDL.LU.64 R90, [R1+0x2380] ;  /* 0x00238000015a7983 */ /* 0x000ea80000300a00 */
[----:B------:R-:W-:Y:S04]  /*10f60*/  STL [R1+0x2104], R88 ;  /* 0x0021045801007387 */ /* 0x000fe80000100800 */
[----:B------:R1:W-:Y:S02]  /*10f70*/  STL [R1+0x2100], R0 ;  /* 0x0021000001007387 */ /* 0x0003e40000100800 */
[----:B-1----:R-:W-:-:S02]  /*10f80*/  IMAD.MOV.U32 R0, RZ, RZ, R89 ;  /* 0x000000ffff007224 */ /* 0x002fc400078e0059 */
        /* <DEDUP_REMOVED lines=9> */
[----:B--2---:R-:W-:Y:S04]  /*11020*/  STL [R1+0x20ec], R8 ;  /* 0x0020ec0801007387 */ /* 0x004fe80000100800 */
[----:B------:R1:W-:Y:S02]  /*11030*/  STL [R1+0x20e8], R0 ;  /* 0x0020e80001007387 */ /* 0x0003e40000100800 */
[----:B-1----:R-:W-:-:S02]  /*11040*/  MOV R0, R9 ;  /* 0x0000000900007202 */ /* 0x002fc40000000f00 */
[----:B------:R-:W2:Y:S04]  /*11050*/  LDL.LU.64 R8, [R1+0x290] ;  /* 0x0002900001087983 */ /* 0x000ea80000300a00 */
[----:B------:R1:W-:Y:S04]  /*11060*/  STL [R1+0x20e0], R0 ;  /* 0x0020e00001007387 */ /* 0x0003e80000100800 */
[----:B------:R3:W-:Y:S01]  /*11070*/  STL [R1+0x20e4], R84 ;  /* 0x0020e45401007387 */ /* 0x0007e20000100800 */
[----:B-1----:R-:W-:-:S03]  /*11080*/  IMAD.MOV.U32 R0, RZ, RZ, R85 ;  /* 0x000000ffff007224 */ /* 0x002fc600078e0055 */
[----:B---3--:R-:W3:Y:S04]  /*11090*/  LDL.LU.64 R84, [R1+0x2360] ;  /* 0x0023600001547983 */ /* 0x008ee80000300a00 */
        /* <DEDUP_REMOVED lines=14> */
[----:B-1----:R-:W-:-:S02]  /*11180*/  MOV R0, R69 ;  /* 0x0000004500007202 */ /* 0x002fc40000000f00 */
        /* <DEDUP_REMOVED lines=20> */
[----:B------:R-:W3:Y:S04]  /*112d0*/  LDL.LU.64 R32, [R1+0x2318] ;  /* 0x0023180001207983 */ /* 0x000ee80000300a00 */
[----:B------:R-:W-:Y:S04]  /*112e0*/  STL [R1+0x2094], R24 ;  /* 0x0020941801007387 */ /* 0x000fe80000100800 */
[----:B------:R1:W-:Y:S02]  /*112f0*/  STL [R1+0x2090], R0 ;  /* 0x0020900001007387 */ /* 0x0003e40000100800 */
[----:B-1----:R-:W-:-:S02]  /*11300*/  IMAD.MOV.U32 R0, RZ, RZ, R25 ;  /* 0x000000ffff007224 */ /* 0x002fc400078e0019 */
[----:B------:R-:W3:Y:S04]  /*11310*/  LDL.LU.64 R24, [R1+0x2310] ;  /* 0x0023100001187983 */ /* 0x000ee80000300a00 */
[----:B--2---:R-:W-:Y:S04]  /*11320*/  STL [R1+0x208c], R16 ;  /* 0x00208c1001007387 */ /* 0x004fe80000100800 */
[----:B------:R1:W-:Y:S02]  /*11330*/  STL [R1+0x2088], R0 ;  /* 0x0020880001007387 */ /* 0x0003e40000100800 */
[----:B-1----:R-:W-:-:S02]  /*11340*/  IMAD.MOV.U32 R0, RZ, RZ, R17 ;  /* 0x000000ffff007224 */ /* 0x002fc400078e0011 */
[----:B------:R-:W2:Y:S04]  /*11350*/  LDL.LU.64 R16, [R1+0x2308] ;  /* 0x0023080001107983 */ /* 0x000ea80000300a00 */
[----:B------:R-:W-:Y:S04]  /*11360*/  STL [R1+0x2084], R124 ;  /* 0x0020847c01007387 */ /* 0x000fe80000100800 */
[----:B------:R1:W-:Y:S04]  /*11370*/  STL [R1+0x2080], R0 ;  /* 0x0020800001007387 */ /* 0x0003e80000100800 */
[----:B------:R4:W-:Y:S01]  /*11380*/  STL [R1+0x2078], R125 ;  /* 0x0020787d01007387 */ /* 0x0009e20000100800 */
[----:B-1----:R-:W-:-:S03]  /*11390*/  IMAD.MOV.U32 R0, RZ, RZ, R9 ;  /* 0x000000ffff007224 */ /* 0x002fc600078e0009 */
[----:B----4-:R-:W4:Y:S04]  /*113a0*/  LDL.LU.64 R124, [R1+0x1f0] ;  /* 0x0001f000017c7983 */ /* 0x010f280000300a00 */
[----:B------:R-:W-:Y:S04]  /*113b0*/  STL [R1+0x207c], R212 ;  /* 0x00207cd401007387 */ /* 0x000fe80000100800 */
[----:B------:R1:W-:Y:S04]  /*113c0*/  STL [R1+0x2070], R213 ;  /* 0x002070d501007387 */ /* 0x0003e80000100800 */
[----:B-1----:R-:W2:Y:S04]  /*113d0*/  LDL.LU.64 R212, [R1+0x210] ;  /* 0x0002100001d47983 */ /* 0x002ea80000300a00 */
[----:B------:R1:W-:Y:S04]  /*113e0*/  STL [R1+0x2074], R8 ;  /* 0x0020740801007387 */ /* 0x0003e80000100800 */
[----:B-1----:R-:W2:Y:S04]  /*113f0*/  LDL.LU.64 R8, [R1+0x2300] ;  /* 0x0023000001087983 */ /* 0x002ea80000300a00 */
[----:B------:R-:W-:Y:S04]  /*11400*/  STL [R1+0x206c], R44 ;  /* 0x00206c2c01007387 */ /* 0x000fe80000100800 */
[----:B------:R-:W-:Y:S04]  /*11410*/  STL [R1+0x2068], R0 ;  /* 0x0020680001007387 */ /* 0x000fe80000100800 */
[----:B------:R1:W-:Y:S04]  /*11420*/  STL [R1+0x2060], R45 ;  /* 0x0020602d01007387 */ /* 0x0003e80000100800 */
[----:B-1----:R-:W2:Y:S04]  /*11430*/  LDL.LU.64 R44, [R1+0x230] ;  /* 0x00023000012c7983 */ /* 0x002ea80000300a00 */
[----:B------:R-:W-:Y:S04]  /*11440*/  STL [R1+0x2064], R132 ;  /* 0x0020648401007387 */ /* 0x000fe80000100800 */
[----:B------:R1:W-:Y:S04]  /*11450*/  STL [R1+0x2058], R133 ;  /* 0x0020588501007387 */ /* 0x0003e80000100800 */
[----:B-1----:R-:W2:Y:S04]  /*11460*/  LDL.LU.64 R132, [R1+0x250] ;  /* 0x0002500001847983 */ /* 0x002ea80000300a00 */
[----:B------:R-:W-:Y:S04]  /*11470*/  STL [R1+0x205c], R220 ;  /* 0x00205cdc01007387 */ /* 0x000fe80000100800 */
[----:B------:R1:W-:Y:S04]  /*11480*/  STL [R1+0x2050], R221 ;  /* 0x002050dd01007387 */ /* 0x0003e80000100800 */
[----:B-1----:R-:W2:Y:S02]  /*11490*/  LDL.LU.64 R220, [R1+0x270] ;  /* 0x0002700001dc7983 */ /* 0x002ea40000300a00 */
[----:B--2---:R-:W-:-:S02]  /*114a0*/  IMAD.MOV.U32 R0, RZ, RZ, R221 ;  /* 0x000000ffff007224 */ /* 0x004fc400078e00dd */
[----:B------:R-:W-:Y:S04]  /*114b0*/  STL [R1+0x2054], R220 ;  /* 0x002054dc01007387 */ /* 0x000fe80000100800 */
[----:B------:R-:W-:Y:S04]  /*114c0*/  STL [R1+0x204c], R52 ;  /* 0x00204c3401007387 */ /* 0x000fe80000100800 */
[----:B------:R1:W-:Y:S04]  /*114d0*/  STL [R1+0x2048], R0 ;  /* 0x0020480001007387 */ /* 0x0003e80000100800 */
[----:B------:R-:W-:Y:S04]  /*114e0*/  STL [R1+0x2040], R53 ;  /* 0x0020403501007387 */ /* 0x000fe80000100800 */
[----:B------:R-:W-:Y:S01]  /*114f0*/  STL [R1+0x2044], R140 ;  /* 0x0020448c01007387 */ /* 0x000fe20000100800 */
[----:B-1----:R-:W-:-:S03]  /*11500*/  MOV R0, R133 ;  /* 0x0000008500007202 */ /* 0x002fc60000000f00 */
[----:B------:R-:W-:Y:S04]  /*11510*/  STL [R1+0x2038], R141 ;  /* 0x0020388d01007387 */ /* 0x000fe80000100800 */
[----:B------:R-:W-:Y:S04]  /*11520*/  STL [R1+0x203c], R132 ;  /* 0x00203c8401007387 */ /* 0x000fe80000100800 */
[----:B------:R-:W-:Y:S04]  /*11530*/  STL [R1+0x2034], R44 ;  /* 0x0020342c01007387 */ /* 0x000fe80000100800 */
[----:B------:R1:W-:Y:S04]  /*11540*/  STL [R1+0x2030], R0 ;  /* 0x0020300001007387 */ /* 0x0003e80000100800 */
[----:B------:R-:W-:Y:S01]  /*11550*/  STL [R1+0x202c], R212 ;  /* 0x00202cd401007387 */ /* 0x000fe20000100800 */
[----:B-1----:R-:W-:-:S05]  /*11560*/  IMAD.MOV.U32 R0, RZ, RZ, R45 ;  /* 0x000000ffff007224 */ /* 0x002fca00078e002d */
[----:B------:R1:W-:Y:S04]  /*11570*/  STL [R1+0x2028], R0 ;  /* 0x0020280001007387 */ /* 0x0003e80000100800 */
[----:B----4-:R-:W-:Y:S01]  /*11580*/  STL [R1+0x2024], R124 ;  /* 0x0020247c01007387 */ /* 0x010fe20000100800 */
[----:B-1----:R-:W-:-:S05]  /*11590*/  IMAD.MOV.U32 R0, RZ, RZ, R213 ;  /* 0x000000ffff007224 */ /* 0x002fca00078e00d5 */
[----:B------:R1:W-:Y:S04]  /*115a0*/  STL [R1+0x2020], R0 ;  /* 0x0020200001007387 */ /* 0x0003e80000100800 */
[----:B------:R-:W-:Y:S01]  /*115b0*/  STL [R1+0x201c], R8 ;  /* 0x00201c0801007387 */ /* 0x000fe20000100800 */
[----:B-1----:R-:W-:-:S05]  /*115c0*/  IMAD.MOV.U32 R0, RZ, RZ, R125 ;  /* 0x000000ffff007224 */ /* 0x002fca00078e007d */
[----:B------:R-:W-:Y:S04]  /*115d0*/  STL [R1+0x2018], R0 ;  /* 0x0020180001007387 */ /* 0x000fe80000100800 */
[----:B------:R1:W-:Y:S04]  /*115e0*/  STL [R1+0x2010], R9 ;  /* 0x0020100901007387 */ /* 0x0003e80000100800 */
[----:B------:R-:W-:Y:S04]  /*115f0*/  STL [R1+0x2014], R16 ;  /* 0x0020141001007387 */ /* 0x000fe80000100800 */
[----:B------:R-:W-:Y:S04]  /*11600*/  STL [R1+0x2008], R17 ;  /* 0x0020081101007387 */ /* 0x000fe80000100800 */
[----:B---3--:R-:W-:Y:S04]  /*11610*/  STL [R1+0x200c], R24 ;  /* 0x00200c1801007387 */ /* 0x008fe80000100800 */
[----:B------:R-:W-:Y:S04]  /*11620*/  STL [R1+0x2000], R25 ;  /* 0x0020001901007387 */ /* 0x000fe80000100800 */
        /* <DEDUP_REMOVED lines=16> */
[----:B------:R-:W2:Y:S04]  /*11730*/  LDL.LU.64 R140, [R1+0x1e0] ;  /* 0x0001e000018c7983 */ /* 0x000ea80000300a00 */
[----:B------:R-:W-:Y:S04]  /*11740*/  STL [R1+0x1fc4], R116 ;  /* 0x001fc47401007387 */ /* 0x000fe80000100800 */
[----:B------:R-:W-:Y:S04]  /*11750*/  STL [R1+0x1fbc], R117 ;  /* 0x001fbc7501007387 */ /* 0x000fe80000100800 */
[----:B------:R-:W3:Y:S04]  /*11760*/  LDL.LU.64 R52, [R1+0x1d8] ;  /* 0x0001d80001347983 */ /* 0x000ee80000300a00 */
[----:B------:R-:W-:Y:S04]  /*11770*/  STL [R1+0x1fb8], R148 ;  /* 0x001fb89401007387 */ /* 0x000fe80000100800 */
[----:B------:R-:W-:Y:S04]  /*11780*/  STL [R1+0x1fb0], R149 ;  /* 0x001fb09501007387 */ /* 0x000fe80000100800 */
[----:B------:R-:W4:Y:S04]  /*11790*/  LDL.LU.64 R220, [R1+0x1d0] ;  /* 0x0001d00001dc7983 */ /* 0x000f280000300a00 */
        /* <DEDUP_REMOVED lines=14> */
[----:B-1----:R-:W4:Y:S04]  /*11880*/  LDL.LU.64 R8, [R1+0x328] ;  /* 0x0003280001087983 */ /* 0x002f280000300a00 */
[----:B------:R-:W-:Y:S04]  /*11890*/  STL [R1+0x1f78], R222 ;  /* 0x001f78de01007387 */ /* 0x000fe80000100800 */
[----:B------:R-:W-:Y:S04]  /*118a0*/  STL [R1+0x1f70], R223 ;  /* 0x001f70df01007387 */ /* 0x000fe80000100800 */
[----:B------:R-:W4:Y:S04]  /*118b0*/  LDL.LU.64 R132, [R1+0x320] ;  /* 0x0003200001847983 */ /* 0x000f280000300a00 */
[----:B------:R-:W-:Y:S04]  /*118c0*/  STL [R1+0x1f74], R236 ;  /* 0x001f74ec01007387 */ /* 0x000fe80000100800 */
[----:B------:R-:W-:Y:S04]  /*118d0*/  STL [R1+0x1f68], R237 ;  /* 0x001f68ed01007387 */ /* 0x000fe80000100800 */
[----:B------:R-:W4:Y:S04]  /*118e0*/  LDL.LU.64 R44, [R1+0x318] ;  /* 0x00031800012c7983 */ /* 0x000f280000300a00 */
[----:B------:R-:W-:Y:S04]  /*118f0*/  STL [R1+0x1f6c], R244 ;  /* 0x001f6cf401007387 */ /* 0x000fe80000100800 */
[----:B------:R-:W4:Y:S04]  /*11900*/  LDL.LU.64 R212, [R1+0x180] ;  /* 0x0001800001d47983 */ /* 0x000f280000300a00 */
[----:B------:R-:W-:Y:S04]  /*11910*/  STL [R1+0x1f64], R245 ;  /* 0x001f64f501007387 */ /* 0x000fe80000100800 */
[----:B--2---:R1:W-:Y:S01]  /*11920*/  STL [R1+0x1f60], R140 ;  /* 0x001f608c01007387 */ /* 0x0043e20000100800 */
[----:B------:R-:W-:-:S03]  /*11930*/  IMAD.MOV.U32 R0, RZ, RZ, R141 ;  /* 0x000000ffff007224 */ /* 0x000fc600078e008d */
[----:B------:R-:W2:Y:S04]  /*11940*/  LDL.LU.64 R124, [R1+0x178] ;  /* 0x00017800017c7983 */ /* 0x000ea80000300a00 */
[----:B---3--:R-:W-:Y:S04]  /*11950*/  STL [R1+0x1f5c], R52 ;  /* 0x001f5c3401007387 */ /* 0x008fe80000100800 */
[----:B------:R3:W-:Y:S04]  /*11960*/  STL [R1+0x1f58], R0 ;  /* 0x001f580001007387 */ /* 0x0007e80000100800 */
[----:B-1----:R-:W2:Y:S01]  /*11970*/  LDL.LU.64 R140, [R1+0x170] ;  /* 0x00017000018c7983 */ /* 0x002ea20000300a00 */
[----:B---3--:R-:W-:-:S05]  /*11980*/  MOV R0, R53 ;  /* 0x0000003500007202 */ /* 0x008fca0000000f00 */
[----:B------:R1:W-:Y:S04]  /*11990*/  STL [R1+0x1f50], R0 ;  /* 0x001f500001007387 */ /* 0x0003e80000100800 */
[----:B----4-:R-:W-:Y:S01]  /*119a0*/  STL [R1+0x1f54], R220 ;  /* 0x001f54dc01007387 */ /* 0x010fe20000100800 */
[----:B-1----:R-:W-:-:S03]  /*119b0*/  IMAD.MOV.U32 R0, RZ, RZ, R221 ;  /* 0x000000ffff007224 */ /* 0x002fc600078e00dd */
[----:B------:R-:W-:Y:S04]  /*119c0*/  STL [R1+0x1f4c], R78 ;  /* 0x001f4c4e01007387 */ /* 0x000fe80000100800 */
[----:B------:R1:W-:Y:S02]  /*119d0*/  STL [R1+0x1f48], R0 ;  /* 0x001f480001007387 */ /* 0x0003e40000100800 */
[----:B-1----:R-:W-:Y:S02]  /*119e0*/  IMAD.MOV.U32 R0, RZ, RZ, R79 ;  /* 0x000000ffff007224 */ /* 0x002fe400078e004f */
[----:B------:R-:W3:Y:S04]  /*119f0*/  LDL.LU.64 R78, [R1+0x22f8] ;  /* 0x0022f800014e7983 */ /* 0x000ee80000300a00 */
[----:B------:R-:W-:Y:S04]  /*11a00*/  STL [R1+0x1f44], R74 ;  /* 0x001f444a01007387 */ /* 0x000fe80000100800 */
[----:B------:R1:W-:Y:S02]  /*11a10*/  STL [R1+0x1f40], R0 ;  /* 0x001f400001007387 */ /* 0x0003e40000100800 */
[----:B-1----:R-:W-:-:S02]  /*11a20*/  IMAD.MOV.U32 R0, RZ, RZ, R75 ;  /* 0x000000ffff007224 */ /* 0x002fc400078e004b */
[----:B------:R-:W4:Y:S04]  /*11a30*/  LDL.LU.64 R74, [R1+0x22f0] ;  /* 0x0022f000014a7983 */ /* 0x000f280000300a00 */
[----:B------:R-:W-:Y:S04]  /*11a40*/  STL [R1+0x1f3c], R72 ;  /* 0x001f3c4801007387 */ /* 0x000fe80000100800 */
[----:B------:R1:W-:Y:S02]  /*11a50*/  STL [R1+0x1f38], R0 ;  /* 0x001f380001007387 */ /* 0x0003e40000100800 */
[----:B-1----:R-:W-:-:S02]  /*11a60*/  IMAD.MOV.U32 R0, RZ, RZ, R73 ;  /* 0x000000ffff007224 */ /* 0x002fc400078e0049 */
[----:B------:R-:W3:Y:S04]  /*11a70*/  LDL.LU.64 R72, [R1+0x22e8] ;  /* 0x0022e80001487983 */ /* 0x000ee80000300a00 */
        /* <DEDUP_REMOVED lines=8> */
[----:B------:R-:W-:Y:S04]  /*11b00*/  STL [R1+0x1f24], R64 ;  /* 0x001f244001007387 */ /* 0x000fe80000100800 */
[----:B------:R1:W-:Y:S04]  /*11b10*/  STL [R1+0x1f20], R0 ;  /* 0x001f200001007387 */ /* 0x0003e80000100800 */
[----:B------:R-:W3:Y:S01]  /*11b20*/  LDL.LU.64 R52, [R1+0x308] ;  /* 0x0003080001347983 */ /* 0x000ee20000300a00 */
[----:B-1----:R-:W-:-:S03]  /*11b30*/  IMAD.MOV.U32 R0, RZ, RZ, R65 ;  /* 0x000000ffff007224 */ /* 0x002fc600078e0041 */
[----:B------:R-:W4:Y:S04]  /*11b40*/  LDL.LU.64 R64, [R1+0x22d0] ;  /* 0x0022d00001407983 */ /* 0x000f280000300a00 */
[----:B------:R-:W-:Y:S04]  /*11b50*/  STL [R1+0x1f1c], R8 ;  /* 0x001f1c0801007387 */ /* 0x000fe80000100800 */
[----:B------:R1:W-:Y:S04]  /*11b60*/  STL [R1+0x1f18], R0 ;  /* 0x001f180001007387 */ /* 0x0003e80000100800 */
[----:B------:R-:W4:Y:S01]  /*11b70*/  LDL.LU.64 R220, [R1+0x300] ;  /* 0x0003000001dc7983 */ /* 0x000f220000300a00 */
[----:B-1----:R-:W-:-:S03]  /*11b80*/  IMAD.MOV.U32 R0, RZ, RZ, R9 ;  /* 0x000000ffff007224 */ /* 0x002fc600078e0009 */
[----:B------:R-:W-:Y:S04]  /*11b90*/  STL [R1+0x1f14], R132 ;  /* 0x001f148401007387 */ /* 0x000fe80000100800 */
[----:B------:R1:W-:Y:S02]  /*11ba0*/  STL [R1+0x1f10], R0 ;  /* 0x001f100001007387 */ /* 0x0003e40000100800 */
[----:B-1----:R-:W-:Y:S02]  /*11bb0*/  IMAD.MOV.U32 R0, RZ, RZ, R133 ;  /* 0x000000ffff007224 */ /* 0x002fe400078e0085 */
[----:B------:R-:W4:Y:S04]  /*11bc0*/  LDL.LU.64 R132, [R1+0x2f8] ;  /* 0x0002f80001847983 */ /* 0x000f280000300a00 */
[----:B------:R1:W-:Y:S04]  /*11bd0*/  STL [R1+0x1f08], R0 ;  /* 0x001f080001007387 */ /* 0x0003e80000100800 */
[----:B------:R1:W-:Y:S02]  /*11be0*/  STL [R1+0x1f0c], R44 ;  /* 0x001f0c2c01007387 */ /* 0x0003e40000100800 */
[----:B-1----:R-:W-:-:S02]  /*11bf0*/  MOV R0, R45 ;  /* 0x0000002d00007202 */ /* 0x002fc40000000f00 */
[----:B------:R-:W-:Y:S04]  /*11c00*/  STL [R1+0x1f04], R212 ;  /* 0x001f04d401007387 */ /* 0x000fe80000100800 */
[----:B------:R1:W-:Y:S04]  /*11c10*/  STL [R1+0x1f00], R0 ;  /* 0x001f000001007387 */ /* 0x0003e80000100800 */
[----:B------:R-:W4:Y:S01]  /*11c20*/  LDL.LU.64 R44, [R1+0x120] ;  /* 0x00012000012c7983 */ /* 0x000f220000300a00 */
[----:B-1----:R-:W-:-:S03]  /*11c30*/  IMAD.MOV.U32 R0, RZ, RZ, R213 ;  /* 0x000000ffff007224 */ /* 0x002fc600078e00d5 */
[----:B--2---:R-:W-:Y:S04]  /*11c40*/  STL [R1+0x1efc], R124 ;  /* 0x001efc7c01007387 */ /* 0x004fe80000100800 */
[----:B------:R1:W-:Y:S04]  /*11c50*/  STL [R1+0x1ef8], R0 ;  /* 0x001ef80001007387 */ /* 0x0003e80000100800 */
[----:B------:R-:W2:Y:S01]  /*11c60*/  LDL.LU.64 R212, [R1+0x118] ;  /* 0x0001180001d47983 */ /* 0x000ea20000300a00 */
[----:B-1----:R-:W-:-:S03]  /*11c70*/  IMAD.MOV.U32 R0, RZ, RZ, R125 ;  /* 0x000000ffff007224 */ /* 0x002fc600078e007d */
[----:B------:R-:W2:Y:S04]  /*11c80*/  LDL.LU.64 R124, [R1+0x110] ;  /* 0x00011000017c7983 */ /* 0x000ea80000300a00 */
[----:B------:R1:W-:Y:S04]  /*11c90*/  STL [R1+0x1ef0], R0 ;  /* 0x001ef00001007387 */ /* 0x0003e80000100800 */
[----:B------:R-:W-:Y:S01]  /*11ca0*/  STL [R1+0x1ef4], R140 ;  /* 0x001ef48c01007387 */ /* 0x000fe20000100800 */
[----:B-1----:R-:W-:-:S03]  /*11cb0*/  IMAD.MOV.U32 R0, RZ, RZ, R141 ;  /* 0x000000ffff007224 */ /* 0x002fc600078e008d */
[----:B------:R-:W-:Y:S04]  /*11cc0*/  STL [R1+0x1eec], R62 ;  /* 0x001eec3e01007387 */ /* 0x000fe80000100800 */
[----:B------:R1:W-:Y:S02]  /*11cd0*/  STL [R1+0x1ee8], R0 ;  /* 0x001ee80001007387 */ /* 0x0003e40000100800 */
[----:B-1----:R-:W-:Y:S02]  /*11ce0*/  IMAD.MOV.U32 R0, RZ, RZ, R63 ;  /* 0x000000ffff007224 */ /* 0x002fe400078e003f */
        /* <DEDUP_REMOVED lines=21> */
[----:B---3--:R-:W-:Y:S04]  /*11e40*/  STL [R1+0x1ebc], R52 ;  /* 0x001ebc3401007387 */ /* 0x008fe80000100800 */
[----:B------:R1:W-:Y:S04]  /*11e50*/  STL [R1+0x1eb8], R0 ;  /* 0x001eb80001007387 */ /* 0x0003e80000100800 */
[----:B------:R-:W3:Y:S01]  /*11e60*/  LDL.LU.64 R16, [R1+0x2e8] ;  /* 0x0002e80001107983 */ /* 0x000ee20000300a00 */
[----:B-1----:R-:W-:-:S03]  /*11e70*/  MOV R0, R53 ;  /* 0x0000003500007202 */ /* 0x002fc60000000f00 */
[----:B----4-:R-:W-:Y:S04]  /*11e80*/  STL [R1+0x1eb4], R220 ;  /* 0x001eb4dc01007387 */ /* 0x010fe80000100800 */
[----:B------:R1:W-:Y:S04]  /*11e90*/  STL [R1+0x1eb0], R0 ;  /* 0x001eb00001007387 */ /* 0x0003e80000100800 */
[----:B------:R-:W4:Y:S04]  /*11ea0*/  LDL.LU.64 R8, [R1+0x2e0] ;  /* 0x0002e00001087983 */ /* 0x000f280000300a00 */
[----:B------:R-:W4:Y:S01]  /*11eb0*/  LDL.LU.64 R140, [R1+0x2d8] ;  /* 0x0002d800018c7983 */ /* 0x000f220000300a00 */
[----:B-1----:R-:W-:-:S05]  /*11ec0*/  IMAD.MOV.U32 R0, RZ, RZ, R221 ;  /* 0x000000ffff007224 */ /* 0x002fca00078e00dd */
[----:B------:R1:W-:Y:S04]  /*11ed0*/  STL [R1+0x1ea8], R0 ;  /* 0x001ea80001007387 */ /* 0x0003e80000100800 */
[----:B------:R1:W-:Y:S04]  /*11ee0*/  STL [R1+0x1eac], R132 ;  /* 0x001eac8401007387 */ /* 0x0003e80000100800 */
[----:B------:R-:W4:Y:S01]  /*11ef0*/  LDL.LU.64 R52, [R1+0xc0] ;  /* 0x0000c00001347983 */ /* 0x000f220000300a00 */
[----:B-1----:R-:W-:-:S03]  /*11f00*/  IMAD.MOV.U32 R0, RZ, RZ, R133 ;  /* 0x000000ffff007224 */ /* 0x002fc600078e0085 */
[----:B------:R-:W4:Y:S04]  /*11f10*/  LDL.LU.64 R220, [R1+0xb8] ;  /* 0x0000b80001dc7983 */ /* 0x000f280000300a00 */
[----:B------:R1:W-:Y:S04]  /*11f20*/  STL [R1+0x1ea0], R0 ;  /* 0x001ea00001007387 */ /* 0x0003e80000100800 */
[----:B------:R-:W-:Y:S04]  /*11f30*/  STL [R1+0x1ea4], R44 ;  /* 0x001ea42c01007387 */ /* 0x000fe80000100800 */
[----:B------:R-:W4:Y:S01]  /*11f40*/  LDL.LU.64 R132, [R1+0xb0] ;  /* 0x0000b00001847983 */ /* 0x000f220000300a00 */
[----:B-1----:R-:W-:-:S03]  /*11f50*/  IMAD.MOV.U32 R0, RZ, RZ, R45 ;  /* 0x000000ffff007224 */ /* 0x002fc600078e002d */
[----:B--2---:R-:W-:Y:S04]  /*11f60*/  STL [R1+0x1e9c], R212 ;  /* 0x001e9cd401007387 */ /* 0x004fe80000100800 */
[----:B------:R1:W-:Y:S04]  /*11f70*/  STL [R1+0x1e98], R0 ;  /* 0x001e980001007387 */ /* 0x0003e80000100800 */
[----:B------:R-:W-:Y:S01]  /*11f80*/  STL [R1+0x1e94], R124 ;  /* 0x001e947c01007387 */ /* 0x000fe20000100800 */
[----:B-1----:R-:W-:-:S05]  /*11f90*/  IMAD.MOV.U32 R0, RZ, RZ, R213 ;  /* 0x000000ffff007224 */ /* 0x002fca00078e00d5 */
[----:B------:R1:W-:Y:S04]  /*11fa0*/  STL [R1+0x1e90], R0 ;  /* 0x001e900001007387 */ /* 0x0003e80000100800 */
[----:B------:R-:W-:Y:S01]  /*11fb0*/  STL [R1+0x1e8c], R46 ;  /* 0x001e8c2e01007387 */ /* 0x000fe20000100800 */
[----:B-1----:R-:W-:-:S05]  /*11fc0*/  MOV R0, R125 ;  /* 0x0000007d00007202 */ /* 0x002fca0000000f00 */
[----:B------:R1:W-:Y:S02]  /*11fd0*/  STL [R1+0x1e88], R0 ;  /* 0x001e880001007387 */ /* 0x0003e40000100800 */
[----:B-1----:R-:W-:Y:S02]  /*11fe0*/  IMAD.MOV.U32 R0, RZ, RZ, R47 ;  /* 0x000000ffff007224 */ /* 0x002fe400078e002f */
        /* <DEDUP_REMOVED lines=17> */
[----:B------:R-:W2:Y:S04]  /*12100*/  LDL.LU.64 R44, [R1+0x2c8] ;  /* 0x0002c800012c7983 */ /* 0x000ea80000300a00 */
[----:B------:R1:W-:Y:S04]  /*12110*/  STL [R1+0x1e60], R0 ;  /* 0x001e600001007387 */ /* 0x0003e80000100800 */
[----:B------:R3:W-:Y:S01]  /*12120*/  STL [R1+0x1e64], R22 ;  /* 0x001e641601007387 */ /* 0x0007e20000100800 */
[----:B-1----:R-:W-:-:S03]  /*12130*/  IMAD.MOV.U32 R0, RZ, RZ, R23 ;  /* 0x000000ffff007224 */ /* 0x002fc600078e0017 */
[----:B---3--:R-:W3:Y:S04]  /*12140*/  LDL.LU.64 R22, [R1+0x2270] ;  /* 0x0022700001167983 */ /* 0x008ee80000300a00 */
[----:B------:R-:W3:Y:S04]  /*12150*/  LDL.LU.64 R212, [R1+0x2c0] ;  /* 0x0002c00001d47983 */ /* 0x000ee80000300a00 */
[----:B------:R1:W-:Y:S04]  /*12160*/  STL [R1+0x1e58], R0 ;  /* 0x001e580001007387 */ /* 0x0003e80000100800 */
[----:B------:R-:W-:Y:S04]  /*12170*/  STL [R1+0x1e5c], R16 ;  /* 0x001e5c1001007387 */ /* 0x000fe80000100800 */
[----:B------:R-:W3:Y:S01]  /*12180*/  LDL.LU.64 R124, [R1+0x2b8] ;  /* 0x0002b800017c7983 */ /* 0x000ee20000300a00 */
[----:B-1----:R-:W-:-:S03]  /*12190*/  IMAD.MOV.U32 R0, RZ, RZ, R17 ;  /* 0x000000ffff007224 */ /* 0x002fc600078e0011 */
[----:B----4-:R-:W-:Y:S04]  /*121a0*/  STL [R1+0x1e54], R8 ;  /* 0x001e540801007387 */ /* 0x010fe80000100800 */
[----:B------:R1:W-:Y:S04]  /*121b0*/  STL [R1+0x1e50], R0 ;  /* 0x001e500001007387 */ /* 0x0003e80000100800 */
[----:B------:R-:W-:Y:S01]  /*121c0*/  STL [R1+0x1e4c], R140 ;  /* 0x001e4c8c01007387 */ /* 0x000fe20000100800 */
[----:B-1----:R-:W-:-:S05]  /*121d0*/  IMAD.MOV.U32 R0, RZ, RZ, R9 ;  /* 0x000000ffff007224 */ /* 0x002fca00078e0009 */
[----:B------:R1:W-:Y:S04]  /*121e0*/  STL [R1+0x1e48], R0 ;  /* 0x001e480001007387 */ /* 0x0003e80000100800 */
[----:B------:R-:W-:Y:S01]  /*121f0*/  STL [R1+0x1e44], R52 ;  /* 0x001e443401007387 */ /* 0x000fe20000100800 */
[----:B-1----:R-:W-:-:S05]  /*12200*/  IMAD.MOV.U32 R0, RZ, RZ, R141 ;  /* 0x000000ffff007224 */ /* 0x002fca00078e008d */
[----:B------:R1:W-:Y:S04]  /*12210*/  STL [R1+0x1e40], R0 ;  /* 0x001e400001007387 */ /* 0x0003e80000100800 */
[----:B------:R-:W-:Y:S01]  /*12220*/  STL [R1+0x1e3c], R220 ;  /* 0x001e3cdc01007387 */ /* 0x000fe20000100800 */
[----:B-1----:R-:W-:-:S05]  /*12230*/  MOV R0, R53 ;  /* 0x0000003500007202 */ /* 0x002fca0000000f00 */
[----:B------:R1:W-:Y:S04]  /*12240*/  STL [R1+0x1e38], R0 ;  /* 0x001e380001007387 */ /* 0x0003e80000100800 */
[----:B------:R-:W-:Y:S01]  /*12250*/  STL [R1+0x1e34], R132 ;  /* 0x001e348401007387 */ /* 0x000fe20000100800 */
[----:B-1----:R-:W-:-:S05]  /*12260*/  IMAD.MOV.U32 R0, RZ, RZ, R221 ;  /* 0x000000ffff007224 */ /* 0x002fca00078e00dd */
[----:B------:R1:W-:Y:S04]  /*12270*/  STL [R1+0x1e30], R0 ;  /* 0x001e300001007387 */ /* 0x0003e80000100800 */
[----:B------:R-:W-:Y:S01]  /*12280*/  STL [R1+0x1e2c], R26 ;  /* 0x001e2c1a01007387 */ /* 0x000fe20000100800 */
[----:B-1----:R-:W-:-:S05]  /*12290*/  IMAD.MOV.U32 R0, RZ, RZ, R133 ;  /* 0x000000ffff007224 */ /* 0x002fca00078e0085 */
[----:B------:R1:W-:Y:S02]  /*122a0*/  STL [R1+0x1e28], R0 ;  /* 0x001e280001007387 */ /* 0x0003e40000100800 */
[----:B-1----:R-:W-:Y:S02]  /*122b0*/  IMAD.MOV.U32 R0, RZ, RZ, R27 ;  /* 0x000000ffff007224 */ /* 0x002fe400078e001b */
[----:B------:R-:W4:Y:S04]  /*122c0*/  LDL.LU.64 R26, [R1+0x2268] ;  /* 0x00226800011a7983 */ /* 0x000f280000300a00 */
[----:B------:R-:W-:Y:S04]  /*122d0*/  STL [R1+0x1e24], R38 ;  /* 0x001e242601007387 */ /* 0x000fe80000100800 */
[----:B------:R1:W-:Y:S02]  /*122e0*/  STL [R1+0x1e20], R0 ;  /* 0x001e200001007387 */ /* 0x0003e40000100800 */
[----:B-1----:R-:W-:-:S02]  /*122f0*/  IMAD.MOV.U32 R0, RZ, RZ, R39 ;  /* 0x000000ffff007224 */ /* 0x002fc400078e0027 */
[----:B------:R-:W4:Y:S04]  /*12300*/  LDL.LU.64 R38, [R1+0x2260] ;  /* 0x0022600001267983 */ /* 0x000f280000300a00 */
[----:B------:R-:W-:Y:S04]  /*12310*/  STL [R1+0x1e1c], R36 ;  /* 0x001e1c2401007387 */ /* 0x000fe80000100800 */
[----:B------:R1:W-:Y:S02]  /*12320*/  STL [R1+0x1e18], R0 ;  /* 0x001e180001007387 */ /* 0x0003e40000100800 */
[----:B-1----:R-:W-:-:S02]  /*12330*/  MOV R0, R37 ;  /* 0x0000002500007202 */ /* 0x002fc40000000f00 */
[----:B------:R-:W4:Y:S04]  /*12340*/  LDL.LU.64 R36, [R1+0x2258] ;  /* 0x0022580001247983 */ /* 0x000f280000300a00 */
[----:B------:R-:W-:Y:S04]  /*12350*/  STL [R1+0x1e14], R34 ;  /* 0x001e142201007387 */ /* 0x000fe80000100800 */
[----:B------:R1:W-:Y:S02]  /*12360*/  STL [R1+0x1e10], R0 ;  /* 0x001e100001007387 */ /* 0x0003e40000100800 */
[----:B-1----:R-:W-:-:S02]  /*12370*/  IMAD.MOV.U32 R0, RZ, RZ, R35 ;  /* 0x000000ffff007224 */ /* 0x002fc400078e0023 */
[----:B------:R-:W4:Y:S04]  /*12380*/  LDL.LU.64 R34, [R1+0x2250] ;  /* 0x0022500001227983 */ /* 0x000f280000300a00 */
[----:B------:R-:W-:Y:S04]  /*12390*/  STL [R1+0x1e0c], R30 ;  /* 0x001e0c1e01007387 */ /* 0x000fe80000100800 */
[----:B------:R1:W-:Y:S02]  /*123a0*/  STL [R1+0x1e08], R0 ;  /* 0x001e080001007387 */ /* 0x0003e40000100800 */
[----:B-1----:R-:W-:-:S02]  /*123b0*/  IMAD.MOV.U32 R0, RZ, RZ, R31 ;  /* 0x000000ffff007224 */ /* 0x002fc400078e001f */
[----:B------:R-:W4:Y:S04]  /*123c0*/  LDL.LU.64 R30, [R1+0x2248] ;  /* 0x00224800011e7983 */ /* 0x000f280000300a00 */
[----:B------:R-:W-:Y:S04]  /*123d0*/  STL [R1+0x1e04], R28 ;  /* 0x001e041c01007387 */ /* 0x000fe80000100800 */
[----:B------:R1:W-:Y:S04]  /*123e0*/  STL [R1+0x1e00], R0 ;  /* 0x001e000001007387 */ /* 0x0003e80000100800 */
[----:B------:R-:W4:Y:S01]  /*123f0*/  LDL.LU.64 R52, [R1+0x2a8] ;  /* 0x0002a80001347983 */ /* 0x000f220000300a00 */
[----:B-1----:R-:W-:-:S03]  /*12400*/  IMAD.MOV.U32 R0, RZ, RZ, R29 ;  /* 0x000000ffff007224 */ /* 0x002fc600078e001d */
[----:B------:R-:W4:Y:S04]  /*12410*/  LDL.LU.64 R28, [R1+0x2240] ;  /* 0x00224000011c7983 */ /* 0x000f280000300a00 */
[----:B------:R-:W4:Y:S04]  /*12420*/  LDL.LU.64 R220, [R1+0x2a0] ;  /* 0x0002a00001dc7983 */ /* 0x000f280000300a00 */
[----:B------:R2:W-:Y:S02]  /*12430*/  STL [R1+0x1df8], R0 ;  /* 0x001df80001007387 */ /* 0x0005e40000100800 */
[----:B--2---:R-:W-:-:S02]  /*12440*/  IMAD.MOV.U32 R0, RZ, RZ, R45 ;  /* 0x000000ffff007224 */ /* 0x004fc400078e002d */
[----:B------:R-:W-:Y:S04]  /*12450*/  STL [R1+0x1dfc], R44 ;  /* 0x001dfc2c01007387 */ /* 0x000fe80000100800 */
[----:B------:R-:W2:Y:S04]  /*12460*/  LDL.LU.64 R132, [R1+0x298] ;  /* 0x0002980001847983 */ /* 0x000ea80000300a00 */
[----:B---3--:R-:W-:Y:S04]  /*12470*/  STL [R1+0x1df4], R212 ;  /* 0x001df4d401007387 */ /* 0x008fe80000100800 */
[----:B------:R1:W-:Y:S02]  /*12480*/  STL [R1+0x1df0], R0 ;  /* 0x001df00001007387 */ /* 0x0003e40000100800 */
[----:B-1----:R-:W-:-:S02]  /*12490*/  MOV R0, R213 ;  /* 0x000000d500007202 */ /* 0x002fc40000000f00 */
[----:B------:R-:W-:Y:S04]  /*124a0*/  STL [R1+0x1dec], R124 ;  /* 0x001dec7c01007387 */ /* 0x000fe80000100800 */
[----:B------:R1:W-:Y:S02]  /*124b0*/  STL [R1+0x1de8], R0 ;  /* 0x001de80001007387 */ /* 0x0003e40000100800 */
[----:B-1----:R-:W-:Y:S02]  /*124c0*/  IMAD.MOV.U32 R0, RZ, RZ, R125 ;  /* 0x000000ffff007224 */ /* 0x002fe400078e007d */
[----:B----4-:R-:W-:Y:S04]  /*124d0*/  STL [R1+0x1de4], R26 ;  /* 0x001de41a01007387 */ /* 0x010fe80000100800 */
[----:B------:R1:W-:Y:S02]  /*124e0*/  STL [R1+0x1de0], R0 ;  /* 0x001de00001007387 */ /* 0x0003e40000100800 */
[----:B-1----:R-:W-:-:S02]  /*124f0*/  IMAD.MOV.U32 R0, RZ, RZ, R27 ;  /* 0x000000ffff007224 */ /* 0x002fc400078e001b */
        /* <DEDUP_REMOVED lines=25> */
[----:B------:R-:W3:Y:S04]  /*12690*/  LDL.LU.64 R44, [R1+0x288] ;  /* 0x00028800012c7983 */ /* 0x000ee80000300a00 */
[----:B------:R1:W-:Y:S04]  /*126a0*/  STL [R1+0x1da8], R0 ;  /* 0x001da80001007387 */ /* 0x0003e80000100800 */
[----:B------:R1:W-:Y:S04]  /*126b0*/  STL [R1+0x1dac], R6 ;  /* 0x001dac0601007387 */ /* 0x0003e80000100800 */
[----:B------:R-:W4:Y:S01]  /*126c0*/  LDL.LU.64 R212, [R1+0x280] ;  /* 0x0002800001d47983 */ /* 0x000f220000300a00 */
[----:B-1----:R-:W-:-:S03]  /*126d0*/  IMAD.MOV.U32 R0, RZ, RZ, R7 ;  /* 0x000000ffff007224 */ /* 0x002fc600078e0007 */
[----:B------:R-:W4:Y:S04]  /*126e0*/  LDL.LU.64 R6, [R1+0x2200] ;  /* 0x0022000001067983 */ /* 0x000f280000300a00 */
[----:B------:R-:W4:Y:S04]  /*126f0*/  LDL.LU.64 R124, [R1+0x278] ;  /* 0x00027800017c7983 */ /* 0x000f280000300a00 */
[----:B------:R1:W-:Y:S04]  /*12700*/  STL [R1+0x1da0], R0 ;  /* 0x001da00001007387 */ /* 0x0003e80000100800 */
[----:B------:R2:W-:Y:S01]  /*12710*/  STL [R1+0x1da4], R4 ;  /* 0x001da40401007387 */ /* 0x0005e20000100800 */
[----:B-1----:R-:W-:-:S03]  /*12720*/  MOV R0, R5 ;  /* 0x0000000500007202 */ /* 0x002fc60000000f00 */
[----:B--2---:R-:W2:Y:S04]  /*12730*/  LDL.LU.64 R4, [R1+0x21f8] ;  /* 0x0021f80001047983 */ /* 0x004ea80000300a00 */
[----:B------:R-:W-:Y:S04]  /*12740*/  STL [R1+0x1d9c], R52 ;  /* 0x001d9c3401007387 */ /* 0x000fe80000100800 */
        /* <DEDUP_REMOVED lines=11> */
[----:B------:R-:W2:Y:S04]  /*12800*/  LDL.LU.64 R2, [R1+0x21f0] ;  /* 0x0021f00001027983 */ /* 0x000ea80000300a00 */
[----:B------:R-:W-:Y:S04]  /*12810*/  STL [R1+0x1d7c], R40 ;  /* 0x001d7c2801007387 */ /* 0x000fe80000100800 */
[----:B------:R3:W-:Y:S04]  /*12820*/  STL [R1+0x1d78], R0 ;  /* 0x001d780001007387 */ /* 0x0007e80000100800 */
        /* <DEDUP_REMOVED lines=14> */
[----:B------:R-:W-:Y:S01]  /*12910*/  STL [R1+0x1d38], R219 ;  /* 0x001d38db01007387 */ /* 0x000fe20000100800 */
[----:B---3--:R-:W-:-:S03]  /*12920*/  MOV R0, R45 ;  /* 0x0000002d00007202 */ /* 0x008fc60000000f00 */
[----:B------:R-:W-:Y:S04]  /*12930*/  STL [R1+0x1d3c], R44 ;  /* 0x001d3c2c01007387 */ /* 0x000fe80000100800 */
[----:B----4-:R-:W-:Y:S04]  /*12940*/  STL [R1+0x1d34], R212 ;  /* 0x001d34d401007387 */ /* 0x010fe80000100800 */
[----:B------:R1:W-:Y:S02]  /*12950*/  STL [R1+0x1d30], R0 ;  /* 0x001d300001007387 */ /* 0x0003e40000100800 */
[----:B-1----:R-:W-:-:S02]  /*12960*/  IMAD.MOV.U32 R0, RZ, RZ, R213 ;  /* 0x000000ffff007224 */ /* 0x002fc400078e00d5 */
[----:B------:R-:W-:Y:S04]  /*12970*/  STL [R1+0x1d2c], R124 ;  /* 0x001d2c7c01007387 */ /* 0x000fe80000100800 */
[----:B------:R1:W-:Y:S04]  /*12980*/  STL [R1+0x1d28], R0 ;  /* 0x001d280001007387 */ /* 0x0003e80000100800 */
[----:B------:R-:W3:Y:S04]  /*12990*/  LDL.LU.64 R60, [R1+0x268] ;  /* 0x00026800013c7983 */ /* 0x000ee80000300a00 */
[----:B------:R-:W4:Y:S01]  /*129a0*/  LDL.LU.64 R32, [R1+0x260] ;  /* 0x0002600001207983 */ /* 0x000f220000300a00 */
[----:B-1----:R-:W-:-:S05]  /*129b0*/  IMAD.MOV.U32 R0, RZ, RZ, R125 ;  /* 0x000000ffff007224 */ /* 0x002fca00078e007d */
[----:B------:R3:W-:Y:S04]  /*129c0*/  STL [R1+0x1d20], R0 ;  /* 0x001d200001007387 */ /* 0x0007e80000100800 */
[----:B------:R-:W-:Y:S04]  /*129d0*/  STL [R1+0x1d24], R46 ;  /* 0x001d242e01007387 */ /* 0x000fe80000100800 */
[----:B------:R-:W2:Y:S04]  /*129e0*/  LDL.LU.64 R24, [R1+0x258] ;  /* 0x0002580001187983 */ /* 0x000ea80000300a00 */
        /* <DEDUP_REMOVED lines=25> */
[----:B------:R-:W-:Y:S01]  /*12b80*/  STL [R1+0x1cd8], R229 ;  /* 0x001cd8e501007387 */ /* 0x000fe20000100800 */
[----:B---3--:R-:W-:-:S03]  /*12b90*/  IMAD.MOV.U32 R0, RZ, RZ, R61 ;  /* 0x000000ffff007224 */ /* 0x008fc600078e003d */
[----:B------:R-:W-:Y:S04]  /*12ba0*/  STL [R1+0x1cdc], R60 ;  /* 0x001cdc3c01007387 */ /* 0x000fe80000100800 */
[----:B----4-:R-:W-:Y:S04]  /*12bb0*/  STL [R1+0x1cd4], R32 ;  /* 0x001cd42001007387 */ /* 0x010fe80000100800 */
[----:B------:R1:W-:Y:S02]  /*12bc0*/  STL [R1+0x1cd0], R0 ;  /* 0x001cd00001007387 */ /* 0x0003e40000100800 */
[----:B-1----:R-:W-:-:S02]  /*12bd0*/  IMAD.MOV.U32 R0, RZ, RZ, R33 ;  /* 0x000000ffff007224 */ /* 0x002fc400078e0021 */
[----:B--2---:R-:W-:Y:S04]  /*12be0*/  STL [R1+0x1ccc], R24 ;  /* 0x001ccc1801007387 */ /* 0x004fe80000100800 */
[----:B------:R1:W-:Y:S04]  /*12bf0*/  STL [R1+0x1cc8], R0 ;  /* 0x001cc80001007387 */ /* 0x0003e80000100800 */
[----:B------:R-:W-:Y:S01]  /*12c00*/  STL [R1+0x1cc4], R54 ;  /* 0x001cc43601007387 */ /* 0x000fe20000100800 */
[----:B-1----:R-:W-:-:S05]  /*12c10*/  MOV R0, R25 ;  /* 0x0000001900007202 */ /* 0x002fca0000000f00 */
[----:B------:R1:W-:Y:S04]  /*12c20*/  STL [R1+0x1cc0], R0 ;  /* 0x001cc00001007387 */ /* 0x0003e80000100800 */
[----:B------:R-:W-:Y:S04]  /*12c30*/  STL [R1+0x1cb8], R55 ;  /* 0x001cb83701007387 */ /* 0x000fe80000100800 */
[----:B------:R-:W-:Y:S04]  /*12c40*/  STL [R1+0x1cbc], R56 ;  /* 0x001cbc3801007387 */ /* 0x000fe80000100800 */
[----:B------:R-:W-:Y:S01]  /*12c50*/  STL [R1+0x1cb0], R57 ;  /* 0x001cb03901007387 */ /* 0x000fe20000100800 */
[----:B-1----:R-:W-:-:S03]  /*12c60*/  IMAD.MOV.U32 R0, RZ, RZ, R17 ;  /* 0x000000ffff007224 */ /* 0x002fc600078e0011 */
[----:B------:R-:W-:Y:S04]  /*12c70*/  STL [R1+0x1cb4], R58 ;  /* 0x001cb43a01007387 */ /* 0x000fe80000100800 */
[----:B------:R-:W-:Y:S04]  /*12c80*/  STL [R1+0x1ca8], R59 ;  /* 0x001ca83b01007387 */ /* 0x000fe80000100800 */
[----:B------:R-:W-:Y:S04]  /*12c90*/  STL [R1+0x1cac], R16 ;  /* 0x001cac1001007387 */ /* 0x000fe80000100800 */
        /* <DEDUP_REMOVED lines=25> */
[----:B------:R-:W-:Y:S04]  /*12e30*/  STL [R1+0x1c60], R0 ;  /* 0x001c600001007387 */ /* 0x000fe80000100800 */
[----:B------:R1:W-:Y:S04]  /*12e40*/  STL [R1+0x1c58], R3 ;  /* 0x001c580301007387 */ /* 0x0003e80000100800 */
        /* <DEDUP_REMOVED lines=120> */
[----:B------:R-:W1:Y:S04]  /*135d0*/  LDL.LU.64 R44, [R1+0x9d0] ;  /* 0x0009d000012c7983 */ /* 0x000e680000300a00 */
        /* <DEDUP_REMOVED lines=9> */
[----:B------:R-:W-:Y:S04]  /*13670*/  STL [R1+0x1a5c], R210 ;  /* 0x001a5cd201007387 */ /* 0x000fe80000100800 */
[----:B------:R-:W-:Y:S04]  /*13680*/  STL [R1+0x1a54], R211 ;  /* 0x001a54d301007387 */ /* 0x000fe80000100800 */
[----:B------:R-:W3:Y:S04]  /*13690*/  LDL.LU.64 R140, [R1+0x9e0] ;  /* 0x0009e000018c7983 */ /* 0x000ee80000300a00 */
[----:B------:R-:W-:Y:S01]  /*136a0*/  STL [R1+0x1a50], R230 ;  /* 0x001a50e601007387 */ /* 0x000fe20000100800 */
[----:B------:R-:W-:-:S03]  /*136b0*/  MOV R252, c[0x0][0x180] ;  /* 0x0000600000fc7a02 */ /* 0x000fc60000000f00 */
[----:B------:R-:W-:Y:S04]  /*136c0*/  STL [R1+0x1a48], R231 ;  /* 0x001a48e701007387 */ /* 0x000fe80000100800 */
[----:B------:R-:W-:Y:S04]  /*136d0*/  STL [R1+0x1a4c], R232 ;  /* 0x001a4ce801007387 */ /* 0x000fe80000100800 */
[----:B------:R-:W3:Y:S04]  /*136e0*/  LDL.LU.64 R52, [R1+0x9e8] ;  /* 0x0009e80001347983 */ /* 0x000ee80000300a00 */
[----:B------:R-:W-:Y:S01]  /*136f0*/  STL [R1+0x1a40], R233 ;  /* 0x001a40e901007387 */ /* 0x000fe20000100800 */
[----:B------:R-:W-:-:S03]  /*13700*/  IADD3 R252, R252, -0x7c, RZ ;  /* 0xffffff84fcfc7810 */ /* 0x000fc60007ffe0ff */
[----:B------:R-:W-:Y:S04]  /*13710*/  STL [R1+0x1a44], R234 ;  /* 0x001a44ea01007387 */ /* 0x000fe80000100800 */
[----:B------:R-:W-:Y:S04]  /*13720*/  STL [R1+0x1a38], R235 ;  /* 0x001a38eb01007387 */ /* 0x000fe80000100800 */
[----:B------:R-:W-:Y:S04]  /*13730*/  STL [R1+0x1a3c], R238 ;  /* 0x001a3cee01007387 */ /* 0x000fe80000100800 */
[----:B------:R-:W-:Y:S01]  /*13740*/  STL [R1+0x1a30], R239 ;  /* 0x001a30ef01007387 */ /* 0x000fe20000100800 */
[----:B------:R-:W-:-:S03]  /*13750*/  ISETP.GE.U32.AND P5, PT, R252, 0x7fffff45, PT ;  /* 0x7fffff45fc00780c */ /* 0x000fc60003fa6070 */
[----:B------:R-:W3:Y:S01]  /*13760*/  LDL.LU.64 R220, [R1+0x9f0] ;  /* 0x0009f00001dc7983 */ /* 0x000ee20000300a00 */
[----:B------:R-:W-:-:S03]  /*13770*/  IMAD.MOV.U32 R252, RZ, RZ, c[0x0][0x188] ;  /* 0x00006200fffc7624 */ /* 0x000fc600078e00ff */
[----:B------:R-:W-:Y:S04]  /*13780*/  STL [R1+0x1a34], R240 ;  /* 0x001a34f001007387 */ /* 0x000fe80000100800 */
[----:B------:R-:W-:Y:S04]  /*13790*/  STL [R1+0x1a28], R241 ;  /* 0x001a28f101007387 */ /* 0x000fe80000100800 */
[----:B------:R-:W-:Y:S04]  /*137a0*/  STL [R1+0x1a2c], R242 ;  /* 0x001a2cf201007387 */ /* 0x000fe80000100800 */
[----:B------:R-:W-:Y:S01]  /*137b0*/  STL [R1+0x1a20], R243 ;  /* 0x001a20f301007387 */ /* 0x000fe20000100800 */
[----:B------:R-:W-:-:S03]  /*137c0*/  IMAD.SHL.U32 R252, R252, 0x40, RZ ;  /* 0x00000040fcfc7824 */ /* 0x000fc600078e00ff */
[----:B------:R-:W3:Y:S04]  /*137d0*/  LDL.LU.64 R212, [R1+0x9f8] ;  /* 0x0009f80001d47983 */ /* 0x000ee80000300a00 */
[----:B------:R-:W-:Y:S04]  /*137e0*/  STL [R1+0x1a24], R246 ;  /* 0x001a24f601007387 */ /* 0x000fe80000100800 */
[----:B------:R-:W-:Y:S04]  /*137f0*/  STL [R1+0x1a18], R247 ;  /* 0x001a18f701007387 */ /* 0x000fe80000100800 */
[----:B------:R-:W-:Y:S04]  /*13800*/  STL [R1+0x1a1c], R248 ;  /* 0x001a1cf801007387 */ /* 0x000fe80000100800 */
[----:B------:R-:W3:Y:S04]  /*13810*/  LDL.LU.64 R132, [R1+0xa00] ;  /* 0x000a000001847983 */ /* 0x000ee80000300a00 */
[----:B------:R-:W-:Y:S04]  /*13820*/  STL [R1+0x1a10], R249 ;  /* 0x001a10f901007387 */ /* 0x000fe80000100800 */
[----:B------:R-:W-:Y:S04]  /*13830*/  STL [R1+0x1a14], R250 ;  /* 0x001a14fa01007387 */ /* 0x000fe80000100800 */
[----:B------:R-:W-:Y:S01]  /*13840*/  STL [R1+0x1990], R251 ;  /* 0x001990fb01007387 */ /* 0x000fe20000100800 */
[----:B-1----:R-:W-:-:S03]  /*13850*/  IMAD.WIDE R2, R252, 0x4, R44 ;  /* 0x00000004fc027825 */ /* 0x002fc600078e022c */
[----:B------:R-:W4:Y:S04]  /*13860*/  LDL.LU.64 R44, [R1+0xa08] ;  /* 0x000a0800012c7983 */ /* 0x000f280000300a00 */
[----:B------:R-:W-:Y:S01]  /*13870*/  STL [R1+0x1998], R2 ;  /* 0x0019980201007387 */ /* 0x000fe20000100800 */
[----:B--2---:R-:W-:-:S03]  /*13880*/  IMAD.WIDE R4, R252, 0x4, R124 ;  /* 0x00000004fc047825 */ /* 0x004fc600078e027c */
[----:B------:R-:W2:Y:S04]  /*13890*/  LDL.LU.64 R124, [R1+0xa10] ;  /* 0x000a1000017c7983 */ /* 0x000ea80000300a00 */
[----:B------:R-:W1:Y:S04]  /*138a0*/  S2R R0, SR_TID.X ;  /* 0x0000000000007919 */ /* 0x000e680000002100 */
[----:B------:R1:W-:Y:S04]  /*138b0*/  STL [R1+0x1994], R3 ;  /* 0x0019940301007387 */ /* 0x0003e80000100800 */
[----:B------:R-:W-:Y:S01]  /*138c0*/  STL [R1+0x19a0], R4 ;  /* 0x0019a00401007387 */ /* 0x000fe20000100800 */
[----:B-1----:R-:W-:-:S04]  /*138d0*/  LOP3.LUT R0, R0, 0x7f, RZ, 0xc0, !PT ;  /* 0x0000007f00007812 */ /* 0x002fc800078ec0ff */
[----:B------:R-:W-:-:S04]  /*138e0*/  SHF.L.U32 R0, R0, 0x2, RZ ;  /* 0x0000000200007819 */ /* 0x000fc800000006ff */
[----:B---3--:R-:W-:Y:S01]  /*138f0*/  LOP3.LUT R21, R0, 0x60, RZ, 0x3c, !PT ;  /* 0x0000006000157812 */ /* 0x008fe200078e3cff */
[----:B------:R1:W-:Y:S04]  /*13900*/  STL [R1+0x199c], R5 ;  /* 0x00199c0501007387 */ /* 0x0003e80000100800 */
[----:B------:R3:W-:Y:S04]  /*13910*/  LDGSTS.E [R21+0x35800], [R2.64], !P2 ;  /* 0x3580000002157fae */ /* 0x0007e8000d121844 */
[----:B------:R1:W-:Y:S01]  /*13920*/  LDGSTS.E [R21+0x35a00], [R4.64], !P2 ;  /* 0x35a0000004157fae */ /* 0x0003e2000d121844 */
[----:B---3--:R-:W-:-:S03]  /*13930*/  IMAD.WIDE R2, R252, 0x4, R140 ;  /* 0x00000004fc027825 */ /* 0x008fc600078e028c */
[----:B------:R-:W3:Y:S01]  /*13940*/  LDL.LU.64 R140, [R1+0xa18] ;  /* 0x000a1800018c7983 */ /* 0x000ee20000300a00 */
[----:B-1----:R-:W-:-:S03]  /*13950*/  IMAD.WIDE R4, R252, 0x4, R52 ;  /* 0x00000004fc047825 */ /* 0x002fc600078e0234 */
[----:B------:R-:W-:Y:S04]  /*13960*/  STL [R1+0x19a8], R2 ;  /* 0x0019a80201007387 */ /* 0x000fe80000100800 */
[----:B------:R1:W-:Y:S04]  /*13970*/  STL [R1+0x19a4], R3 ;  /* 0x0019a40301007387 */ /* 0x0003e80000100800 */
[----:B------:R1:W-:Y:S04]  /*13980*/  LDGSTS.E [R21+0x35c00], [R2.64], !P2 ;  /* 0x35c0000002157fae */ /* 0x0003e8000d121844 */
[----:B------:R-:W3:Y:S04]  /*13990*/  LDL.LU.64 R52, [R1+0xa20] ;  /* 0x000a200001347983 */ /* 0x000ee80000300a00 */
[----:B------:R-:W-:Y:S01]  /*139a0*/  STL [R1+0x19b0], R4 ;  /* 0x0019b00401007387 */ /* 0x000fe20000100800 */
[----:B-1----:R-:W-:-:S03]  /*139b0*/  IMAD.WIDE R2, R252, 0x4, R220 ;  /* 0x00000004fc027825 */ /* 0x002fc600078e02dc */
[----:B------:R1:W-:Y:S04]  /*139c0*/  STL [R1+0x19ac], R5 ;  /* 0x0019ac0501007387 */ /* 0x0003e80000100800 */
[----:B------:R1:W-:Y:S04]  /*139d0*/  LDGSTS.E [R21+0x35e00], [R4.64], !P2 ;  /* 0x35e0000004157fae */ /* 0x0003e8000d121844 */
[----:B------:R-:W3:Y:S04]  /*139e0*/  LDL.LU.64 R220, [R1+0xa28] ;  /* 0x000a280001dc7983 */ /* 0x000ee80000300a00 */
[----:B------:R-:W-:Y:S01]  /*139f0*/  STL [R1+0x19b8], R2 ;  /* 0x0019b80201007387 */ /* 0x000fe20000100800 */
[----:B-1----:R-:W-:-:S03]  /*13a00*/  IMAD.WIDE R4, R252, 0x4, R212 ;  /* 0x00000004fc047825 */ /* 0x002fc600078e02d4 */
[----:B------:R1:W-:Y:S04]  /*13a10*/  LDGSTS.E [R21+0x37800], [R2.64], !P4 ;  /* 0x3780000002157fae */ /* 0x0003e8000e121844 */
[----:B------:R-:W3:Y:S04]  /*13a20*/  LDL.LU.64 R212, [R1+0xa30] ;  /* 0x000a300001d47983 */ /* 0x000ee80000300a00 */
[----:B------:R1:W-:Y:S04]  /*13a30*/  STL [R1+0x19b4], R3 ;  /* 0x0019b40301007387 */ /* 0x0003e80000100800 */
[----:B------:R-:W-:Y:S04]  /*13a40*/  STL [R1+0x19c0], R4 ;  /* 0x0019c00401007387 */ /* 0x000fe80000100800 */
[----:B------:R4:W-:Y:S01]  /*13a50*/  STL [R1+0x19bc], R5 ;  /* 0x0019bc0501007387 */ /* 0x0009e20000100800 */
[----:B-1----:R-:W-:-:S03]  /*13a60*/  IMAD.WIDE R2, R252, 0x4, R132 ;  /* 0x00000004fc027825 */ /* 0x002fc600078e0284 */
[----:B------:R4:W-:Y:S04]  /*13a70*/  LDGSTS.E [R21+0x37a00], [R4.64], !P4 ;  /* 0x37a0000004157fae */ /* 0x0009e8000e121844 */
[----:B------:R-:W-:Y:S04]  /*13a80*/  STL [R1+0x19c8], R2 ;  /* 0x0019c80201007387 */ /* 0x000fe80000100800 */
[----:B------:R2:W-:Y:S04]  /*13a90*/  STL [R1+0x19c4], R3 ;  /* 0x0019c40301007387 */ /* 0x0005e80000100800 */
[----:B------:R2:W-:Y:S01]  /*13aa0*/  LDGSTS.E [R21+0x37c00], [R2.64], !P4 ;  /* 0x37c0000002157fae */ /* 0x0005e2000e121844 */
[----:B----4-:R-:W-:-:S05]  /*13ab0*/  IMAD.WIDE R4, R252, 0x4, R44 ;  /* 0x00000004fc047825 */ /* 0x010fca00078e022c */
[----:B------:R-:W-:Y:S04]  /*13ac0*/  STL [R1+0x19d0], R4 ;  /* 0x0019d00401007387 */ /* 0x000fe80000100800 */
[----:B------:R-:W4:Y:S04]  /*13ad0*/  LDL.LU.64 R8, [R1+0xa38] ;  /* 0x000a380001087983 */ /* 0x000f280000300a00 */
[----:B------:R3:W-:Y:S04]  /*13ae0*/  STL [R1+0x19cc], R5 ;  /* 0x0019cc0501007387 */ /* 0x0007e80000100800 */
[----:B------:R-:W4:Y:S04]  /*13af0*/  LDL.LU.64 R132, [R1+0xa40] ;  /* 0x000a400001847983 */ /* 0x000f280000300a00 */
[----:B------:R-:W4:Y:S04]  /*13b00*/  LDL.LU.64 R44, [R1+0xa48] ;  /* 0x000a4800012c7983 */ /* 0x000f280000300a00 */
[----:B------:R3:W-:Y:S01]  /*13b10*/  LDGSTS.E [R21+0x37e00], [R4.64], !P4 ;  /* 0x37e0000004157fae */ /* 0x0007e2000e121844 */
[----:B--2---:R-:W-:-:S03]  /*13b20*/  IMAD.WIDE R2, R252, 0x4, R124 ;  /* 0x00000004fc027825 */ /* 0x004fc600078e027c */
[----:B------:R-:W2:Y:S04]  /*13b30*/  LDL.LU.64 R124, [R1+0xa50] ;  /* 0x000a5000017c7983 */ /* 0x000ea80000300a00 */
[----:B------:R-:W-:Y:S04]  /*13b40*/  STL [R1+0x19d8], R2 ;  /* 0x0019d80201007387 */ /* 0x000fe80000100800 */
[----:B------:R1:W-:Y:S04]  /*13b50*/  STL [R1+0x19d4], R3 ;  /* 0x0019d40301007387 */ /* 0x0003e80000100800 */
[----:B------:R1:W-:Y:S01]  /*13b60*/  LDGSTS.E [R21+0x39800], [R2.64], !P6 ;  /* 0x3980000002157fae */ /* 0x0003e2000f121844 */
[----:B---3--:R-:W-:-:S05]  /*13b70*/  IMAD.WIDE R4, R252, 0x4, R140 ;  /* 0x00000004fc047825 */ /* 0x008fca00078e028c */
[----:B------:R-:W-:Y:S04]  /*13b80*/  STL [R1+0x19e0], R4 ;  /* 0x0019e00401007387 */ /* 0x000fe80000100800 */
[----:B------:R3:W-:Y:S04]  /*13b90*/  STL [R1+0x19dc], R5 ;  /* 0x0019dc0501007387 */ /* 0x0007e80000100800 */
[----:B------:R3:W-:Y:S01]  /*13ba0*/  LDGSTS.E [R21+0x39a00], [R4.64], !P6 ;  /* 0x39a0000004157fae */ /* 0x0007e2000f121844 */
[----:B-1----:R-:W-:-:S05]  /*13bb0*/  IMAD.WIDE R2, R252, 0x4, R52 ;  /* 0x00000004fc027825 */ /* 0x002fca00078e0234 */
[----:B------:R-:W-:Y:S04]  /*13bc0*/  STL [R1+0x19e8], R2 ;  /* 0x0019e80201007387 */ /* 0x000fe80000100800 */
[----:B------:R1:W-:Y:S04]  /*13bd0*/  STL [R1+0x19e4], R3 ;  /* 0x0019e40301007387 */ /* 0x0003e80000100800 */
[----:B------:R-:W2:Y:S01]  /*13be0*/  LDL.LU.64 R140, [R1+0xa58] ;  /* 0x000a5800018c7983 */ /* 0x000ea20000300a00 */
[----:B---3--:R-:W-:-:S03]  /*13bf0*/  IMAD.WIDE R4, R252, 0x4, R220 ;  /* 0x00000004fc047825 */ /* 0x008fc600078e02dc */
[----:B------:R1:W-:Y:S04]  /*13c00*/  LDGSTS.E [R21+0x39c00], [R2.64], !P6 ;  /* 0x39c0000002157fae */ /* 0x0003e8000f121844 */
[----:B------:R-:W-:Y:S04]  /*13c10*/  STL [R1+0x19f0], R4 ;  /* 0x0019f00401007387 */ /* 0x000fe80000100800 */
[----:B------:R-:W-:Y:S01]  /*13c20*/  STL [R1+0x19ec], R5 ;  /* 0x0019ec0501007387 */ /* 0x000fe20000100800 */
[----:B-1----:R-:W-:-:S03]  /*13c30*/  IMAD.WIDE R2, R252, 0x4, R212 ;  /* 0x00000004fc027825 */ /* 0x002fc600078e02d4 */
[----:B------:R-:W3:Y:S04]  /*13c40*/  LDL.LU.64 R52, [R1+0xa60] ;  /* 0x000a600001347983 */ /* 0x000ee80000300a00 */
[----:B------:R-:W3:Y:S04]  /*13c50*/  LDL.LU.64 R220, [R1+0xa68] ;  /* 0x000a680001dc7983 */ /* 0x000ee80000300a00 */
[----:B------:R-:W3:Y:S04]  /*13c60*/  LDL.LU.64 R212, [R1+0xa70] ;  /* 0x000a700001d47983 */ /* 0x000ee80000300a00 */
[----:B------:R-:W-:Y:S04]  /*13c70*/  STL [R1+0x19f8], R2 ;  /* 0x0019f80201007387 */ /* 0x000fe80000100800 */
[----:B------:R1:W-:Y:S04]  /*13c80*/  STL [R1+0x19f4], R3 ;  /* 0x0019f40301007387 */ /* 0x0003e80000100800 */
[----:B------:R1:W-:Y:S04]  /*13c90*/  LDGSTS.E [R21+0x39e00], [R4.64], !P6 ;  /* 0x39e0000004157fae */ /* 0x0003e8000f121844 */
[----:B------:R1:W-:Y:S01]  /*13ca0*/  LDGSTS.E [R21+0x3b800], [R2.64], !P3 ;  /* 0x3b80000002157fae */ /* 0x0003e2000d921844 */
[----:B----4-:R-:W-:-:S05]  /*13cb0*/  IMAD.WIDE R8, R252, 0x4, R8 ;  /* 0x00000004fc087825 */ /* 0x010fca00078e0208 */
[----:B------:R-:W-:Y:S04]  /*13cc0*/  STL [R1+0x1a04], R8 ;  /* 0x001a040801007387 */ /* 0x000fe80000100800 */
[----:B------:R3:W-:Y:S01]  /*13cd0*/  STL [R1+0x1a00], R9 ;  /* 0x001a000901007387 */ /* 0x0007e20000100800 */
[----:B-1----:R-:W-:-:S04]  /*13ce0*/  IMAD.WIDE R2, R252, 0x4, R132 ;  /* 0x00000004fc027825 */ /* 0x002fc800078e0284 */
[C---:B--2---:R-:W-:Y:S01]  /*13cf0*/  IMAD.WIDE R6, R252.reuse, 0x4, R124 ;  /* 0x00000004fc067825 */ /* 0x044fe200078e027c */
[----:B------:R1:W-:Y:S04]  /*13d00*/  LDGSTS.E [R21+0x3ba00], [R2.64], !P3 ;  /* 0x3ba0000002157fae */ /* 0x0003e8000d921844 */
[----:B------:R-:W2:Y:S04]  /*13d10*/  LDL.LU.64 R124, [R1+0x5d0] ;  /* 0x0005d000017c7983 */ /* 0x000ea80000300a00 */
[----:B------:R-:W4:Y:S04]  /*13d20*/  LDL.LU.64 R60, [R1+0x5d8] ;  /* 0x0005d800013c7983 */ /* 0x000f280000300a00 */
[----:B------:R-:W4:Y:S04]  /*13d30*/  LDL.LU.64 R32, [R1+0x5e0] ;  /* 0x0005e00001207983 */ /* 0x000f280000300a00 */
[----:B------:R-:W4:Y:S04]  /*13d40*/  LDL.LU.64 R24, [R1+0x5e8] ;  /* 0x0005e80001187983 */ /* 0x000f280000300a00 */
[----:B------:R-:W4:Y:S01]  /*13d50*/  LDL.LU.64 R132, [R1+0x5f0] ;  /* 0x0005f00001847983 */ /* 0x000f220000300a00 */
[----:B------:R-:W-:-:S03]  /*13d60*/  IMAD.WIDE R4, R252, 0x4, R44 ;  /* 0x00000004fc047825 */ /* 0x000fc600078e022c */
[----:B------:R-:W4:Y:S04]  /*13d70*/  LDL.LU.64 R44, [R1+0x5f8] ;  /* 0x0005f800012c7983 */ /* 0x000f280000300a00 */
[----:B------:R2:W-:Y:S04]  /*13d80*/  STL.64 [R1+0x2180], R4 ;  /* 0x0021800401007387 */ /* 0x0005e80000100a00 */
[----:B------:R-:W-:Y:S01]  /*13d90*/  STL.64 [R1+0x2188], R6 ;  /* 0x0021880601007387 */ /* 0x000fe20000100a00 */
[----:B------:R-:W-:-:S03]  /*13da0*/  IMAD.MOV.U32 R20, RZ, RZ, c[0x0][0x18c] ;  /* 0x00006300ff147624 */ /* 0x000fc600078e00ff */
[----:B------:R2:W-:Y:S04]  /*13db0*/  LDGSTS.E [R21+0x3bc00], [R4.64], !P3 ;  /* 0x3bc0000004157fae */ /* 0x0005e8000d921844 */
[----:B------:R-:W4:Y:S04]  /*13dc0*/  LDL.LU.64 R16, [R1+0x600] ;  /* 0x0006000001107983 */ /* 0x000f280000300a00 */
[----:B------:R1:W-:Y:S04]  /*13dd0*/  LDGSTS.E [R21+0x3be00], [R6.64], !P3 ;  /* 0x3be0000006157fae */ /* 0x0003e8000d921844 */
[----:B------:R3:W-:Y:S01]  /*13de0*/  LDGSTS.E [R21+0x3d800], [R8.64], !P5 ;  /* 0x3d80000008157fae */ /* 0x0007e2000e921844 */
[----:B------:R-:W-:-:S02]  /*13df0*/  IMAD.SHL.U32 R20, R20, 0x40, RZ ;  /* 0x0000004014147824 */ /* 0x000fc400078e00ff */
[----:B------:R-:W-:-:S05]  /*13e00*/  IMAD.WIDE R14, R252, 0x4, R140 ;  /* 0x00000004fc0e7825 */ /* 0x000fca00078e028c */
[----:B------:R-:W-:Y:S04]  /*13e10*/  STL [R1+0x1a0c], R14 ;  /* 0x001a0c0e01007387 */ /* 0x000fe80000100800 */
[----:B------:R-:W-:Y:S04]  /*13e20*/  STL [R1+0x1a08], R15 ;  /* 0x001a080f01007387 */ /* 0x000fe80000100800 */
[----:B------:R-:W4:Y:S01]  /*13e30*/  LDL.LU.64 R140, [R1+0x608] ;  /* 0x00060800018c7983 */ /* 0x000f220000300a00 */
[----:B---3--:R-:W-:-:S03]  /*13e40*/  IMAD.WIDE R8, R252, 0x4, R52 ;  /* 0x00000004fc087825 */ /* 0x008fc600078e0234 */
[----:B------:R-:W3:Y:S01]  /*13e50*/  LDL.LU.64 R52, [R1+0x610] ;  /* 0x0006100001347983 */ /* 0x000ee20000300a00 */
[----:B------:R-:W-:-:S03]  /*13e60*/  IMAD.WIDE R10, R252, 0x4, R220 ;  /* 0x00000004fc0a7825 */ /* 0x000fc600078e02dc */
[----:B------:R-:W3:Y:S01]  /*13e70*/  LDL.LU.64 R220, [R1+0x618] ;  /* 0x0006180001dc7983 */ /* 0x000ee20000300a00 */
[----:B------:R-:W-:-:S03]  /*13e80*/  IMAD.WIDE R12, R252, 0x4, R212 ;  /* 0x00000004fc0c7825 */ /* 0x000fc600078e02d4 */
[----:B------:R-:W3:Y:S04]  /*13e90*/  LDL.LU.64 R212, [R1+0x620] ;  /* 0x0006200001d47983 */ /* 0x000ee80000300a00 */
[----:B------:R-:W-:Y:S04]  /*13ea0*/  STL.64 [R1+0x2190], R8 ;  /* 0x0021900801007387 */ /* 0x000fe80000100a00 */
[----:B------:R-:W-:Y:S04]  /*13eb0*/  STL.64 [R1+0x2198], R10 ;  /* 0x0021980a01007387 */ /* 0x000fe80000100a00 */
[----:B------:R-:W-:Y:S04]  /*13ec0*/  STL.64 [R1+0x21a0], R12 ;  /* 0x0021a00c01007387 */ /* 0x000fe80000100a00 */
[----:B------:R1:W-:Y:S04]  /*13ed0*/  LDGSTS.E [R21+0x3da00], [R8.64], !P5 ;  /* 0x3da0000008157fae */ /* 0x0003e8000e921844 */
[----:B------:R1:W-:Y:S04]  /*13ee0*/  LDGSTS.E [R21+0x3dc00], [R10.64], !P5 ;  /* 0x3dc000000a157fae */ /* 0x0003e8000e921844 */
[----:B------:R1:W-:Y:S01]  /*13ef0*/  LDGSTS.E [R21+0x3de00], [R12.64], !P5 ;  /* 0x3de000000c157fae */ /* 0x0003e2000e921844 */
[----:B--2---:R-:W-:-:S03]  /*13f00*/  IMAD.WIDE R4, R20, 0x4, R124 ;  /* 0x0000000414047825 */ /* 0x004fc600078e027c */
[----:B------:R-:W2:Y:S01]  /*13f10*/  LDL.LU.64 R124, [R1+0x628] ;  /* 0x00062800017c7983 */ /* 0x000ea20000300a00 */
[----:B----4-:R-:W-:-:S03]  /*13f20*/  IMAD.WIDE R214, R20, 0x4, R60 ;  /* 0x0000000414d67825 */ /* 0x010fc600078e023c */
[----:B------:R4:W-:Y:S01]  /*13f30*/  STL.64 [R1+0x1938], R4 ;  /* 0x0019380401007387 */ /* 0x0009e20000100a00 */
[----:B------:R-:W-:-:S03]  /*13f40*/  IMAD.WIDE R150, R20, 0x4, R32 ;  /* 0x0000000414967825 */ /* 0x000fc600078e0220 */
[----:B------:R-:W2:Y:S04]  /*13f50*/  LDL.LU.64 R32, [R1+0x630] ;  /* 0x0006300001207983 */ /* 0x000ea80000300a00 */
[----:B------:R-:W-:Y:S01]  /*13f60*/  STL.64 [R1+0x1930], R214 ;  /* 0x001930d601007387 */ /* 0x000fe20000100a00 */
[----:B----4-:R-:W-:-:S05]  /*13f70*/  IMAD.WIDE R4, R20, 0x4, R132 ;  /* 0x0000000414047825 */ /* 0x010fca00078e0284 */
[----:B------:R3:W-:Y:S01]  /*13f80*/  STL.64 [R1+0x1918], R4 ;  /* 0x0019180401007387 */ /* 0x0007e20000100a00 */
[----:B------:R-:W-:-:S03]  /*13f90*/  IMAD.WIDE R210, R20, 0x4, R44 ;  /* 0x0000000414d27825 */ /* 0x000fc600078e022c */
[----:B------:R-:W-:Y:S04]  /*13fa0*/  STL.64 [R1+0x21a8], R214 ;  /* 0x0021a8d601007387 */ /* 0x000fe80000100a00 */
[----:B------:R-:W4:Y:S04]  /*13fb0*/  LDL.LU.64 R132, [R1+0x638] ;  /* 0x0006380001847983 */ /* 0x000f280000300a00 */
[----:B------:R-:W4:Y:S01]  /*13fc0*/  LDL.LU.64 R44, [R1+0x640] ;  /* 0x00064000012c7983 */ /* 0x000f220000300a00 */
[----:B------:R-:W-:-:S03]  /*13fd0*/  IMAD.WIDE R84, R20, 0x4, R24 ;  /* 0x0000000414547825 */ /* 0x000fc600078e0218 */
[----:B------:R-:W-:Y:S04]  /*13fe0*/  STL.64 [R1+0x1928], R150 ;  /* 0x0019289601007387 */ /* 0x000fe80000100a00 */
[----:B------:R-:W-:Y:S04]  /*13ff0*/  STL.64 [R1+0x21b0], R150 ;  /* 0x0021b09601007387 */ /* 0x000fe80000100a00 */
[----:B------:R-:W4:Y:S01]  /*14000*/  LDL.LU.64 R60, [R1+0x648] ;  /* 0x00064800013c7983 */ /* 0x000f220000300a00 */
[----:B------:R-:W-:-:S03]  /*14010*/  IMAD.WIDE R148, R20, 0x4, R16 ;  /* 0x0000000414947825 */ /* 0x000fc600078e0210 */
[----:B------:R-:W-:Y:S04]  /*14020*/  STL.64 [R1+0x1920], R84 ;  /* 0x0019205401007387 */ /* 0x000fe80000100a00 */
[----:B------:R-:W-:Y:S04]  /*14030*/  STL.64 [R1+0x21b8], R84 ;  /* 0x0021b85401007387 */ /* 0x000fe80000100a00 */
[----:B------:R-:W-:Y:S04]  /*14040*/  STL.64 [R1+0x1910], R210 ;  /* 0x001910d201007387 */ /* 0x000fe80000100a00 */
[----:B------:R-:W-:Y:S04]  /*14050*/  STL.64 [R1+0x21c0], R210 ;  /* 0x0021c0d201007387 */ /* 0x000fe80000100a00 */
[----:B------:R-:W4:Y:S04]  /*14060*/  LDL.LU.64 R24, [R1+0x650] ;  /* 0x0006500001187983 */ /* 0x000f280000300a00 */
[----:B------:R-:W4:Y:S01]  /*14070*/  LDL.LU.64 R16, [R1+0x658] ;  /* 0x0006580001107983 */ /* 0x000f220000300a00 */
[----:B------:R-:W-:-:S03]  /*14080*/  IMAD.WIDE R82, R20, 0x4, R140 ;  /* 0x0000000414527825 */ /* 0x000fc600078e028c */
[----:B------:R-:W4:Y:S01]  /*14090*/  LDL.LU.64 R140, [R1+0x660] ;  /* 0x00066000018c7983 */ /* 0x000f220000300a00 */
[----:B---3--:R-:W-:-:S05]  /*140a0*/  IMAD.WIDE R4, R20, 0x4, R52 ;  /* 0x0000000414047825 */ /* 0x008fca00078e0234 */
[----:B------:R-:W-:Y:S04]  /*140b0*/  STL.64 [R1+0x18f8], R4 ;  /* 0x0018f80401007387 */ /* 0x000fe80000100a00 */
[----:B------:R-:W-:Y:S01]  /*140c0*/  STL.64 [R1+0x1908], R148 ;  /* 0x0019089401007387 */ /* 0x000fe20000100a00 */
[----:B------:R-:W-:-:S03]  /*140d0*/  IMAD.WIDE R208, R20, 0x4, R220 ;  /* 0x0000000414d07825 */ /* 0x000fc600078e02dc */
[----:B------:R-:W-:Y:S04]  /*140e0*/  STL.64 [R1+0x21c8], R148 ;  /* 0x0021c89401007387 */ /* 0x000fe80000100a00 */
[----:B------:R-:W3:Y:S01]  /*140f0*/  LDL.LU.64 R52, [R1+0x668] ;  /* 0x0006680001347983 */ /* 0x000ee20000300a00 */
[----:B------:R-:W-:-:S03]  /*14100*/  IMAD.WIDE R146, R20, 0x4, R212 ;  /* 0x0000000414927825 */ /* 0x000fc600078e02d4 */
[----:B------:R-:W-:Y:S04]  /*14110*/  STL.64 [R1+0x1900], R82 ;  /* 0x0019005201007387 */ /* 0x000fe80000100a00 */
[----:B------:R1:W-:Y:S04]  /*14120*/  STL.64 [R1+0x21d0], R82 ;  /* 0x0021d05201007387 */ /* 0x0003e80000100a00 */
[----:B------:R-:W3:Y:S04]  /*14130*/  LDL.LU.64 R220, [R1+0x670] ;  /* 0x0006700001dc7983 */ /* 0x000ee80000300a00 */
[----:B------:R-:W3:Y:S01]  /*14140*/  LDL.LU.64 R212, [R1+0x678] ;  /* 0x0006780001d47983 */ /* 0x000ee20000300a00 */
[----:B--2---:R-:W-:-:S03]  /*14150*/  IMAD.WIDE R80, R20, 0x4, R124 ;  /* 0x0000000414507825 */ /* 0x004fc600078e027c */
[----:B------:R-:W2:Y:S04]  /*14160*/  LDL.LU.64 R124, [R1+0x680] ;  /* 0x00068000017c7983 */ /* 0x000ea80000300a00 */
[----:B------:R-:W-:Y:S04]  /*14170*/  STL.64 [R1+0x18f0], R208 ;  /* 0x0018f0d001007387 */ /* 0x000fe80000100a00 */
[----:B------:R-:W-:Y:S01]  /*14180*/  STL.64 [R1+0x21d8], R208 ;  /* 0x0021d8d001007387 */ /* 0x000fe20000100a00 */
[----:B-1----:R-:W-:-:S03]  /*14190*/  IMAD.WIDE R82, R20, 0x4, R32 ;  /* 0x0000000414527825 */ /* 0x002fc600078e0220 */
[----:B------:R-:W-:Y:S04]  /*141a0*/  STL.64 [R1+0x18e8], R146 ;  /* 0x0018e89201007387 */ /* 0x000fe80000100a00 */
[----:B------:R-:W-:Y:S04]  /*141b0*/  STL.64 [R1+0x21e0], R146 ;  /* 0x0021e09201007387 */ /* 0x000fe80000100a00 */
[----:B------:R-:W2:Y:S04]  /*141c0*/  LDL.LU.64 R68, [R1+0x688] ;  /* 0x0006880001447983 */ /* 0x000ea80000300a00 */
[----:B------:R-:W2:Y:S01]  /*141d0*/  LDL.LU.64 R32, [R1+0x690] ;  /* 0x0006900001207983 */ /* 0x000ea20000300a00 */
[----:B----4-:R-:W-:-:S03]  /*141e0*/  IMAD.WIDE R206, R20, 0x4, R132 ;  /* 0x0000000414ce7825 */ /* 0x010fc600078e0284 */
[----:B------:R-:W4:Y:S01]  /*141f0*/  LDL.LU.64 R132, [R1+0x698] ;  /* 0x0006980001847983 */ /* 0x000f220000300a00 */
[----:B------:R-:W-:-:S03]  /*14200*/  IMAD.WIDE R144, R20, 0x4, R44 ;  /* 0x0000000414907825 */ /* 0x000fc600078e022c */
[----:B------:R-:W4:Y:S04]  /*14210*/  LDL.LU.64 R44, [R1+0x6a0] ;  /* 0x0006a000012c7983 */ /* 0x000f280000300a00 */
[----:B------:R-:W-:Y:S04]  /*14220*/  STL.64 [R1+0x18d8], R82 ;  /* 0x0018d85201007387 */ /* 0x000fe80000100a00 */
[----:B------:R1:W-:Y:S04]  /*14230*/  STL.64 [R1+0x21e8], R82 ;  /* 0x0021e85201007387 */ /* 0x0003e80000100a00 */
[----:B------:R-:W-:Y:S01]  /*14240*/  STL.64 [R1+0x18e0], R80 ;  /* 0x0018e05001007387 */ /* 0x000fe20000100a00 */
[----:B------:R-:W-:-:S03]  /*14250*/  IMAD.WIDE R78, R20, 0x4, R60 ;  /* 0x00000004144e7825 */ /* 0x000fc600078e023c */
[----:B------:R-:W-:Y:S04]  /*14260*/  STL.64 [R1+0x18d0], R206 ;  /* 0x0018d0ce01007387 */ /* 0x000fe80000100a00 */
[----:B------:R-:W-:Y:S04]  /*14270*/  STL.64 [R1+0x18c8], R144 ;  /* 0x0018c89001007387 */ /* 0x000fe80000100a00 */
[----:B------:R-:W4:Y:S04]  /*14280*/  LDL.LU.64 R92, [R1+0x6a8] ;  /* 0x0006a800015c7983 */ /* 0x000f280000300a00 */
[----:B------:R-:W4:Y:S01]  /*14290*/  LDL.LU.64 R60, [R1+0x6b0] ;  /* 0x0006b000013c7983 */ /* 0x000f220000300a00 */
[----:B------:R-:W-:-:S03]  /*142a0*/  IMAD.WIDE R148, R20, 0x4, R24 ;  /* 0x0000000414947825 */ /* 0x000fc600078e0218 */
[----:B------:R-:W4:Y:S01]  /*142b0*/  LDL.LU.64 R24, [R1+0x6b8] ;  /* 0x0006b80001187983 */ /* 0x000f220000300a00 */
[----:B------:R-:W-:-:S03]  /*142c0*/  IMAD.WIDE R204, R20, 0x4, R16 ;  /* 0x0000000414cc7825 */ /* 0x000fc600078e0210 */
[----:B------:R-:W4:Y:S04]  /*142d0*/  LDL.LU.64 R16, [R1+0x6c0] ;  /* 0x0006c00001107983 */ /* 0x000f280000300a00 */
[----:B------:R1:W-:Y:S04]  /*142e0*/  STL.64 [R1+0x18b8], R148 ;  /* 0x0018b89401007387 */ /* 0x0003e80000100a00 */
[----:B------:R-:W-:Y:S04]  /*142f0*/  STL.64 [R1+0x18c0], R78 ;  /* 0x0018c04e01007387 */ /* 0x000fe80000100a00 */
[----:B------:R-:W-:Y:S01]  /*14300*/  STL.64 [R1+0x18b0], R204 ;  /* 0x0018b0cc01007387 */ /* 0x000fe20000100a00 */
[----:B------:R-:W-:-:S05]  /*14310*/  IMAD.WIDE R142, R20, 0x4, R140 ;  /* 0x00000004148e7825 */ /* 0x000fca00078e028c */
[----:B------:R-:W-:Y:S01]  /*14320*/  STL.64 [R1+0x18a8], R142 ;  /* 0x0018a88e01007387 */ /* 0x000fe20000100a00 */
[----:B---3--:R-:W-:-:S03]  /*14330*/  IMAD.WIDE R76, R20, 0x4, R52 ;  /* 0x00000004144c7825 */ /* 0x008fc600078e0234 */
[----:B------:R-:W3:Y:S01]  /*14340*/  LDL.LU.64 R52, [R1+0x6c8] ;  /* 0x0006c80001347983 */ /* 0x000ee20000300a00 */
[----:B------:R-:W-:-:S03]  /*14350*/  IMAD.WIDE R210, R20, 0x4, R220 ;  /* 0x0000000414d27825 */ /* 0x000fc600078e02dc */
[----:B------:R-:W3:Y:S01]  /*14360*/  LDL.LU.64 R220, [R1+0x6d0] ;  /* 0x0006d00001dc7983 */ /* 0x000ee20000300a00 */
[----:B------:R-:W-:-:S03]  /*14370*/  IMAD.WIDE R202, R20, 0x4, R212 ;  /* 0x0000000414ca7825 */ /* 0x000fc600078e02d4 */
[----:B------:R-:W3:Y:S01]  /*14380*/  LDL.LU.64 R212, [R1+0x6d8] ;  /* 0x0006d80001d47983 */ /* 0x000ee20000300a00 */
[----:B--2---:R-:W-:-:S03]  /*14390*/  IMAD.WIDE R140, R20, 0x4, R124 ;  /* 0x00000004148c7825 */ /* 0x004fc600078e027c */
[----:B------:R-:W2:Y:S04]  /*143a0*/  LDL.LU.64 R124, [R1+0x6e0] ;  /* 0x0006e000017c7983 */ /* 0x000ea80000300a00 */
[----:B------:R1:W-:Y:S04]  /*143b0*/  STL.64 [R1+0x1898], R210 ;  /* 0x001898d201007387 */ /* 0x0003e80000100a00 */
[----:B------:R-:W-:Y:S04]  /*143c0*/  STL.64 [R1+0x18a0], R76 ;  /* 0x0018a04c01007387 */ /* 0x000fe80000100a00 */
[----:B------:R-:W-:Y:S04]  /*143d0*/  STL.64 [R1+0x1890], R202 ;  /* 0x001890ca01007387 */ /* 0x000fe80000100a00 */
[----:B------:R-:W-:Y:S01]  /*143e0*/  STL.64 [R1+0x1888], R140 ;  /* 0x0018888c01007387 */ /* 0x000fe20000100a00 */
[----:B------:R-:W-:-:S03]  /*143f0*/  IMAD.WIDE R74, R20, 0x4, R68 ;  /* 0x00000004144a7825 */ /* 0x000fc600078e0244 */
[----:B------:R-:W2:Y:S01]  /*14400*/  LDL.LU.64 R68, [R1+0x6e8] ;  /* 0x0006e80001447983 */ /* 0x000ea20000300a00 */
[----:B------:R-:W-:-:S03]  /*14410*/  IMAD.WIDE R84, R20, 0x4, R32 ;  /* 0x0000000414547825 */ /* 0x000fc600078e0220 */
[----:B------:R-:W2:Y:S01]  /*14420*/  LDL.LU.64 R32, [R1+0x6f0] ;  /* 0x0006f00001207983 */ /* 0x000ea20000300a00 */
[----:B----4-:R-:W-:-:S03]  /*14430*/  IMAD.WIDE R200, R20, 0x4, R132 ;  /* 0x0000000414c87825 */ /* 0x010fc600078e0284 */
[----:B------:R-:W4:Y:S01]  /*14440*/  LDL.LU.64 R132, [R1+0x6f8] ;  /* 0x0006f80001847983 */ /* 0x000f220000300a00 */
[----:B------:R-:W-:-:S03]  /*14450*/  IMAD.WIDE R138, R20, 0x4, R44 ;  /* 0x00000004148a7825 */ /* 0x000fc600078e022c */
[----:B------:R-:W4:Y:S04]  /*14460*/  LDL.LU.64 R44, [R1+0x700] ;  /* 0x00070000012c7983 */ /* 0x000f280000300a00 */
[----:B------:R1:W-:Y:S04]  /*14470*/  STL.64 [R1+0x1878], R84 ;  /* 0x0018785401007387 */ /* 0x0003e80000100a00 */
[----:B------:R-:W-:Y:S04]  /*14480*/  STL.64 [R1+0x1880], R74 ;  /* 0x0018804a01007387 */ /* 0x000fe80000100a00 */
[----:B------:R-:W-:Y:S04]  /*14490*/  STL.64 [R1+0x1870], R200 ;  /* 0x001870c801007387 */ /* 0x000fe80000100a00 */
[----:B------:R-:W-:Y:S01]  /*144a0*/  STL.64 [R1+0x1868], R138 ;  /* 0x0018688a01007387 */ /* 0x000fe20000100a00 */
[----:B------:R-:W-:-:S03]  /*144b0*/  IMAD.WIDE R72, R20, 0x4, R92 ;  /* 0x0000000414487825 */ /* 0x000fc600078e025c */
[----:B------:R-:W4:Y:S01]  /*144c0*/  LDL.LU.64 R92, [R1+0x708] ;  /* 0x00070800015c7983 */ /* 0x000f220000300a00 */
[----:B------:R-:W-:-:S03]  /*144d0*/  IMAD.WIDE R150, R20, 0x4, R60 ;  /* 0x0000000414967825 */ /* 0x000fc600078e023c */
[----:B------:R-:W4:Y:S01]  /*144e0*/  LDL.LU.64 R60, [R1+0x710] ;  /* 0x00071000013c7983 */ /* 0x000f220000300a00 */
[----:B------:R-:W-:-:S03]  /*144f0*/  IMAD.WIDE R198, R20, 0x4, R24 ;  /* 0x0000000414c67825 */ /* 0x000fc600078e0218 */
[----:B------:R-:W4:Y:S01]  /*14500*/  LDL.LU.64 R24, [R1+0x718] ;  /* 0x0007180001187983 */ /* 0x000f220000300a00 */
[----:B------:R-:W-:-:S03]  /*14510*/  IMAD.WIDE R136, R20, 0x4, R16 ;  /* 0x0000000414887825 */ /* 0x000fc600078e0210 */
[----:B------:R-:W4:Y:S04]  /*14520*/  LDL.LU.64 R16, [R1+0x720] ;  /* 0x0007200001107983 */ /* 0x000f280000300a00 */
[----:B------:R1:W-:Y:S04]  /*14530*/  STL.64 [R1+0x1858], R150 ;  /* 0x0018589601007387 */ /* 0x0003e80000100a00 */
[----:B------:R-:W-:Y:S04]  /*14540*/  STL.64 [R1+0x1860], R72 ;  /* 0x0018604801007387 */ /* 0x000fe80000100a00 */
[----:B------:R-:W-:Y:S04]  /*14550*/  STL.64 [R1+0x1850], R198 ;  /* 0x001850c601007387 */ /* 0x000fe80000100a00 */
        /* <DEDUP_REMOVED lines=12> */
[----:B------:R-:W-:Y:S04]  /*14620*/  STL.64 [R1+0x1828], R134 ;  /* 0x0018288601007387 */ /* 0x000fe80000100a00 */
[----:B------:R-:W2:Y:S01]  /*14630*/  LDL.LU.64 R108, [R1+0x748] ;  /* 0x00074800016c7983 */ /* 0x000ea20000300a00 */
[----:B------:R-:W-:-:S03]  /*14640*/  IMAD.WIDE R12, R20, 0x4, R32 ;  /* 0x00000004140c7825 */ /* 0x000fc600078e0220 */
[----:B------:R-:W2:Y:S01]  /*14650*/  LDL.LU.64 R100, [R1+0x750] ;  /* 0x0007500001647983 */ /* 0x000ea20000300a00 */
[----:B----4-:R-:W-:-:S03]  /*14660*/  IMAD.WIDE R194, R20, 0x4, R132 ;  /* 0x0000000414c27825 */ /* 0x010fc600078e0284 */
[----:B------:R-:W4:Y:S01]  /*14670*/  LDL.LU.64 R32, [R1+0x758] ;  /* 0x0007580001207983 */ /* 0x000f220000300a00 */
[----:B------:R-:W-:-:S03]  /*14680*/  IMAD.WIDE R132, R20, 0x4, R44 ;  /* 0x0000000414847825 */ /* 0x000fc600078e022c */
[----:B------:R-:W4:Y:S01]  /*14690*/  LDL.LU.64 R44, [R1+0x760] ;  /* 0x00076000012c7983 */ /* 0x000f220000300a00 */
[----:B------:R-:W-:-:S03]  /*146a0*/  IMAD.WIDE R68, R20, 0x4, R68 ;  /* 0x0000000414447825 */ /* 0x000fc600078e0244 */
[----:B------:R1:W-:Y:S04]  /*146b0*/  STL.64 [R1+0x1818], R12 ;  /* 0x0018180c01007387 */ /* 0x0003e80000100a00 */
[----:B------:R-:W-:Y:S04]  /*146c0*/  STL.64 [R1+0x1820], R68 ;  /* 0x0018204401007387 */ /* 0x000fe80000100a00 */
[----:B------:R-:W-:Y:S04]  /*146d0*/  STL.64 [R1+0x1810], R194 ;  /* 0x001810c201007387 */ /* 0x000fe80000100a00 */
[----:B------:R-:W-:Y:S01]  /*146e0*/  STL.64 [R1+0x1808], R132 ;  /* 0x0018088401007387 */ /* 0x000fe20000100a00 */
[----:B------:R-:W-:-:S04]  /*146f0*/  IMAD.WIDE R66, R20, 0x4, R92 ;  /* 0x0000000414427825 */ /* 0x000fc800078e025c */
[C---:B------:R-:W-:Y:S02]  /*14700*/  IMAD.WIDE R10, R20.reuse, 0x4, R60 ;  /* 0x00000004140a7825 */ /* 0x040fe400078e023c */
[----:B------:R-:W4:Y:S02]  /*14710*/  LDL.LU.64 R60, [R1+0x768] ;  /* 0x00076800013c7983 */ /* 0x000f240000300a00 */
[C---:B------:R-:W-:Y:S02]  /*14720*/  IMAD.WIDE R192, R20.reuse, 0x4, R24 ;  /* 0x0000000414c07825 */ /* 0x040fe400078e0218 */
[----:B------:R-:W4:Y:S02]  /*14730*/  LDL.LU.64 R92, [R1+0x770] ;  /* 0x00077000015c7983 */ /* 0x000f240000300a00 */
[C---:B------:R-:W-:Y:S02]  /*14740*/  IMAD.WIDE R130, R20.reuse, 0x4, R16 ;  /* 0x0000000414827825 */ /* 0x040fe400078e0210 */
[----:B------:R-:W4:Y:S04]  /*14750*/  LDL.LU.64 R24, [R1+0x778] ;  /* 0x0007780001187983 */ /* 0x000f280000300a00 */
        /* <DEDUP_REMOVED lines=18> */
[----:B------:R-:W2:Y:S04]  /*14880*/  LDL.LU.64 R116, [R1+0x7a8] ;  /* 0x0007a80001747983 */ /* 0x000ea80000300a00 */
[----:B------:R-:W2:Y:S01]  /*14890*/  LDL.LU.64 R108, [R1+0x7b0] ;  /* 0x0007b000016c7983 */ /* 0x000ea20000300a00 */
[----:B----4-:R-:W-:-:S03]  /*148a0*/  IMAD.WIDE R188, R20, 0x4, R32 ;  /* 0x0000000414bc7825 */ /* 0x010fc600078e0220 */
[----:B------:R-:W4:Y:S01]  /*148b0*/  LDL.LU.64 R32, [R1+0x7b8] ;  /* 0x0007b80001207983 */ /* 0x000f220000300a00 */
[----:B------:R-:W-:-:S03]  /*148c0*/  IMAD.WIDE R126, R20, 0x4, R44 ;  /* 0x00000004147e7825 */ /* 0x000fc600078e022c */
[----:B------:R-:W4:Y:S01]  /*148d0*/  LDL.LU.64 R44, [R1+0x7c0] ;  /* 0x0007c000012c7983 */ /* 0x000f220000300a00 */
[----:B------:R-:W-:-:S05]  /*148e0*/  IMAD.WIDE R6, R20, 0x4, R100 ;  /* 0x0000000414067825 */ /* 0x000fca00078e0264 */
[----:B------:R1:W-:Y:S04]  /*148f0*/  STL.64 [R1+0x1540], R6 ;  /* 0x0015400601007387 */ /* 0x0003e80000100a00 */
[----:B------:R-:W-:Y:S04]  /*14900*/  STL.64 [R1+0x17c0], R62 ;  /* 0x0017c03e01007387 */ /* 0x000fe80000100a00 */
[----:B------:R-:W-:Y:S04]  /*14910*/  STL.64 [R1+0x17b8], R188 ;  /* 0x0017b8bc01007387 */ /* 0x000fe80000100a00 */
[----:B------:R-:W-:Y:S04]  /*14920*/  STL.64 [R1+0x17b0], R126 ;  /* 0x0017b07e01007387 */ /* 0x000fe80000100a00 */
[----:B------:R-:W4:Y:S01]  /*14930*/  LDL.LU.64 R100, [R1+0x7c8] ;  /* 0x0007c80001647983 */ /* 0x000f220000300a00 */
[----:B------:R-:W-:-:S04]  /*14940*/  IMAD.WIDE R60, R20, 0x4, R60 ;  /* 0x00000004143c7825 */ /* 0x000fc800078e023c */
[C---:B------:R-:W-:Y:S02]  /*14950*/  IMAD.WIDE R4, R20.reuse, 0x4, R92 ;  /* 0x0000000414047825 */ /* 0x040fe400078e025c */
[----:B------:R-:W4:Y:S02]  /*14960*/  LDL.LU.64 R92, [R1+0x7d0] ;  /* 0x0007d000015c7983 */ /* 0x000f240000300a00 */
[C---:B------:R-:W-:Y:S02]  /*14970*/  IMAD.WIDE R186, R20.reuse, 0x4, R24 ;  /* 0x0000000414ba7825 */ /* 0x040fe400078e0218 */
[----:B------:R-:W4:Y:S02]  /*14980*/  LDL.LU.64 R24, [R1+0x7d8] ;  /* 0x0007d80001187983 */ /* 0x000f240000300a00 */
[C---:B------:R-:W-:Y:S02]  /*14990*/  IMAD.WIDE R122, R20.reuse, 0x4, R16 ;  /* 0x00000004147a7825 */ /* 0x040fe400078e0210 */
        /* <DEDUP_REMOVED lines=13> */
[----:B------:R-:W-:Y:S04]  /*14a70*/  STL.64 [R1+0x1780], R250 ;  /* 0x001780fa01007387 */ /* 0x000fe80000100a00 */
[----:B------:R-:W-:Y:S04]  /*14a80*/  STL.64 [R1+0x1788], R58 ;  /* 0x0017883a01007387 */ /* 0x000fe80000100a00 */
[----:B------:R-:W-:Y:S04]  /*14a90*/  STL.64 [R1+0x1778], R184 ;  /* 0x001778b801007387 */ /* 0x000fe80000100a00 */
[----:B------:R-:W-:Y:S04]  /*14aa0*/  STL.64 [R1+0x1770], R120 ;  /* 0x0017707801007387 */ /* 0x000fe80000100a00 */
[----:B------:R-:W2:Y:S04]  /*14ab0*/  LDL.LU.64 R164, [R1+0x808] ;  /* 0x0008080001a47983 */ /* 0x000ea80000300a00 */
[----:B------:R-:W2:Y:S01]  /*14ac0*/  LDL.LU.64 R156, [R1+0x810] ;  /* 0x00081000019c7983 */ /* 0x000ea20000300a00 */
[----:B----4-:R-:W-:-:S04]  /*14ad0*/  IMAD.WIDE R182, R20, 0x4, R32 ;  /* 0x0000000414b67825 */ /* 0x010fc800078e0220 */
[C---:B------:R-:W-:Y:S02]  /*14ae0*/  IMAD.WIDE R118, R20.reuse, 0x4, R44 ;  /* 0x0000000414767825 */ /* 0x040fe400078e022c */
[----:B------:R-:W4:Y:S04]  /*14af0*/  LDL.LU.64 R44, [R1+0x818] ;  /* 0x00081800012c7983 */ /* 0x000f280000300a00 */
[----:B------:R-:W4:Y:S01]  /*14b00*/  LDL.LU.64 R32, [R1+0x820] ;  /* 0x0008200001207983 */ /* 0x000f220000300a00 */
[----:B------:R-:W-:-:S04]  /*14b10*/  IMAD.WIDE R248, R20, 0x4, R108 ;  /* 0x0000000414f87825 */ /* 0x000fc800078e026c */
[C---:B------:R-:W-:Y:S01]  /*14b20*/  IMAD.WIDE R56, R20.reuse, 0x4, R116 ;  /* 0x0000000414387825 */ /* 0x040fe200078e0274 */
[----:B------:R-:W-:Y:S04]  /*14b30*/  STL.64 [R1+0x1760], R248 ;  /* 0x001760f801007387 */ /* 0x000fe80000100a00 */
[----:B------:R-:W-:Y:S04]  /*14b40*/  STL.64 [R1+0x1768], R56 ;  /* 0x0017683801007387 */ /* 0x000fe80000100a00 */
[----:B------:R-:W-:Y:S01]  /*14b50*/  STL.64 [R1+0x1758], R182 ;  /* 0x001758b601007387 */ /* 0x000fe20000100a00 */
[----:B------:R-:W-:-:S03]  /*14b60*/  IMAD.WIDE R54, R20, 0x4, R100 ;  /* 0x0000000414367825 */ /* 0x000fc600078e0264 */
[----:B------:R-:W-:Y:S04]  /*14b70*/  STL.64 [R1+0x1750], R118 ;  /* 0x0017507601007387 */ /* 0x000fe80000100a00 */
[----:B------:R-:W4:Y:S04]  /*14b80*/  LDL.LU.64 R108, [R1+0x828] ;  /* 0x00082800016c7983 */ /* 0x000f280000300a00 */
[----:B------:R-:W4:Y:S01]  /*14b90*/  LDL.LU.64 R100, [R1+0x830] ;  /* 0x0008300001647983 */ /* 0x000f220000300a00 */
[----:B------:R-:W-:-:S03]  /*14ba0*/  IMAD.WIDE R246, R20, 0x4, R92 ;  /* 0x0000000414f67825 */ /* 0x000fc600078e025c */
[----:B------:R-:W4:Y:S01]  /*14bb0*/  LDL.LU.64 R92, [R1+0x838] ;  /* 0x00083800015c7983 */ /* 0x000f220000300a00 */
[----:B------:R-:W-:-:S03]  /*14bc0*/  IMAD.WIDE R180, R20, 0x4, R24 ;  /* 0x0000000414b47825 */ /* 0x000fc600078e0218 */
[----:B------:R-:W4:Y:S01]  /*14bd0*/  LDL.LU.64 R24, [R1+0x840] ;  /* 0x0008400001187983 */ /* 0x000f220000300a00 */
[----:B------:R-:W-:-:S03]  /*14be0*/  IMAD.WIDE R116, R20, 0x4, R16 ;  /* 0x0000000414747825 */ /* 0x000fc600078e0210 */
[----:B------:R-:W-:Y:S04]  /*14bf0*/  STL.64 [R1+0x1740], R246 ;  /* 0x001740f601007387 */ /* 0x000fe80000100a00 */
[----:B------:R-:W-:Y:S04]  /*14c00*/  STL.64 [R1+0x1748], R54 ;  /* 0x0017483601007387 */ /* 0x000fe80000100a00 */
[----:B------:R-:W-:Y:S04]  /*14c10*/  STL.64 [R1+0x1738], R180 ;  /* 0x001738b401007387 */ /* 0x000fe80000100a00 */
[----:B------:R-:W-:Y:S04]  /*14c20*/  STL.64 [R1+0x1730], R116 ;  /* 0x0017307401007387 */ /* 0x000fe80000100a00 */
[----:B------:R-:W4:Y:S01]  /*14c30*/  LDL.LU.64 R16, [R1+0x848] ;  /* 0x0008480001107983 */ /* 0x000f220000300a00 */
[----:B---3--:R-:W-:-:S04]  /*14c40*/  IMAD.WIDE R52, R20, 0x4, R52 ;  /* 0x0000000414347825 */ /* 0x008fc800078e0234 */
[C---:B------:R-:W-:Y:S02]  /*14c50*/  IMAD.WIDE R244, R20.reuse, 0x4, R220 ;  /* 0x0000000414f47825 */ /* 0x040fe400078e02dc */
[----:B------:R-:W3:Y:S02]  /*14c60*/  LDL.LU.64 R220, [R1+0x850] ;  /* 0x0008500001dc7983 */ /* 0x000ee40000300a00 */
[----:B------:R-:W-:-:S04]  /*14c70*/  IMAD.WIDE R178, R20, 0x4, R212 ;  /* 0x0000000414b27825 */ /* 0x000fc800078e02d4 */
[C---:B--2---:R-:W-:Y:S02]  /*14c80*/  IMAD.WIDE R114, R20.reuse, 0x4, R124 ;  /* 0x0000000414727825 */ /* 0x044fe400078e027c */
[----:B------:R-:W2:Y:S04]  /*14c90*/  LDL.LU.64 R124, [R1+0x858] ;  /* 0x00085800017c7983 */ /* 0x000ea80000300a00 */
[----:B------:R-:W2:Y:S04]  /*14ca0*/  LDL.LU.64 R212, [R1+0x860] ;  /* 0x0008600001d47983 */ /* 0x000ea80000300a00 */
[----:B------:R-:W-:Y:S04]  /*14cb0*/  STL.64 [R1+0x1720], R244 ;  /* 0x001720f401007387 */ /* 0x000fe80000100a00 */
[----:B------:R-:W-:Y:S04]  /*14cc0*/  STL.64 [R1+0x1728], R52 ;  /* 0x0017283401007387 */ /* 0x000fe80000100a00 */
[----:B------:R-:W-:Y:S04]  /*14cd0*/  STL.64 [R1+0x1718], R178 ;  /* 0x001718b201007387 */ /* 0x000fe80000100a00 */
[----:B------:R-:W-:Y:S01]  /*14ce0*/  STL.64 [R1+0x1710], R114 ;  /* 0x0017107201007387 */ /* 0x000fe20000100a00 */
[----:B------:R-:W-:-:S04]  /*14cf0*/  IMAD.WIDE R242, R20, 0x4, R156 ;  /* 0x0000000414f27825 */ /* 0x000fc800078e029c */
[C---:B----4-:R-:W-:Y:S02]  /*14d00*/  IMAD.WIDE R176, R20.reuse, 0x4, R44 ;  /* 0x0000000414b07825 */ /* 0x050fe400078e022c */
[----:B------:R-:W4:Y:S02]  /*14d10*/  LDL.LU.64 R44, [R1+0x868] ;  /* 0x00086800012c7983 */ /* 0x000f240000300a00 */
[C---:B------:R-:W-:Y:S02]  /*14d20*/  IMAD.WIDE R112, R20.reuse, 0x4, R32 ;  /* 0x0000000414707825 */ /* 0x040fe400078e0220 */
[----:B------:R-:W4:Y:S04]  /*14d30*/  LDL.LU.64 R172, [R1+0x870] ;  /* 0x0008700001ac7983 */ /* 0x000f280000300a00 */
[----:B------:R-:W4:Y:S04]  /*14d40*/  LDL.LU.64 R156, [R1+0x878] ;  /* 0x00087800019c7983 */ /* 0x000f280000300a00 */
[----:B------:R-:W4:Y:S01]  /*14d50*/  LDL.LU.64 R32, [R1+0x880] ;  /* 0x0008800001207983 */ /* 0x000f220000300a00 */
[----:B------:R-:W-:-:S03]  /*14d60*/  IMAD.WIDE R50, R20, 0x4, R164 ;  /* 0x0000000414327825 */ /* 0x000fc600078e02a4 */
[----:B------:R-:W-:Y:S04]  /*14d70*/  STL.64 [R1+0x1700], R242 ;  /* 0x001700f201007387 */ /* 0x000fe80000100a00 */
[----:B------:R-:W-:Y:S04]  /*14d80*/  STL.64 [R1+0x1708], R50 ;  /* 0x0017083201007387 */ /* 0x000fe80000100a00 */
[----:B------:R-:W-:Y:S01]  /*14d90*/  STL.64 [R1+0x16f8], R176 ;  /* 0x0016f8b001007387 */ /* 0x000fe20000100a00 */
[----:B------:R-:W-:-:S04]  /*14da0*/  IMAD.WIDE R48, R20, 0x4, R108 ;  /* 0x0000000414307825 */ /* 0x000fc800078e026c */
[C---:B------:R-:W-:Y:S02]  /*14db0*/  IMAD.WIDE R240, R20.reuse, 0x4, R100 ;  /* 0x0000000414f07825 */ /* 0x040fe400078e0264 */
[----:B------:R-:W4:Y:S02]  /*14dc0*/  LDL.LU.64 R100, [R1+0x888] ;  /* 0x0008880001647983 */ /* 0x000f240000300a00 */
[C---:B------:R-:W-:Y:S02]  /*14dd0*/  IMAD.WIDE R174, R20.reuse, 0x4, R92 ;  /* 0x0000000414ae7825 */ /* 0x040fe400078e025c */
[----:B------:R-:W-:Y:S02]  /*14de0*/  STL.64 [R1+0x16f0], R112 ;  /* 0x0016f07001007387 */ /* 0x000fe40000100a00 */
[C---:B------:R-:W-:Y:S02]  /*14df0*/  IMAD.WIDE R110, R20.reuse, 0x4, R24 ;  /* 0x00000004146e7825 */ /* 0x040fe400078e0218 */
[----:B------:R-:W4:Y:S04]  /*14e00*/  LDL.LU.64 R164, [R1+0x890] ;  /* 0x0008900001a47983 */ /* 0x000f280000300a00 */
[----:B------:R-:W4:Y:S04]  /*14e10*/  LDL.LU.64 R92, [R1+0x898] ;  /* 0x00089800015c7983 */ /* 0x000f280000300a00 */
[----:B------:R-:W4:Y:S04]  /*14e20*/  LDL.LU.64 R24, [R1+0x8a0] ;  /* 0x0008a00001187983 */ /* 0x000f280000300a00 */
[----:B------:R-:W-:Y:S04]  /*14e30*/  STL.64 [R1+0x16e0], R240 ;  /* 0x0016e0f001007387 */ /* 0x000fe80000100a00 */
[----:B------:R-:W-:Y:S01]  /*14e40*/  STL.64 [R1+0x16e8], R48 ;  /* 0x0016e83001007387 */ /* 0x000fe20000100a00 */
[----:B------:R-:W-:-:S03]  /*14e50*/  IMAD.WIDE R46, R20, 0x4, R16 ;  /* 0x00000004142e7825 */ /* 0x000fc600078e0210 */
[----:B------:R-:W-:Y:S04]  /*14e60*/  STL.64 [R1+0x16d8], R174 ;  /* 0x0016d8ae01007387 */ /* 0x000fe80000100a00 */
[----:B------:R-:W-:Y:S04]  /*14e70*/  STL.64 [R1+0x16d0], R110 ;  /* 0x0016d06e01007387 */ /* 0x000fe80000100a00 */
[----:B------:R-:W4:Y:S04]  /*14e80*/  LDL.LU.64 R40, [R1+0x8a8] ;  /* 0x0008a80001287983 */ /* 0x000f280000300a00 */
[----:B------:R-:W4:Y:S01]  /*14e90*/  LDL.LU.64 R16, [R1+0x8b0] ;  /* 0x0008b00001107983 */ /* 0x000f220000300a00 */
[----:B---3--:R-:W-:-:S03]  /*14ea0*/  IMAD.WIDE R238, R20, 0x4, R220 ;  /* 0x0000000414ee7825 */ /* 0x008fc600078e02dc */
[----:B------:R-:W3:Y:S01]  /*14eb0*/  LDL.LU.64 R220, [R1+0x8b8] ;  /* 0x0008b80001dc7983 */ /* 0x000ee20000300a00 */
[----:B--2---:R-:W-:-:S04]  /*14ec0*/  IMAD.WIDE R124, R20, 0x4, R124 ;  /* 0x00000004147c7825 */ /* 0x004fc800078e027c */
[C---:B------:R-:W-:Y:S02]  /*14ed0*/  IMAD.WIDE R108, R20.reuse, 0x4, R212 ;  /* 0x00000004146c7825 */ /* 0x040fe400078e02d4 */
[----:B------:R-:W2:Y:S04]  /*14ee0*/  LDL.LU.64 R212, [R1+0x8c0] ;  /* 0x0008c00001d47983 */ /* 0x000ea80000300a00 */
[----:B------:R-:W-:Y:S04]  /*14ef0*/  STL.64 [R1+0x16c0], R238 ;  /* 0x0016c0ee01007387 */ /* 0x000fe80000100a00 */
[----:B------:R-:W-:Y:S04]  /*14f00*/  STL.64 [R1+0x16c8], R46 ;  /* 0x0016c82e01007387 */ /* 0x000fe80000100a00 */
[----:B------:R1:W-:Y:S04]  /*14f10*/  STL.64 [R1+0x16b8], R124 ;  /* 0x0016b87c01007387 */ /* 0x0003e80000100a00 */
[----:B------:R-:W-:Y:S01]  /*14f20*/  STL.64 [R1+0x16b0], R108 ;  /* 0x0016b06c01007387 */ /* 0x000fe20000100a00 */
[----:B----4-:R-:W-:-:S04]  /*14f30*/  IMAD.WIDE R236, R20, 0x4, R172 ;  /* 0x0000000414ec7825 */ /* 0x010fc800078e02ac */
[C---:B------:R-:W-:Y:S02]  /*14f40*/  IMAD.WIDE R172, R20.reuse, 0x4, R156 ;  /* 0x0000000414ac7825 */ /* 0x040fe400078e029c */
[----:B------:R-:W4:Y:S02]  /*14f50*/  LDL.LU.64 R156, [R1+0x8c8] ;  /* 0x0008c800019c7983 */ /* 0x000f240000300a00 */
[C---:B------:R-:W-:Y:S02]  /*14f60*/  IMAD.WIDE R106, R20.reuse, 0x4, R32 ;  /* 0x00000004146a7825 */ /* 0x040fe400078e0220 */
[----:B------:R-:W4:Y:S02]  /*14f70*/  LDL.LU.64 R32, [R1+0x8d0] ;  /* 0x0008d00001207983 */ /* 0x000f240000300a00 */
[C---:B------:R-:W-:Y:S02]  /*14f80*/  IMAD.WIDE R44, R20.reuse, 0x4, R44 ;  /* 0x00000004142c7825 */ /* 0x040fe400078e022c */
[----:B------:R-:W-:Y:S04]  /*14f90*/  STL.64 [R1+0x16a0], R236 ;  /* 0x0016a0ec01007387 */ /* 0x000fe80000100a00 */
[----:B------:R1:W-:Y:S04]  /*14fa0*/  STL.64 [R1+0x16a8], R44 ;  /* 0x0016a82c01007387 */ /* 0x0003e80000100a00 */
[----:B------:R-:W4:Y:S01]  /*14fb0*/  LDL.LU.64 R216, [R1+0x8d8] ;  /* 0x0008d80001d87983 */ /* 0x000f220000300a00 */
[----:B------:R-:W-:-:S03]  /*14fc0*/  IMAD.WIDE R42, R20, 0x4, R100 ;  /* 0x00000004142a7825 */ /* 0x000fc600078e0264 */
[----:B------:R-:W4:Y:S04]  /*14fd0*/  LDL.LU.64 R100, [R1+0x8e0] ;  /* 0x0008e00001647983 */ /* 0x000f280000300a00 */
[----:B------:R1:W-:Y:S01]  /*14fe0*/  STL.64 [R1+0x1698], R172 ;  /* 0x001698ac01007387 */ /* 0x0003e20000100a00 */
[----:B------:R-:W-:-:S03]  /*14ff0*/  IMAD.WIDE R234, R20, 0x4, R164 ;  /* 0x0000000414ea7825 */ /* 0x000fc600078e02a4 */
[----:B------:R1:W-:Y:S01]  /*15000*/  STL.64 [R1+0x1690], R106 ;  /* 0x0016906a01007387 */ /* 0x0003e20000100a00 */
[----:B------:R-:W-:-:S03]  /*15010*/  IMAD.WIDE R170, R20, 0x4, R92 ;  /* 0x0000000414aa7825 */ /* 0x000fc600078e025c */
[----:B------:R-:W4:Y:S01]  /*15020*/  LDL.LU.64 R222, [R1+0x8e8] ;  /* 0x0008e80001de7983 */ /* 0x000f220000300a00 */
[----:B------:R-:W-:-:S03]  /*15030*/  IMAD.WIDE R104, R20, 0x4, R24 ;  /* 0x0000000414687825 */ /* 0x000fc600078e0218 */
[----:B------:R-:W4:Y:S04]  /*15040*/  LDL.LU.64 R164, [R1+0x8f0] ;  /* 0x0008f00001a47983 */ /* 0x000f280000300a00 */
[----:B------:R-:W4:Y:S04]  /*15050*/  LDL.LU.64 R92, [R1+0x8f8] ;  /* 0x0008f800015c7983 */ /* 0x000f280000300a00 */
[----:B------:R-:W4:Y:S04]  /*15060*/  LDL.LU.64 R24, [R1+0x900] ;  /* 0x0009000001187983 */ /* 0x000f280000300a00 */
[----:B------:R1:W-:Y:S04]  /*15070*/  STL.64 [R1+0x1680], R234 ;  /* 0x001680ea01007387 */ /* 0x0003e80000100a00 */
[----:B------:R1:W-:Y:S04]  /*15080*/  STL.64 [R1+0x1688], R42 ;  /* 0x0016882a01007387 */ /* 0x0003e80000100a00 */
[----:B------:R1:W-:Y:S01]  /*15090*/  STL.64 [R1+0x1678], R170 ;  /* 0x001678aa01007387 */ /* 0x0003e20000100a00 */
[----:B------:R-:W-:-:S03]  /*150a0*/  IMAD.WIDE R232, R20, 0x4, R16 ;  /* 0x0000000414e87825 */ /* 0x000fc600078e0210 */
[----:B------:R-:W4:Y:S04]  /*150b0*/  LDL.LU.64 R16, [R1+0x908] ;  /* 0x0009080001107983 */ /* 0x000f280000300a00 */
[----:B------:R1:W-:Y:S04]  /*150c0*/  STL.64 [R1+0x1670], R104 ;  /* 0x0016706801007387 */ /* 0x0003e80000100a00 */
[----:B------:R-:W4:Y:S01]  /*150d0*/  LDL.LU.64 R224, [R1+0x910] ;  /* 0x0009100001e07983 */ /* 0x000f220000300a00 */
[----:B------:R-:W-:-:S04]  /*150e0*/  IMAD.WIDE R40, R20, 0x4, R40 ;  /* 0x0000000414287825 */ /* 0x000fc800078e0228 */
[C---:B---3--:R-:W-:Y:S02]  /*150f0*/  IMAD.WIDE R168, R20.reuse, 0x4, R220 ;  /* 0x0000000414a87825 */ /* 0x048fe400078e02dc */
[----:B------:R-:W3:Y:S02]  /*15100*/  LDL.LU.64 R220, [R1+0x918] ;  /* 0x0009180001dc7983 */ /* 0x000ee40000300a00 */
[C---:B--2---:R-:W-:Y:S02]  /*15110*/  IMAD.WIDE R102, R20.reuse, 0x4, R212 ;  /* 0x0000000414667825 */ /* 0x044fe400078e02d4 */
[----:B------:R-:W2:Y:S04]  /*15120*/  LDL.LU.64 R212, [R1+0x920] ;  /* 0x0009200001d47983 */ /* 0x000ea80000300a00 */
[----:B------:R1:W-:Y:S04]  /*15130*/  STL.64 [R1+0x1660], R232 ;  /* 0x001660e801007387 */ /* 0x0003e80000100a00 */
[----:B------:R1:W-:Y:S04]  /*15140*/  STL.64 [R1+0x1668], R40 ;  /* 0x0016682801007387 */ /* 0x0003e80000100a00 */
[----:B------:R1:W-:Y:S01]  /*15150*/  STL.64 [R1+0x1658], R168 ;  /* 0x001658a801007387 */ /* 0x0003e20000100a00 */
[----:B----4-:R-:W-:-:S04]  /*15160*/  IMAD.WIDE R38, R20, 0x4, R156 ;  /* 0x0000000414267825 */ /* 0x010fc800078e029c */
[C---:B------:R-:W-:Y:S02]  /*15170*/  IMAD.WIDE R230, R20.reuse, 0x4, R32 ;  /* 0x0000000414e67825 */ /* 0x040fe400078e0220 */
[----:B------:R-:W4:Y:S04]  /*15180*/  LDL.LU.64 R32, [R1+0x928] ;  /* 0x0009280001207983 */ /* 0x000f280000300a00 */
[----:B------:R-:W4:Y:S04]  /*15190*/  LDL.LU.64 R156, [R1+0x9c0] ;  /* 0x0009c000019c7983 */ /* 0x000f280000300a00 */
[----:B------:R1:W-:Y:S01]  /*151a0*/  STL.64 [R1+0x1650], R102 ;  /* 0x0016506601007387 */ /* 0x0003e20000100a00 */
[----:B------:R-:W-:-:S03]  /*151b0*/  IMAD.WIDE R166, R20, 0x4, R216 ;  /* 0x0000000414a67825 */ /* 0x000fc600078e02d8 */
[----:B------:R-:W4:Y:S04]  /*151c0*/  LDL.LU.64 R218, [R1+0x930] ;  /* 0x0009300001da7983 */ /* 0x000f280000300a00 */
[----:B------:R-:W4:Y:S01]  /*151d0*/  LDL.LU.64 R216, [R1+0x9b8] ;  /* 0x0009b80001d87983 */ /* 0x000f220000300a00 */
[----:B------:R-:W-:-:S03]  /*151e0*/  IMAD.WIDE R100, R20, 0x4, R100 ;  /* 0x0000000414647825 */ /* 0x000fc600078e0264 */
[----:B------:R1:W-:Y:S04]  /*151f0*/  STL.64 [R1+0x1640], R230 ;  /* 0x001640e601007387 */ /* 0x0003e80000100a00 */
[----:B------:R1:W-:Y:S04]  /*15200*/  STL.64 [R1+0x1648], R38 ;  /* 0x0016482601007387 */ /* 0x0003e80000100a00 */
[----:B------:R1:W-:Y:S01]  /*15210*/  STL.64 [R1+0x1638], R166 ;  /* 0x001638a601007387 */ /* 0x0003e20000100a00 */
[----:B------:R-:W-:-:S03]  /*15220*/  IMAD.WIDE R36, R20, 0x4, R222 ;  /* 0x0000000414247825 */ /* 0x000fc600078e02de */
[----:B------:R-:W4:Y:S01]  /*15230*/  LDL.LU.64 R222, [R1+0x938] ;  /* 0x0009380001de7983 */ /* 0x000f220000300a00 */
[----:B------:R-:W-:-:S03]  /*15240*/  IMAD.WIDE R228, R20, 0x4, R164 ;  /* 0x0000000414e47825 */ /* 0x000fc600078e02a4 */
[----:B------:R1:W-:Y:S01]  /*15250*/  STL.64 [R1+0x1630], R100 ;  /* 0x0016306401007387 */ /* 0x0003e20000100a00 */
[----:B------:R-:W-:-:S04]  /*15260*/  IMAD.WIDE R164, R20, 0x4, R92 ;  /* 0x0000000414a47825 */ /* 0x000fc800078e025c */
[C---:B------:R-:W-:Y:S02]  /*15270*/  IMAD.WIDE R98, R20.reuse, 0x4, R24 ;  /* 0x0000000414627825 */ /* 0x040fe400078e0218 */
[----:B------:R-:W4:Y:S04]  /*15280*/  LDL.LU.64 R24, [R1+0x9b0] ;  /* 0x0009b00001187983 */ /* 0x000f280000300a00 */
[----:B------:R-:W4:Y:S04]  /*15290*/  LDL.LU.64 R92, [R1+0x940] ;  /* 0x00094000015c7983 */ /* 0x000f280000300a00 */
[----:B------:R1:W-:Y:S04]  /*152a0*/  STL.64 [R1+0x1620], R228 ;  /* 0x001620e401007387 */ /* 0x0003e80000100a00 */
[----:B------:R1:W-:Y:S01]  /*152b0*/  STL.64 [R1+0x1628], R36 ;  /* 0x0016282401007387 */ /* 0x0003e20000100a00 */
[----:B------:R-:W-:-:S03]  /*152c0*/  IMAD.WIDE R34, R20, 0x4, R16 ;  /* 0x0000000414227825 */ /* 0x000fc600078e0210 */
[----:B------:R-:W4:Y:S04]  /*152d0*/  LDL.LU.64 R16, [R1+0x9a8] ;  /* 0x0009a80001107983 */ /* 0x000f280000300a00 */
[----:B------:R1:W-:Y:S04]  /*152e0*/  STL.64 [R1+0x1618], R164 ;  /* 0x001618a401007387 */ /* 0x0003e80000100a00 */
[----:B------:R1:W-:Y:S01]  /*152f0*/  STL.64 [R1+0x1610], R98 ;  /* 0x0016106201007387 */ /* 0x0003e20000100a00 */
[----:B------:R-:W-:-:S04]  /*15300*/  IMAD.WIDE R226, R20, 0x4, R224 ;  /* 0x0000000414e27825 */ /* 0x000fc800078e02e0 */
[----:B---3--:R-:W-:-:S04]  /*15310*/  IMAD.WIDE R162, R20, 0x4, R220 ;  /* 0x0000000414a27825 */ /* 0x008fc800078e02dc */
[C---:B--2---:R-:W-:Y:S02]  /*15320*/  IMAD.WIDE R96, R20.reuse, 0x4, R212 ;  /* 0x0000000414607825 */ /* 0x044fe400078e02d4 */
[----:B------:R-:W2:Y:S04]  /*15330*/  LDL.LU.64 R212, [R1+0x948] ;  /* 0x0009480001d47983 */ /* 0x000ea80000300a00 */
[----:B------:R-:W3:Y:S04]  /*15340*/  LDL.LU.64 R220, [R1+0x9a0] ;  /* 0x0009a00001dc7983 */ /* 0x000ee80000300a00 */
[----:B------:R1:W-:Y:S04]  /*15350*/  STL.64 [R1+0x1600], R226 ;  /* 0x001600e201007387 */ /* 0x0003e80000100a00 */
[----:B------:R1:W-:Y:S04]  /*15360*/  STL.64 [R1+0x1608], R34 ;  /* 0x0016082201007387 */ /* 0x0003e80000100a00 */
[----:B------:R1:W-:Y:S01]  /*15370*/  STL.64 [R1+0x15f8], R162 ;  /* 0x0015f8a201007387 */ /* 0x0003e20000100a00 */
[----:B----4-:R-:W-:-:S03]  /*15380*/  IMAD.WIDE R224, R20, 0x4, R156 ;  /* 0x0000000414e07825 */ /* 0x010fc600078e029c */
[----:B------:R-:W4:Y:S01]  /*15390*/  LDL.LU.64 R156, [R1+0x950] ;  /* 0x00095000019c7983 */ /* 0x000f220000300a00 */
[----:B------:R-:W-:-:S03]  /*153a0*/  IMAD.WIDE R32, R20, 0x4, R32 ;  /* 0x0000000414207825 */ /* 0x000fc600078e0220 */
[----:B------:R-:W4:Y:S01]  /*153b0*/  LDL.LU.64 R90, [R1+0x998] ;  /* 0x00099800015a7983 */ /* 0x000f220000300a00 */
[----:B------:R-:W-:-:S03]  /*153c0*/  IMAD.WIDE R160, R20, 0x4, R218 ;  /* 0x0000000414a07825 */ /* 0x000fc600078e02da */
[----:B------:R1:W-:Y:S04]  /*153d0*/  STL.64 [R1+0x15f0], R96 ;  /* 0x0015f06001007387 */ /* 0x0003e80000100a00 */
[----:B------:R-:W4:Y:S01]  /*153e0*/  LDL.LU.64 R26, [R1+0x958] ;  /* 0x00095800011a7983 */ /* 0x000f220000300a00 */
[----:B------:R-:W-:-:S03]  /*153f0*/  IMAD.WIDE R94, R20, 0x4, R216 ;  /* 0x00000004145e7825 */ /* 0x000fc600078e02d8 */
[----:B------:R-:W4:Y:S04]  /*15400*/  LDL.LU.64 R218, [R1+0x990] ;  /* 0x0009900001da7983 */ /* 0x000f280000300a00 */
[----:B------:R1:W-:Y:S04]  /*15410*/  STL.64 [R1+0x15e0], R224 ;  /* 0x0015e0e001007387 */ /* 0x0003e80000100a00 */
[----:B------:R1:W-:Y:S01]  /*15420*/  STL.64 [R1+0x15e8], R32 ;  /* 0x0015e82001007387 */ /* 0x0003e20000100a00 */
[----:B------:R-:W-:-:S03]  /*15430*/  IMAD.WIDE R30, R20, 0x4, R222 ;  /* 0x00000004141e7825 */ /* 0x000fc600078e02de */
[----:B------:R-:W4:Y:S04]  /*15440*/  LDL.LU.64 R154, [R1+0x960] ;  /* 0x00096000019a7983 */ /* 0x000f280000300a00 */
[----:B------:R-:W4:Y:S04]  /*15450*/  LDL.LU.64 R88, [R1+0x988] ;  /* 0x0009880001587983 */ /* 0x000f280000300a00 */
[----:B------:R1:W-:Y:S01]  /*15460*/  STL.64 [R1+0x15d8], R160 ;  /* 0x0015d8a001007387 */ /* 0x0003e20000100a00 */
[----:B------:R-:W-:-:S03]  /*15470*/  IMAD.WIDE R222, R20, 0x4, R24 ;  /* 0x0000000414de7825 */ /* 0x000fc600078e0218 */
[----:B------:R-:W4:Y:S01]  /*15480*/  LDL.LU.64 R24, [R1+0x968] ;  /* 0x0009680001187983 */ /* 0x000f220000300a00 */
[----:B------:R-:W-:-:S03]  /*15490*/  IMAD.WIDE R158, R20, 0x4, R92 ;  /* 0x00000004149e7825 */ /* 0x000fc600078e025c */
[----:B------:R1:W-:Y:S04]  /*154a0*/  STL.64 [R1+0x15d0], R94 ;  /* 0x0015d05e01007387 */ /* 0x0003e80000100a00 */
[----:B------:R-:W4:Y:S04]  /*154b0*/  LDL.LU.64 R216, [R1+0x980] ;  /* 0x0009800001d87983 */ /* 0x000f280000300a00 */
[----:B------:R-:W4:Y:S01]  /*154c0*/  LDL.LU.64 R152, [R1+0x970] ;  /* 0x0009700001987983 */ /* 0x000f220000300a00 */
[----:B------:R-:W-:-:S03]  /*154d0*/  IMAD.WIDE R92, R20, 0x4, R16 ;  /* 0x00000004145c7825 */ /* 0x000fc600078e0210 */
[----:B------:R-:W4:Y:S04]  /*154e0*/  LDL.LU.64 R86, [R1+0x978] ;  /* 0x0009780001567983 */ /* 0x000f280000300a00 */
[----:B------:R-:W4:Y:S04]  /*154f0*/  LDL.LU.64 R16, [R1+0xa80] ;  /* 0x000a800001107983 */ /* 0x000f280000300a00 */
[----:B------:R1:W-:Y:S04]  /*15500*/  STL.64 [R1+0x15c0], R222 ;  /* 0x0015c0de01007387 */ /* 0x0003e80000100a00 */
[----:B------:R1:W-:Y:S01]  /*15510*/  STL.64 [R1+0x15c8], R30 ;  /* 0x0015c81e01007387 */ /* 0x0003e20000100a00 */
[----:B--2---:R-:W-:-:S03]  /*15520*/  IMAD.WIDE R28, R20, 0x4, R212 ;  /* 0x00000004141c7825 */ /* 0x004fc600078e02d4 */
[----:B------:R-:W2:Y:S01]  /*15530*/  LDL.LU.64 R212, [R1+0xa88] ;  /* 0x000a880001d47983 */ /* 0x000ea20000300a00 */
[----:B---3--:R-:W-:-:S03]  /*15540*/  IMAD.WIDE R220, R20, 0x4, R220 ;  /* 0x0000000414dc7825 */ /* 0x008fc600078e02dc */
[----:B------:R3:W-:Y:S04]  /*15550*/  STL.64 [R1+0x15b8], R158 ;  /* 0x0015b89e01007387 */ /* 0x0007e80000100a00 */
[----:B------:R-:W3:Y:S04]  /*15560*/  LDL.LU.64 R18, [R1+0xa90] ;  /* 0x000a900001127983 */ /* 0x000ee80000300a00 */
[----:B------:R-:W3:Y:S04]  /*15570*/  LDL.LU.64 R22, [R1+0x9c8] ;  /* 0x0009c80001167983 */ /* 0x000ee80000300a00 */
[----:B------:R1:W-:Y:S04]  /*15580*/  STL.64 [R1+0x15b0], R92 ;  /* 0x0015b05c01007387 */ /* 0x0003e80000100a00 */
[----:B------:R1:W-:Y:S04]  /*15590*/  STL.64 [R1+0x15a0], R220 ;  /* 0x0015a0dc01007387 */ /* 0x0003e80000100a00 */
[----:B------:R1:W-:Y:S01]  /*155a0*/  STL.64 [R1+0x15a8], R28 ;  /* 0x0015a81c01007387 */ /* 0x0003e20000100a00 */
[----:B----4-:R-:W-:-:S05]  /*155b0*/  IMAD.WIDE R156, R20, 0x4, R156 ;  /* 0x00000004149c7825 */ /* 0x010fca00078e029c */
[----:B------:R4:W-:Y:S04]  /*155c0*/  STL.64 [R1+0x1598], R156 ;  /* 0x0015989c01007387 */ /* 0x0009e80000100a00 */
[----:B-1----:R-:W4:Y:S01]  /*155d0*/  LDL.64 R82, [R1+0x1938] ;  /* 0x0019380001527983 */ /* 0x002f220000100a00 */
[----:B------:R-:W-:Y:S02]  /*155e0*/  IMAD.MOV.U32 R0, RZ, RZ, c[0x0][0x180] ;  /* 0x00006000ff007624 */ /* 0x000fe400078e00ff */
[----:B------:R-:W-:Y:S01]  /*155f0*/  IMAD.WIDE R90, R20, 0x4, R90 ;  /* 0x00000004145a7825 */ /* 0x000fe200078e025a */
[----:B------:R-:W4:Y:S02]  /*15600*/  LDL.64 R146, [R1+0x1918] ;  /* 0x0019180001927983 */ /* 0x000f240000100a00 */
[----:B------:R-:W-:Y:S01]  /*15610*/  IADD3 R0, R0, -0x80, RZ ;  /* 0xffffff8000007810 */ /* 0x000fe20007ffe0ff */
[----:B------:R-:W-:Y:S01]  /*15620*/  IMAD.WIDE R218, R20, 0x4, R218 ;  /* 0x0000000414da7825 */ /* 0x000fe200078e02da */
[----:B------:R-:W4:Y:S02]  /*15630*/  LDL.64 R208, [R1+0x18f8] ;  /* 0x0018f80001d07983 */ /* 0x000f240000100a00 */
[----:B------:R-:W-:-:S02]  /*15640*/  ISETP.GE.U32.AND P2, PT, R0, 0x7fffff41, PT ;  /* 0x7fffff410000780c */ /* 0x000fc40003f46070 */
[----:B------:R-:W1:Y:S01]  /*15650*/  S2R R0, SR_TID.X ;  /* 0x0000000000007919 */ /* 0x000e620000002100 */
[----:B------:R-:W-:-:S10]  /*15660*/  IMAD.WIDE R26, R20, 0x4, R26 ;  /* 0x00000004141a7825 */ /* 0x000fd400078e021a */
[----:B------:R1:W-:Y:S01]  /*15670*/  LDGSTS.E [R21+0x3f800], [R14.64], !P2 ;  /* 0x3f8000000e157fae */ /* 0x0003e2000d121844 */
[----:B------:R-:W-:-:S03]  /*15680*/  IMAD.WIDE R154, R20, 0x4, R154 ;  /* 0x00000004149a7825 */ /* 0x000fc600078e029a */
[----:B------:R1:W-:Y:S01]  /*15690*/  STL.64 [R1+0x1590], R90 ;  /* 0x0015905a01007387 */ /* 0x0003e20000100a00 */
[----:B------:R-:W-:-:S03]  /*156a0*/  IMAD.WIDE R88, R20, 0x4, R88 ;  /* 0x0000000414587825 */ /* 0x000fc600078e0258 */
[----:B------:R1:W-:Y:S01]  /*156b0*/  STL.64 [R1+0x1580], R218 ;  /* 0x001580da01007387 */ /* 0x0003e20000100a00 */
[----:B------:R-:W-:-:S03]  /*156c0*/  IMAD.WIDE R24, R20, 0x4, R24 ;  /* 0x0000000414187825 */ /* 0x000fc600078e0218 */
[----:B------:R1:W-:Y:S01]  /*156d0*/  STL.64 [R1+0x1588], R26 ;  /* 0x0015881a01007387 */ /* 0x0003e20000100a00 */
[----:B------:R-:W-:-:S03]  /*156e0*/  IMAD.WIDE R216, R20, 0x4, R216 ;  /* 0x0000000414d87825 */ /* 0x000fc600078e02d8 */
[----:B------:R2:W-:Y:S01]  /*156f0*/  STL.64 [R1+0x1578], R154 ;  /* 0x0015789a01007387 */ /* 0x0005e20000100a00 */
[----:B-1----:R-:W-:-:S03]  /*15700*/  IMAD.WIDE R14, R252, 0x4, R16 ;  /* 0x00000004fc0e7825 */ /* 0x002fc600078e0210 */
[----:B------:R1:W-:Y:S01]  /*15710*/  STL.64 [R1+0x1570], R88 ;  /* 0x0015705801007387 */ /* 0x0003e20000100a00 */
[----:B------:R-:W-:-:S03]  /*15720*/  IMAD.WIDE R152, R20, 0x4, R152 ;  /* 0x0000000414987825 */ /* 0x000fc600078e0298 */
[----:B------:R1:W-:Y:S01]  /*15730*/  STL.64 [R1+0x1560], R216 ;  /* 0x001560d801007387 */ /* 0x0003e20000100a00 */
[----:B------:R-:W-:-:S03]  /*15740*/  IMAD.WIDE R86, R20, 0x4, R86 ;  /* 0x0000000414567825 */ /* 0x000fc600078e0256 */
[----:B------:R1:W-:Y:S04]  /*15750*/  STL.64 [R1+0x1568], R24 ;  /* 0x0015681801007387 */ /* 0x0003e80000100a00 */
[----:B------:R1:W-:Y:S04]  /*15760*/  LDGSTS.E [R21+0x3fa00], [R14.64], !P2 ;  /* 0x3fa000000e157fae */ /* 0x0003e8000d121844 */
[----:B------:R1:W-:Y:S04]  /*15770*/  STL.64 [R1+0x1558], R152 ;  /* 0x0015589801007387 */ /* 0x0003e80000100a00 */
[----:B------:R1:W-:Y:S04]  /*15780*/  STL.64 [R1+0x1550], R86 ;  /* 0x0015505601007387 */ /* 0x0003e80000100a00 */
[----:B------:R1:W-:Y:S01]  /*15790*/  STL [R1+0x19fc], R2 ;  /* 0x0019fc0201007387 */ /* 0x0003e20000100800 */
[----:B--2---:R-:W-:Y:S01]  /*157a0*/  IMAD.WIDE R16, R252, 0x4, R212 ;  /* 0x00000004fc107825 */ /* 0x004fe200078e02d4 */
[----:B------:R-:W-:-:S02]  /*157b0*/  LOP3.LUT R213, R0, 0x3f, RZ, 0xc0, !PT ;  /* 0x0000003f00d57812 */ /* 0x000fc400078ec0ff */
[----:B------:R-:W-:Y:S02]  /*157c0*/  SHF.R.S32.HI R0, RZ, 0x6, R0 ;  /* 0x00000006ff007819 */ /* 0x000fe40000011400 */
[----:B------:R1:W-:Y:S01]  /*157d0*/  LDGSTS.E [R21+0x3fc00], [R16.64], !P2 ;  /* 0x3fc0000010157fae */ /* 0x0003e2000d121844 */
[----:B------:R-:W-:Y:S01]  /*157e0*/  IMAD.SHL.U32 R213, R213, 0x4, RZ ;  /* 0x00000004d5d57824 */ /* 0x000fe200078e00ff */
[----:B------:R-:W-:Y:S01]  /*157f0*/  SGXT R212, R0, 0x1 ;  /* 0x0000000100d4781a */ /* 0x000fe20000000200 */
[----:B---3--:R-:W-:-:S03]  /*15800*/  IMAD.WIDE R18, R252, 0x4, R18 ;  /* 0x00000004fc127825 */ /* 0x008fc600078e0212 */
[C---:B------:R-:W-:Y:S01]  /*15810*/  LOP3.LUT R0, R213.reuse, 0x110, R212, 0x78, !PT ;  /* 0x00000110d5007812 */ /* 0x040fe200078e78d4 */
[----:B------:R-:W-:Y:S01]  /*15820*/  IMAD.WIDE R22, R20, 0x4, R22 ;  /* 0x0000000414167825 */ /* 0x000fe200078e0216 */
[----:B------:R1:W-:Y:S04]  /*15830*/  LDGSTS.E [R21+0x3fe00], [R18.64], !P2 ;  /* 0x3fe0000012157fae */ /* 0x0003e8000d121844 */
[----:B------:R-:W0:Y:S04]  /*15840*/  LDGDEPBAR ;  /* 0x00000000000079af */ /* 0x000e280000000000 */
[----:B------:R1:W-:Y:S04]  /*15850*/  STL.64 [R1+0x1548], R22 ;  /* 0x0015481601007387 */ /* 0x0003e80000100a00 */
[----:B----4-:R2:W-:Y:S04]  /*15860*/  LDGSTS.E [R0+0x50000], [R82.64], P1 ;  /* 0x5000000052007fae */ /* 0x0105e80008921844 */
[----:B------:R3:W-:Y:S04]  /*15870*/  LDGSTS.E [R0+0x50800], [R146.64], P1 ;  /* 0x5080000092007fae */ /* 0x0007e80008921844 */
[----:B------:R4:W-:Y:S04]  /*15880*/  LDGSTS.E [R0+0x51000], [R208.64], P1 ;  /* 0x51000000d0007fae */ /* 0x0009e80008921844 */
[----:B--2---:R-:W2:Y:S04]  /*15890*/  LDL.LU.64 R82, [R1+0x21e8] ;  /* 0x0021e80001527983 */ /* 0x004ea80000300a00 */
[----:B---3--:R-:W3:Y:S04]  /*158a0*/  LDL.LU.64 R146, [R1+0x21e0] ;  /* 0x0021e00001927983 */ /* 0x008ee80000300a00 */
[----:B----4-:R-:W4:Y:S04]  /*158b0*/  LDL.LU.64 R208, [R1+0x21d8] ;  /* 0x0021d80001d07983 */ /* 0x010f280000300a00 */
[----:B--2---:R2:W-:Y:S04]  /*158c0*/  LDGSTS.E [R0+0x51800], [R82.64], P1 ;  /* 0x5180000052007fae */ /* 0x0045e80008921844 */
[----:B------:R1:W-:Y:S04]  /*158d0*/  LDGSTS.E [R0+0x52000], [R148.64], P1 ;  /* 0x5200000094007fae */ /* 0x0003e80008921844 */
[----:B------:R3:W-:Y:S04]  /*158e0*/  LDGSTS.E [R0+0x52800], [R210.64], P1 ;  /* 0x52800000d2007fae */ /* 0x0007e80008921844 */
[----:B--2---:R-:W2:Y:S04]  /*158f0*/  LDL.LU.64 R82, [R1+0x21d0] ;  /* 0x0021d00001527983 */ /* 0x004ea80000300a00 */
[----:B-1----:R-:W2:Y:S04]  /*15900*/  LDL.LU.64 R148, [R1+0x21c8] ;  /* 0x0021c80001947983 */ /* 0x002ea80000300a00 */
[----:B---3--:R-:W3:Y:S04]  /*15910*/  LDL.LU.64 R210, [R1+0x21c0] ;  /* 0x0021c00001d27983 */ /* 0x008ee80000300a00 */
[----:B------:R1:W-:Y:S04]  /*15920*/  LDGSTS.E [R0+0x53000], [R84.64], P1 ;  /* 0x5300000054007fae */ /* 0x0003e80008921844 */
[----:B------:R4:W-:Y:S04]  /*15930*/  LDGSTS.E [R0+0x53800], [R150.64], P1 ;  /* 0x5380000096007fae */ /* 0x0009e80008921844 */
[----:B------:R4:W-:Y:S04]  /*15940*/  LDGSTS.E [R0+0x54000], [R214.64], P1 ;  /* 0x54000000d6007fae */ /* 0x0009e80008921844 */
[----:B-1----:R-:W2:Y:S04]  /*15950*/  LDL.LU.64 R84, [R1+0x21b8] ;  /* 0x0021b80001547983 */ /* 0x002ea80000300a00 */
[----:B----4-:R-:W4:Y:S04]  /*15960*/  LDL.LU.64 R150, [R1+0x21b0] ;  /* 0x0021b00001967983 */ /* 0x010f280000300a00 */
[----:B------:R-:W2:Y:S04]  /*15970*/  LDL.LU.64 R214, [R1+0x21a8] ;  /* 0x0021a80001d67983 */ /* 0x000ea80000300a00 */
[----:B------:R1:W-:Y:S04]  /*15980*/  LDGSTS.E [R0+0x54800], [R12.64], P1 ;  /* 0x548000000c007fae */ /* 0x0003e80008921844 */
[----:B------:R1:W-:Y:S04]  /*15990*/  LDGSTS.E [R0+0x55000], [R10.64], P1 ;  /* 0x550000000a007fae */ /* 0x0003e80008921844 */
[----:B------:R1:W-:Y:S04]  /*159a0*/  LDGSTS.E [R0+0x55800], [R8.64], P1 ;  /* 0x5580000008007fae */ /* 0x0003e80008921844 */
[----:B-1----:R-:W4:Y:S04]  /*159b0*/  LDL.LU.64 R12, [R1+0x21a0] ;  /* 0x0021a000010c7983 */ /* 0x002f280000300a00 */
[----:B------:R-:W4:Y:S04]  /*159c0*/  LDL.LU.64 R10, [R1+0x2198] ;  /* 0x00219800010a7983 */ /* 0x000f280000300a00 */
[----:B------:R-:W4:Y:S04]  /*159d0*/  LDL.LU.64 R8, [R1+0x2190] ;  /* 0x0021900001087983 */ /* 0x000f280000300a00 */
[----:B------:R1:W-:Y:S04]  /*159e0*/  LDGSTS.E [R0+0x56000], [R6.64], P1 ;  /* 0x5600000006007fae */ /* 0x0003e80008921844 */
[----:B------:R1:W-:Y:S04]  /*159f0*/  LDGSTS.E [R0+0x56800], [R4.64], P1 ;  /* 0x5680000004007fae */ /* 0x0003e80008921844 */
[----:B------:R2:W-:Y:S04]  /*15a00*/  LDGSTS.E [R0+0x57000], [R250.64], P1 ;  /* 0x57000000fa007fae */ /* 0x0005e80008921844 */
[----:B-1----:R-:W4:Y:S04]  /*15a10*/  LDL.LU.64 R6, [R1+0x2188] ;  /* 0x0021880001067983 */ /* 0x002f280000300a00 */
[----:B------:R-:W4:Y:S04]  /*15a20*/  LDL.LU.64 R4, [R1+0x2180] ;  /* 0x0021800001047983 */ /* 0x000f280000300a00 */
[----:B------:R1:W-:Y:S04]  /*15a30*/  LDGSTS.E [R0+0x57800], [R248.64], P1 ;  /* 0x57800000f8007fae */ /* 0x0003e80008921844 */
[----:B------:R1:W-:Y:S04]  /*15a40*/  LDGSTS.E [R0+0x58000], [R246.64], P1 ;  /* 0x58000000f6007fae */ /* 0x0003e80008921844 */
[----:B------:R1:W-:Y:S04]  /*15a50*/  LDGSTS.E [R0+0x58800], [R244.64], P1 ;  /* 0x58800000f4007fae */ /* 0x0003e80008921844 */
[----:B------:R1:W-:Y:S04]  /*15a60*/  LDGSTS.E [R0+0x59000], [R242.64], P1 ;  /* 0x59000000f2007fae */ /* 0x0003e80008921844 */
[----:B------:R1:W-:Y:S01]  /*15a70*/  LDGSTS.E [R0+0x59800], [R240.64], P1 ;  /* 0x59800000f0007fae */ /* 0x0003e20008921844 */
[----:B------:R-:W-:-:S03]  /*15a80*/  LOP3.LUT R213, R213, 0x110, R212, 0x78, !PT ;  /* 0x00000110d5d57812 */ /* 0x000fc600078e78d4 */
[----:B------:R1:W-:Y:S04]  /*15a90*/  LDGSTS.E [R0+0x5a000], [R238.64], P1 ;  /* 0x5a000000ee007fae */ /* 0x0003e80008921844 */
[----:B------:R1:W-:Y:S04]  /*15aa0*/  LDGSTS.E [R0+0x5a800], [R236.64], P1 ;  /* 0x5a800000ec007fae */ /* 0x0003e80008921844 */
[----:B------:R1:W-:Y:S04]  /*15ab0*/  LDGSTS.E [R0+0x5b000], [R234.64], P1 ;  /* 0x5b000000ea007fae */ /* 0x0003e80008921844 */
[----:B------:R1:W-:Y:S01]  /*15ac0*/  LDGSTS.E [R0+0x5b800], [R232.64], P1 ;  /* 0x5b800000e8007fae */ /* 0x0003e20008921844 */
[----:B------:R-:W-:-:S03]  /*15ad0*/  LOP3.LUT R213, R213, 0x20, RZ, 0x3c, !PT ;  /* 0x00000020d5d57812 */ /* 0x000fc600078e3cff */
        /* <DEDUP_REMOVED lines=8> */
[----:B------:R1:W-:Y:S04]  /*15b60*/  STL [R1+0x1988], R3 ;  /* 0x0019880301007387 */ /* 0x0003e80000100800 */
        /* <DEDUP_REMOVED lines=23> */
[----:B---3--:R-:W1:Y:S04]  /*15ce0*/  S2R R125, SR_TID.X ;  /* 0x00000000007d7919 */ /* 0x008e680000002100 */
[----:B------:R2:W-:Y:S04]  /*15cf0*/  LDGSTS.E [R213+0x5ba00], [R168.64], P1 ;  /* 0x5ba00000a8d57fae */ /* 0x0005e80008921844 */
[----:B------:R2:W-:Y:S04]  /*15d00*/  LDGSTS.E [R213+0x5c200], [R166.64], P1 ;  /* 0x5c200000a6d57fae */ /* 0x0005e80008921844 */
[----:B------:R2:W-:Y:S04]  /*15d10*/  LDGSTS.E [R213+0x5ca00], [R164.64], P1 ;  /* 0x5ca00000a4d57fae */ /* 0x0005e80008921844 */
[----:B------:R2:W-:Y:S04]  /*15d20*/  LDGSTS.E [R213+0x5d200], [R162.64], P1 ;  /* 0x5d200000a2d57fae */ /* 0x0005e80008921844 */
[----:B------:R2:W-:Y:S01]  /*15d30*/  LDGSTS.E [R213+0x5da00], [R160.64], P1 ;  /* 0x5da00000a0d57fae */ /* 0x0005e20008921844 */
[----:B-1----:R-:W-:-:S03]  /*15d40*/  LOP3.LUT R0, R125, 0x3f, RZ, 0xc0, !PT ;  /* 0x0000003f7d007812 */ /* 0x002fc600078ec0ff */
[----:B------:R2:W-:Y:S01]  /*15d50*/  LDGSTS.E [R213+0x5e200], [R158.64], P1 ;  /* 0x5e2000009ed57fae */ /* 0x0005e20008921844 */
[----:B------:R-:W-:Y:S02]  /*15d60*/  SHF.R.S32.HI R125, RZ, 0x6, R125 ;  /* 0x00000006ff7d7819 */ /* 0x000fe4000001147d */
[----:B------:R-:W-:Y:S01]  /*15d70*/  SHF.L.U32 R0, R0, 0x2, RZ ;  /* 0x0000000200007819 */ /* 0x000fe200000006ff */
[----:B------:R2:W-:Y:S01]  /*15d80*/  LDGSTS.E [R213+0x5ea00], [R156.64], P1 ;  /* 0x5ea000009cd57fae */ /* 0x0005e20008921844 */
[----:B------:R-:W-:-:S03]  /*15d90*/  SGXT R124, R125, 0x1 ;  /* 0x000000017d7c781a */ /* 0x000fc60000000200 */
[----:B------:R2:W-:Y:S01]  /*15da0*/  LDGSTS.E [R213+0x5f200], [R154.64], P1 ;  /* 0x5f2000009ad57fae */ /* 0x0005e20008921844 */
[----:B------:R-:W-:-:S03]  /*15db0*/  LOP3.LUT R125, R0, 0x110, R124, 0x78, !PT ;  /* 0x00000110007d7812 */ /* 0x000fc600078e787c */
[----:B------:R2:W-:Y:S01]  /*15dc0*/  LDGSTS.E [R213+0x5fa00], [R152.64], P1 ;  /* 0x5fa0000098d57fae */ /* 0x0005e20008921844 */
[----:B------:R-:W-:-:S05]  /*15dd0*/  LOP3.LUT R125, R125, 0x40, RZ, 0x3c, !PT ;  /* 0x000000407d7d7812 */ /* 0x000fca00078e3cff */
        /* <DEDUP_REMOVED lines=70> */
[----:B------:R2:W-:Y:S04]  /*16240*/  STL [R1+0x194c], R19 ;  /* 0x00194c1301007387 */ /* 0x0005e80000100800 */
[----:B-1----:R-:W1:Y:S04]  /*16250*/  S2R R44, SR_TID.X ;  /* 0x00000000002c7919 */ /* 0x002e680000002100 */
        /* <DEDUP_REMOVED lines=11> */
[----:B------:R-:W0:Y:S01]  /*16310*/  LDGDEPBAR ;  /* 0x00000000000079af */ /* 0x000e220000000000 */
[----:B------:R-:W-:Y:S05]  /*16320*/  @P0 BRA `(.L_x_0) ;  /* 0x00003a8000000947 */ /* 0x000fea0003800000 */
[----:B-1----:R1:W-:Y:S01]  /*16330*/  STL [R1+0x440], RZ ;  /* 0x000440ff01007387 */ /* 0x0023e20000100800 */
[----:B--2---:R-:W-:Y:S01]  /*16340*/  IMAD.SHL.U32 R0, R44, 0x40, RZ ;  /* 0x000000402c007824 */ /* 0x004fe200078e00ff */
[----:B------:R-:W-:Y:S01]  /*16350*/  CS2R R208, SRZ ;  /* 0x0000000000d07805 */ /* 0x000fe2000001ff00 */
[----:B------:R-:W-:Y:S01]  /*16360*/  CS2R R210, SRZ ;  /* 0x0000000000d27805 */ /* 0x000fe2000001ff00 */
[----:B------:R1:W-:Y:S01]  /*16370*/  STL [R1+0x444], RZ ;  /* 0x000444ff01007387 */ /* 0x0003e20000100800 */
[----:B------:R-:W-:Y:S01]  /*16380*/  CS2R R172, SRZ ;  /* 0x0000000000ac7805 */ /* 0x000fe2000001ff00 */
[----:B------:R-:W-:Y:S01]  /*16390*/  LOP3.LUT R0, R0, 0x800, RZ, 0xc0, !PT ;  /* 0x0000080000007812 */ /* 0x000fe200078ec0ff */
[----:B------:R-:W-:Y:S01]  /*163a0*/  CS2R R174, SRZ ;  /* 0x0000000000ae7805 */ /* 0x000fe2000001ff00 */
[----:B------:R1:W-:Y:S01]  /*163b0*/  STL [R1+0x448], RZ ;  /* 0x000448ff01007387 */ /* 0x0003e20000100800 */
[----:B------:R-:W-:Y:S01]  /*163c0*/  CS2R R4, SRZ ;  /* 0x0000000000047805 */ /* 0x000fe2000001ff00 */
[----:B------:R-:W-:Y:S01]  /*163d0*/  CS2R R6, SRZ ;  /* 0x0000000000067805 */ /* 0x000fe2000001ff00 */
        /* <DEDUP_REMOVED lines=114> */
[----:B------:R-:W-:-:S03]  /*16b00*/  CS2R R42, SRZ ;  /* 0x00000000002a7805 */ /* 0x000fc6000001ff00 */
[----:B------:R1:W-:Y:S04]  /*16b10*/  STL [R1+0x1210], RZ ;  /* 0x001210ff01007387 */ /* 0x0003e80000100800 */
        /* <DEDUP_REMOVED lines=479> */
[----:B------:R1:W-:Y:S04]  /*18910*/  STL [R1], RZ ;  /* 0x000000ff01007387 */ /* 0x0003e80000100800 */
        /* <DEDUP_REMOVED lines=291> */
[----:B------:R1:W-:Y:S04]  /*19b50*/  STL [R1+0x2170], R0 ;  /* 0x0021700001007387 */ /* 0x0003e80000100800 */
        /* <DEDUP_REMOVED lines=35> */
[----:B------:R1:W-:Y:S01]  /*19d90*/  STL [R1+0x7bc], RZ ;  /* 0x0007bcff01007387 */ /* 0x0003e20000100800 */
[----:B------:R-:W-:Y:S05]  /*19da0*/  BRA `(.L_x_1) ;  /* 0x0004b40000007947 */ /* 0x000fea0003800000 */
.L_x_0:
[----:B-1----:R-:W-:Y:S01]  /*19db0*/  STL [R1+0x153c], RZ ;  /* 0x00153cff01007387 */ /* 0x002fe20000100800 */
[----:B--2---:R-:W-:Y:S01]  /*19dc0*/  IMAD.MOV.U32 R0, RZ, RZ, 0x3f ;  /* 0x0000003fff007424 */ /* 0x004fe200078e00ff */
[C---:B------:R-:W-:Y:S01]  /*19dd0*/  LOP3.LUT R16, R44.reuse, 0x7, RZ, 0xc0, !PT ;  /* 0x000000072c107812 */ /* 0x040fe200078ec0ff */
[C---:B------:R-:W-:Y:S01]  /*19de0*/  IMAD.SHL.U32 R4, R44.reuse, 0x2, RZ ;  /* 0x000000022c047824 */ /* 0x040fe200078e00ff */
[----:B------:R-:W-:Y:S01]  /*19df0*/  STL [R1+0x440], RZ ;  /* 0x000440ff01007387 */ /* 0x000fe20000100800 */
[----:B------:R-:W-:Y:S01]  /*19e00*/  SHF.L.U32 R18, R44, 0x6, RZ ;  /* 0x000000062c127819 */ /* 0x000fe200000006ff */
[----:B------:R-:W-:Y:S01]  /*19e10*/  IMAD.SHL.U32 R242, R252, 0x4, RZ ;  /* 0x00000004fcf27824 */ /* 0x000fe200078e00ff */
[----:B------:R-:W-:Y:S01]  /*19e20*/  IADD3 R2, R0, c[0x0][0x180], RZ ;  /* 0x0000600000027a10 */ /* 0x000fe20007ffe0ff */
[----:B------:R-:W-:Y:S01]  /*19e30*/  STL [R1+0x444], RZ ;  /* 0x000444ff01007387 */ /* 0x000fe20000100800 */
[----:B------:R-:W-:Y:S01]  /*19e40*/  IMAD R16, R16, 0x110, RZ ;  /* 0x0000011010107824 */ /* 0x000fe200078e02ff */
[----:B------:R-:W-:Y:S01]  /*19e50*/  LOP3.LUT R18, R18, 0x800, RZ, 0xc0, !PT ;  /* 0x0000080012127812 */ /* 0x000fe200078ec0ff */
[----:B------:R-:W-:Y:S01]  /*19e60*/  IMAD.MOV.U32 R243, RZ, RZ, -0x1 ;  /* 0xfffffffffff37424 */ /* 0x000fe200078e00ff */
[----:B------:R-:W-:Y:S01]  /*19e70*/  STL [R1+0x448], RZ ;  /* 0x000448ff01007387 */ /* 0x000fe20000100800 */
[----:B------:R-:W-:Y:S01]  /*19e80*/  SHF.R.S32.HI R3, RZ, 0x1f, R2 ;  /* 0x0000001fff037819 */ /* 0x000fe20000011402 */
[----:B------:R-:W-:Y:S01]  /*19e90*/  CS2R R208, SRZ ;  /* 0x0000000000d07805 */ /* 0x000fe2000001ff00 */
[----:B------:R-:W-:Y:S01]  /*19ea0*/  LOP3.LUT R16, R16, 0x30, R4, 0x78, !PT ;  /* 0x0000003010107812 */ /* 0x000fe200078e7804 */
[----:B------:R-:W-:Y:S01]  /*19eb0*/  STL [R1+0x44c], RZ ;  /* 0x00044cff01007387 */ /* 0x000fe20000100800 */
[----:B------:R-:W-:Y:S01]  /*19ec0*/  LEA.HI R3, R3, R2, RZ, 0x6 ;  /* 0x0000000203037211 */ /* 0x000fe200078f30ff */
[----:B------:R-:W-:Y:S01]  /*19ed0*/  CS2R R210, SRZ ;  /* 0x0000000000d27805 */ /* 0x000fe2000001ff00 */
[----:B------:R-:W-:Y:S01]  /*19ee0*/  LOP3.LUT R17, R44, 0x3, RZ, 0xc0, !PT ;  /* 0x000000032c117812 */ /* 0x000fe200078ec0ff */
[----:B------:R-:W-:Y:S01]  /*19ef0*/  STL [R1+0x570], RZ ;  /* 0x000570ff01007387 */ /* 0x000fe20000100800 */
[----:B------:R-:W-:Y:S01]  /*19f00*/  SHF.R.S32.HI R45, RZ, 0x6, R3 ;  /* 0x00000006ff2d7819 */ /* 0x000fe20000011403 */
[----:B------:R-:W-:Y:S01]  /*19f10*/  CS2R R172, SRZ ;  /* 0x0000000000ac7805 */ /* 0x000fe2000001ff00 */
[----:B------:R-:W-:Y:S01]  /*19f20*/  LOP3.LUT R3, R16, R18, RZ, 0xfc, !PT ;  /* 0x0000001210037212 */ /* 0x000fe200078efcff */
[----:B------:R-:W-:Y:S01]  /*19f30*/  STL [R1+0x574], RZ ;  /* 0x000574ff01007387 */ /* 0x000fe20000100800 */
[----:B------:R-:W-:Y:S01]  /*19f40*/  IMAD R17, R17, 0x820, RZ ;  /* 0x0000082011117824 */ /* 0x000fe200078e02ff */
[----:B------:R-:W-:Y:S01]  /*19f50*/  SHF.R.S32.HI R0, RZ, 0x1f, R252 ;  /* 0x0000001fff007819 */ /* 0x000fe200000114fc */
[----:B------:R-:W-:Y:S01]  /*19f60*/  CS2R R174, SRZ ;  /* 0x0000000000ae7805 */ /* 0x000fe2000001ff00 */
[----:B------:R-:W-:Y:S01]  /*19f70*/  STL [R1+0x578], RZ ;  /* 0x000578ff01007387 */ /* 0x000fe20000100800 */
[----:B------:R-:W-:Y:S01]  /*19f80*/  SHF.R.S32.HI R2, RZ, 0x1f, R20 ;  /* 0x0000001fff027819 */ /* 0x000fe20000011414 */
[----:B------:R-:W-:Y:S01]  /*19f90*/  CS2R R4, SRZ ;  /* 0x0000000000047805 */ /* 0x000fe2000001ff00 */
[----:B------:R-:W-:Y:S01]  /*19fa0*/  LOP3.LUT R44, R17, 0x5c, R44, 0x78, !PT ;  /* 0x0000005c112c7812 */ /* 0x000fe200078e782c */
[----:B------:R-:W-:Y:S01]  /*19fb0*/  STL [R1+0x57c], RZ ;  /* 0x00057cff01007387 */ /* 0x000fe20000100800 */
[----:B------:R-:W-:Y:S01]  /*19fc0*/  SHF.L.U64.HI R0, R252, 0x2, R0 ;  /* 0x00000002fc007819 */ /* 0x000fe20000010200 */
[----:B------:R-:W-:Y:S01]  /*19fd0*/  IMAD.MOV.U32 R252, RZ, RZ, 0x1 ;  /* 0x00000001fffc7424 */ /* 0x000fe200078e00ff */
[----:B------:R-:W-:Y:S01]  /*19fe0*/  SHF.L.U64.HI R2, R20, 0x2, R2 ;  /* 0x0000000214027819 */ /* 0x000fe20000010202 */
[----:B------:R-:W-:Y:S01]  /*19ff0*/  STL [R1+0x540], RZ ;  /* 0x000540ff01007387 */ /* 0x000fe20000100800 */
[----:B------:R-:W-:Y:S01]  /*1a000*/  CS2R R6, SRZ ;  /* 0x0000000000067805 */ /* 0x000fe2000001ff00 */
[----:B------:R-:W-:Y:S01]  /*1a010*/  CS2R R8, SRZ ;  /* 0x0000000000087805 */ /* 0x000fe2000001ff00 */
[----:B------:R-:W-:Y:S01]  /*1a020*/  CS2R R10, SRZ ;  /* 0x00000000000a7805 */ /* 0x000fe2000001ff00 */
        /* <DEDUP_REMOVED lines=111> */
[----:B------:R-:W-:Y:S01]  /*1a720*/  IADD3 R45, R45, -0x2, RZ ;  /* 0xfffffffe2d2d7810 */ /* 0x000fe20007ffe0ff */
[----:B------:R-:W-:Y:S01]  /*1a730*/  STL [R1+0x1244], RZ ;  /* 0x001244ff01007387 */ /* 0x000fe20000100800 */
[----:B------:R-:W-:-:S03]  /*1a740*/  LOP3.LUT R44, R44, 0x20, RZ, 0x3c, !PT ;  /* 0x000000202c2c7812 */ /* 0x000fc600078e3cff */
[----:B------:R-:W-:Y:S04]  /*1a750*/  STL [R1+0x1248], RZ ;  /* 0x001248ff01007387 */ /* 0x000fe80000100800 */
        /* <DEDUP_REMOVED lines=473> */
[----:B------:R-:W-:Y:S04]  /*1c4f0*/  STL [R1], RZ ;  /* 0x000000ff01007387 */ /* 0x000fe80000100800 */
        /* <DEDUP_REMOVED lines=250> */
[----:B------:R1:W-:Y:S04]  /*1d4a0*/  STL [R1+0x2170], R18 ;  /* 0x0021701201007387 */ /* 0x0003e80000100800 */
[----:B------:R-:W-:Y:S04]  /*1d4b0*/  STL [R1+0x8c], RZ ;  /* 0x00008cff01007387 */ /* 0x000fe80000100800 */
[----:B------:R-:W-:Y:S01]  /*1d4c0*/  STL [R1+0x2a0], RZ ;  /* 0x0002a0ff01007387 */ /* 0x000fe20000100800 */
[----:B-1----:R-:W-:-:S03]  /*1d4d0*/  CS2R R18, SRZ ;  /* 0x0000000000127805 */ /* 0x002fc6000001ff00 */
[----:B------:R-:W-:Y:S04]  /*1d4e0*/  STL [R1+0x2a4], RZ ;  /* 0x0002a4ff01007387 */ /* 0x000fe80000100800 */
[----:B------:R1:W-:Y:S04]  /*1d4f0*/  STL [R1+0x214c], R3 ;  /* 0x00214c0301007387 */ /* 0x0003e80000100800 */
[----:B------:R2:W-:Y:S04]  /*1d500*/  STL [R1+0x2a8], RZ ;  /* 0x0002a8ff01007387 */ /* 0x0005e80000100800 */
[----:B------:R2:W-:Y:S01]  /*1d510*/  STL [R1+0x2ac], RZ ;  /* 0x0002acff01007387 */ /* 0x0005e20000100800 */
[----:B-1----:R-:W-:-:S03]  /*1d520*/  LOP3.LUT R3, R3, 0x40, RZ, 0x3c, !PT ;  /* 0x0000004003037812 */ /* 0x002fc600078e3cff */
        /* <DEDUP_REMOVED lines=72> */
[----:B------:R2:W-:Y:S02]  /*1d9b0*/  STL [R1+0x2164], R3 ;  /* 0x0021640301007387 */ /* 0x0005e40000100800 */
.L_x_2:
[----:B------:R-:W3:Y:S01]  /*1d9c0*/  LDL R44, [R1+0x214c] ;  /* 0x00214c00012c7983 */ /* 0x000ee20000100800 */
[----:B------:R-:W-:-:S04]  /*1d9d0*/  DEPBAR.LE SB0, 0x2 ;  /* 0x000080800000791a */ /* 0x000fc80000000000 */
[----:B------:R-:W-:Y:S01]  /*1d9e0*/  STL [R1+0x22d8], R252 ;  /* 0x0022d8fc01007387 */ /* 0x000fe20000100800 */
[----:B--2--5:R-:W-:-:S03]  /*1d9f0*/  IADD3 R3, R243, 0x1, RZ ;  /* 0x00000001f3037810 */ /* 0x024fc60007ffe0ff */
[----:B------:R3:W-:Y:S04]  /*1da00*/  STL [R1+0x22d4], R0 ;  /* 0x0022d40001007387 */ /* 0x0007e80000100800 */
[----:B------:R-:W-:Y:S01]  /*1da10*/  BAR.SYNC.DEFER_BLOCKING 0x0 ;  /* 0x0000000000007b1d */ /* 0x000fe20000010000 */
[----:B------:R-:W-:-:S04]  /*1da20*/  ISETP.GT.AND P0, PT, R3, 0x1, PT ;  /* 0x000000010300780c */ /* 0x000fc80003f04270 */
[----:B------:R-:W-:Y:S01]  /*1da30*/  SEL R243, R3, RZ, !P0 ;  /* 0x000000ff03f37207 */ /* 0x000fe20004000000 */
[----:B------:R-:W-:Y:S04]  /*1da40*/  STL [R1+0x22d0], R2 ;  /* 0x0022d00201007387 */ /* 0x000fe80000100800 */
[----:B------:R-:W2:Y:S04]  /*1da50*/  LDL.LU.64 R76, [R1+0x440] ;  /* 0x00044000014c7983 */ /* 0x000ea80000300a00 */
[----:B------:R-:W2:Y:S04]  /*1da60*/  LDL.LU.64 R78, [R1+0x448] ;  /* 0x00044800014e7983 */ /* 0x000ea80000300a00 */
[----:B------:R-:W4:Y:S04]  /*1da70*/  LDL.LU.64 R72, [R1+0x2c0] ;  /* 0x0002c00001487983 */ /* 0x000f280000300a00 */
[----:B------:R-:W4:Y:S04]  /*1da80*/  LDL.LU.64 R74, [R1+0x2c8] ;  /* 0x0002c800014a7983 */ /* 0x000f280000300a00 */
[----:B------:R-:W1:Y:S02]  /*1da90*/  S2R R47, SR_TID.X ;  /* 0x00000000002f7919 */ /* 0x000e640000002100 */
[----:B-1----:R-:W-:-:S02]  /*1daa0*/  LOP3.LUT R45, R47, 0x3, RZ, 0xc0, !PT ;  /* 0x000000032f2d7812 */ /* 0x002fc400078ec0ff */
[----:B------:R-:W-:-:S03]  /*1dab0*/  LOP3.LUT R46, R47, 0x3, RZ, 0xc0, !PT ;  /* 0x000000032f2e7812 */ /* 0x000fc600078ec0ff */
[----:B------:R-:W-:Y:S02]  /*1dac0*/  IMAD R45, R45, 0x820, RZ ;  /* 0x000008202d2d7824 */ /* 0x000fe400078e02ff */
[----:B------:R-:W-:-:S03]  /*1dad0*/  IMAD R46, R46, 0x820, RZ ;  /* 0x000008202e2e7824 */ /* 0x000fc600078e02ff */
[--C-:B------:R-:W-:Y:S02]  /*1dae0*/  LOP3.LUT R45, R45, 0x5c, R47.reuse, 0x78, !PT ;  /* 0x0000005c2d2d7812 */ /* 0x100fe400078e782f */
[----:B------:R-:W-:Y:S02]  /*1daf0*/  LOP3.LUT R46, R46, 0x5c, R47, 0x78, !PT ;  /* 0x0000005c2e2e7812 */ /* 0x000fe400078e782f */
[----:B------:R-:W-:-:S03]  /*1db00*/  LOP3.LUT R45, R45, 0x20, RZ, 0x3c, !PT ;  /* 0x000000202d2d7812 */ /* 0x000fc600078e3cff */
[C---:B------:R-:W-:Y:S02]  /*1db10*/  IMAD R3, R243.reuse, 0x20000, R46 ;  /* 0x00020000f3037824 */ /* 0x040fe400078e022e */
[----:B------:R-:W-:-:S03]  /*1db20*/  IMAD R240, R243, 0x20000, R45 ;  /* 0x00020000f3f07824 */ /* 0x000fc600078e022d */
[----:B------:R-:W-:Y:S04]  /*1db30*/  LDS R68, [R3] ;  /* 0x0000000003447984 */ /* 0x000fe80000000800 */
[----:B------:R-:W-:Y:S04]  /*1db40*/  LDS R70, [R3+0x2000] ;  /* 0x0020000003467984 */ /* 0x000fe80000000800 */
[----:B------:R-:W-:Y:S04]  /*1db50*/  LDS R69, [R240] ;  /* 0x00000000f0457984 */ /* 0x000fe80000000800 */
[----:B------:R-:W-:Y:S04]  /*1db60*/  LDS R71, [R240+0x2000] ;  /* 0x00200000f0477984 */ /* 0x000fe80000000800 */
        /* <DEDUP_REMOVED lines=12> */
[----:B------:R-:W-:Y:S04]  /*1dc30*/  STL [R1+0x2fe0], R243 ;  /* 0x002fe0f301007387 */ /* 0x000fe80000100800 */
        /* <DEDUP_REMOVED lines=27> */
[----:B------:R-:W-:Y:S01]  /*1ddf0*/  LDS R183, [R240+0x2500] ;  /* 0x00250000f0b77984 */ /* 0x000fe20000000800 */
[----:B---3--:R-:W-:-:S05]  /*1de00*/  LEA R0, R243, R44, 0x10 ;  /* 0x0000002cf3007211 */ /* 0x008fca00078e80ff */
[----:B------:R-:W2:Y:S04]  /*1de10*/  LDSM.16.M88.4 R44, [R0+0x40000] ;  /* 0x04000000002c783b */ /* 0x000ea80000000200 */
[----:B------:R-:W-:Y:S01]  /*1de20*/  STL [R1+0x1534], R0 ;  /* 0x0015340001007387 */ /* 0x000fe20000100800 */
[-C--:B--2---:R-:W-:Y:S08]  /*1de30*/  HMMA.1688.F32.TF32 R176, R68, R44.reuse, R76 ;  /* 0x0000002c44b0723c */ /* 0x084ff0000008104c */
[-C--:B----4-:R-:W-:Y:S08]  /*1de40*/  HMMA.1688.F32.TF32 R76, R64, R44.reuse, R72 ;  /* 0x0000002c404c723c */ /* 0x090ff00000081048 */
[-C--:B------:R-:W-:Y:S08]  /*1de50*/  HMMA.1688.F32.TF32 R72, R60, R44.reuse, R208 ;  /* 0x0000002c3c48723c */ /* 0x080ff000000810d0 */
[-C--:B------:R-:W-:Y:S01]  /*1de60*/  HMMA.1688.F32.TF32 R172, R56, R44.reuse, R172 ;  /* 0x0000002c38ac723c */ /* 0x080fe200000810ac */
[----:B------:R-:W-:Y:S04]  /*1de70*/  STL [R1+0x3170], R46 ;  /* 0x0031702e01007387 */ /* 0x000fe80000100800 */
[----:B------:R-:W-:Y:S04]  /*1de80*/  STL [R1+0x316c], R47 ;  /* 0x00316c2f01007387 */ /* 0x000fe80000100800 */
[----:B------:R-:W-:Y:S04]  /*1de90*/  STL.64 [R1+0x940], R176 ;  /* 0x000940b001007387 */ /* 0x000fe80000100a00 */
[----:B------:R-:W-:Y:S04]  /*1dea0*/  STL.64 [R1+0x948], R178 ;  /* 0x000948b201007387 */ /* 0x000fe80000100a00 */
[----:B------:R-:W-:Y:S04]  /*1deb0*/  STL.64 [R1+0x930], R76 ;  /* 0x0009304c01007387 */ /* 0x000fe80000100a00 */
[----:B------:R1:W-:Y:S04]  /*1dec0*/  STL.64 [R1+0x938], R78 ;  /* 0x0009384e01007387 */ /* 0x0003e80000100a00 */
[----:B------:R-:W-:Y:S04]  /*1ded0*/  STL.64 [R1+0x920], R72 ;  /* 0x0009204801007387 */ /* 0x000fe80000100a00 */
[----:B------:R2:W-:Y:S04]  /*1dee0*/  STL.64 [R1+0x928], R74 ;  /* 0x0009284a01007387 */ /* 0x0005e80000100a00 */
[----:B------:R-:W-:Y:S04]  /*1def0*/  STL.64 [R1+0x910], R172 ;  /* 0x000910ac01007387 */ /* 0x000fe80000100a00 */
[----:B------:R-:W-:Y:S04]  /*1df00*/  STL.64 [R1+0x918], R174 ;  /* 0x000918ae01007387 */ /* 0x000fe80000100a00 */
[----:B------:R-:W3:Y:S01]  /*1df10*/  LDL R211, [R1+0x1534] ;  /* 0x0015340001d37983 */ /* 0x000ee20000100800 */
[-C--:B-1----:R-:W-:Y:S03]  /*1df20*/  HMMA.1688.F32.TF32 R76, R52, R44.reuse, R168 ;  /* 0x0000002c344c723c */ /* 0x082fe600000810a8 */
[----:B------:R-:W-:Y:S04]  /*1df30*/  LDS R176, [R3+0x580] ;  /* 0x0005800003b07984 */ /* 0x000fe80000000800 */
[----:B------:R-:W-:Y:S01]  /*1df40*/  LDS R178, [R3+0x2580] ;  /* 0x0025800003b27984 */ /* 0x000fe20000000800 */
[-C--:B--2---:R-:W-:Y:S03]  /*1df50*/  HMMA.1688.F32.TF32 R72, R48, R44.reuse, R164 ;  /* 0x0000002c3048723c */ /* 0x084fe600000810a4 */
[----:B------:R-:W-:Y:S04]  /*1df60*/  LDS R177, [R240+0x580] ;  /* 0x00058000f0b17984 */ /* 0x000fe80000000800 */
[----:B------:R-:W-:Y:S01]  /*1df70*/  LDS R179, [R240+0x2580] ;  /* 0x00258000f0b37984 */ /* 0x000fe20000000800 */
[-C--:B------:R-:W-:Y:S03]  /*1df80*/  HMMA.1688.F32.TF32 R160, R196, R44.reuse, R160 ;  /* 0x0000002cc4a0723c */ /* 0x080fe600000810a0 */
[----:B------:R-:W-:Y:S04]  /*1df90*/  LDS R172, [R3+0x600] ;  /* 0x0006000003ac7984 */ /* 0x000fe80000000800 */
[----:B------:R-:W-:Y:S04]  /*1dfa0*/  STL.64 [R1+0x990], R76 ;  /* 0x0009904c01007387 */ /* 0x000fe80000100a00 */
[----:B------:R-:W-:Y:S04]  /*1dfb0*/  STL.64 [R1+0x998], R78 ;  /* 0x0009984e01007387 */ /* 0x000fe80000100a00 */
[----:B------:R-:W-:Y:S04]  /*1dfc0*/  STL.64 [R1+0xb90], R72 ;  /* 0x000b904801007387 */ /* 0x000fe80000100a00 */
[----:B------:R-:W-:Y:S01]  /*1dfd0*/  STL.64 [R1+0xb98], R74 ;  /* 0x000b984a01007387 */ /* 0x000fe20000100a00 */
[-C--:B------:R-:W-:Y:S03]  /*1dfe0*/  HMMA.1688.F32.TF32 R156, R192, R44.reuse, R156 ;  /* 0x0000002cc09c723c */ /* 0x080fe6000008109c */
[----:B------:R-:W-:Y:S04]  /*1dff0*/  LDS R174, [R3+0x2600] ;  /* 0x0026000003ae7984 */ /* 0x000fe80000000800 */
[----:B------:R-:W-:Y:S01]  /*1e000*/  LDS R173, [R240+0x600] ;  /* 0x00060000f0ad7984 */ /* 0x000fe20000000800 */
        /* <DEDUP_REMOVED lines=16> */
[----:B---3--:R-:W1:Y:S04]  /*1e110*/  LDSM.16.M88.4 R72, [R211+0x41000] ;  /* 0x04100000d348783b */ /* 0x008e680000000200 */
[----:B-1----:R-:W-:Y:S04]  /*1e120*/  STL [R1+0x3164], R74 ;  /* 0x0031644a01007387 */ /* 0x002fe80000100800 */
[----:B------:R-:W-:Y:S04]  /*1e130*/  STL [R1+0x3160], R75 ;  /* 0x0031604b01007387 */ /* 0x000fe80000100800 */
[----:B------:R-:W-:Y:S04]  /*1e140*/  STL.64 [R1+0xd10], R160 ;  /* 0x000d10a001007387 */ /* 0x000fe80000100a00 */
[----:B------:R-:W-:Y:S04]  /*1e150*/  STL.64 [R1+0xd18], R162 ;  /* 0x000d18a201007387 */ /* 0x000fe80000100a00 */
[----:B------:R-:W1:Y:S04]  /*1e160*/  LDSM.16.M88.4 R160, [R211+0x42000] ;  /* 0x04200000d3a0783b */ /* 0x000e680000000200 */
[----:B-1----:R-:W-:Y:S04]  /*1e170*/  STL [R1+0x3174], R162 ;  /* 0x003174a201007387 */ /* 0x002fe80000100800 */
[----:B------:R-:W-:Y:S04]  /*1e180*/  STL [R1+0x3168], R163 ;  /* 0x003168a301007387 */ /* 0x000fe80000100800 */
[----:B------:R1:W-:Y:S04]  /*1e190*/  STL.64 [R1+0xda0], R156 ;  /* 0x000da09c01007387 */ /* 0x0003e80000100a00 */
[----:B------:R2:W-:Y:S04]  /*1e1a0*/  STL.64 [R1+0xda8], R158 ;  /* 0x000da89e01007387 */ /* 0x0005e80000100a00 */
[----:B-1----:R-:W3:Y:S04]  /*1e1b0*/  LDL.LU.64 R156, [R1+0x190] ;  /* 0x00019000019c7983 */ /* 0x002ee80000300a00 */
[----:B--2---:R-:W3:Y:S04]  /*1e1c0*/  LDL.LU.64 R158, [R1+0x198] ;  /* 0x00019800019e7983 */ /* 0x004ee80000300a00 */
[----:B------:R1:W-:Y:S04]  /*1e1d0*/  STL.64 [R1+0xfb0], R104 ;  /* 0x000fb06801007387 */ /* 0x0003e80000100a00 */
[----:B------:R2:W-:Y:S04]  /*1e1e0*/  STL.64 [R1+0xfb8], R106 ;  /* 0x000fb86a01007387 */ /* 0x0005e80000100a00 */
[----:B-1----:R-:W4:Y:S04]  /*1e1f0*/  LDL.LU.64 R104, [R1+0x420] ;  /* 0x0004200001687983 */ /* 0x002f280000300a00 */
[----:B--2---:R-:W4:Y:S04]  /*1e200*/  LDL.LU.64 R106, [R1+0x428] ;  /* 0x00042800016a7983 */ /* 0x004f280000300a00 */
[----:B------:R1:W-:Y:S04]  /*1e210*/  STL.64 [R1+0x10f0], R112 ;  /* 0x0010f07001007387 */ /* 0x0003e80000100a00 */
[----:B------:R2:W-:Y:S04]  /*1e220*/  STL.64 [R1+0x10f8], R114 ;  /* 0x0010f87201007387 */ /* 0x0005e80000100a00 */
[----:B-1----:R-:W4:Y:S04]  /*1e230*/  LDL.LU.64 R112, [R1+0x570] ;  /* 0x0005700001707983 */ /* 0x002f280000300a00 */
[----:B--2---:R-:W2:Y:S04]  /*1e240*/  LDL.LU.64 R114, [R1+0x578] ;  /* 0x0005780001727983 */ /* 0x004ea80000300a00 */
[----:B------:R-:W-:Y:S04]  /*1e250*/  STL.64 [R1+0x1330], R120 ;  /* 0x0013307801007387 */ /* 0x000fe80000100a00 */
[----:B------:R1:W-:Y:S02]  /*1e260*/  STL.64 [R1+0x1338], R122 ;  /* 0x0013387a01007387 */ /* 0x0003e40000100a00 */
[-C--:B-1----:R-:W-:Y:S08]  /*1e270*/  HMMA.1688.F32.TF32 R120, R176, R44.reuse, R128 ;  /* 0x0000002cb078723c */ /* 0x082ff00000081080 */
[-C--:B------:R-:W-:Y:S08]  /*1e280*/  HMMA.1688.F32.TF32 R136, R172, R44.reuse, R136 ;  /* 0x0000002cac88723c */ /* 0x080ff00000081088 */
[-C--:B------:R-:W-:Y:S07]  /*1e290*/  HMMA.1688.F32.TF32 R128, R168, R44.reuse, R148 ;  /* 0x0000002ca880723c */ /* 0x080fee0000081094 */
[----:B------:R-:W-:Y:S01]  /*1e2a0*/  STL.64 [R1+0x13a0], R120 ;  /* 0x0013a07801007387 */ /* 0x000fe20000100a00 */
[-C--:B------:R-:W-:Y:S03]  /*1e2b0*/  HMMA.1688.F32.TF32 R16, R164, R44.reuse, R16 ;  /* 0x0000002ca410723c */ /* 0x080fe60000081010 */
[----:B------:R1:W-:Y:S05]  /*1e2c0*/  STL.64 [R1+0x13a8], R122 ;  /* 0x0013a87a01007387 */ /* 0x0003ea0000100a00 */
[----:B-1----:R-:W-:Y:S01]  /*1e2d0*/  HMMA.1688.F32.TF32 R120, R76, R44, R144 ;  /* 0x0000002c4c78723c */ /* 0x002fe20000081090 */
[----:B------:R-:W-:Y:S04]  /*1e2e0*/  STL.64 [R1+0x1440], R136 ;  /* 0x0014408801007387 */ /* 0x000fe80000100a00 */
[----:B------:R-:W-:Y:S04]  /*1e2f0*/  STL.64 [R1+0x1448], R138 ;  /* 0x0014488a01007387 */ /* 0x000fe80000100a00 */
[----:B------:R-:W-:Y:S04]  /*1e300*/  STL.64 [R1+0x14c0], R128 ;  /* 0x0014c08001007387 */ /* 0x000fe80000100a00 */
[----:B------:R-:W-:Y:S10]  /*1e310*/  STL.64 [R1+0x14c8], R130 ;  /* 0x0014c88201007387 */ /* 0x000ff40000100a00 */
[----:B------:R-:W-:Y:S04]  /*1e320*/  STL.64 [R1+0x1500], R120 ;  /* 0x0015007801007387 */ /* 0x000fe80000100a00 */
[----:B------:R-:W-:Y:S04]  /*1e330*/  STL.64 [R1+0x1508], R122 ;  /* 0x0015087a01007387 */ /* 0x000fe80000100a00 */
[----:B------:R-:W-:Y:S04]  /*1e340*/  STL.64 [R1+0x1510], R16 ;  /* 0x0015101001007387 */ /* 0x000fe80000100a00 */
[----:B------:R3:W-:Y:S01]  /*1e350*/  STL.64 [R1+0x1518], R18 ;  /* 0x0015181201007387 */ /* 0x0007e20000100a00 */
[-C--:B------:R-:W-:Y:S08]  /*1e360*/  HMMA.1688.F32.TF32 R4, R56, R72.reuse, R4 ;  /* 0x000000483804723c */ /* 0x080ff00000081004 */
[-C--:B------:R-:W-:Y:S08]  /*1e370*/  HMMA.1688.F32.TF32 R12, R52, R72.reuse, R12 ;  /* 0x00000048340c723c */ /* 0x080ff0000008100c */
[-C--:B---3--:R-:W-:Y:S08]  /*1e380*/  HMMA.1688.F32.TF32 R16, R60, R72.reuse, R156 ;  /* 0x000000483c10723c */ /* 0x088ff0000008109c */
[-C--:B----4-:R-:W-:Y:S08]  /*1e390*/  HMMA.1688.F32.TF32 R44, R64, R72.reuse, R104 ;  /* 0x00000048402c723c */ /* 0x090ff00000081068 */
[-C--:B--2---:R-:W-:Y:S11]  /*1e3a0*/  HMMA.1688.F32.TF32 R112, R68, R72.reuse, R112 ;  /* 0x000000484470723c */ /* 0x084ff60000081070 */
[----:B------:R-:W-:Y:S11]  /*1e3b0*/  @!UPT UIADD3 URZ, URZ, URZ, URZ ;  /* 0x0000003f3f3ff290 */ /* 0x000ff6000fffe03f */
[----:B------:R-:W-:Y:S01]  /*1e3c0*/  @!UPT UIADD3 URZ, URZ, URZ, URZ ;  /* 0x0000003f3f3ff290 */ /* 0x000fe2000fffe03f */
[----:B------:R-:W-:Y:S04]  /*1e3d0*/  STL.64 [R1+0x800], R112 ;  /* 0x0008007001007387 */ /* 0x000fe80000100a00 */
[----:B------:R-:W-:Y:S04]  /*1e3e0*/  STL.64 [R1+0x808], R114 ;  /* 0x0008087201007387 */ /* 0x000fe80000100a00 */
[----:B------:R-:W-:Y:S04]  /*1e3f0*/  STL.64 [R1+0x7f0], R44 ;  /* 0x0007f02c01007387 */ /* 0x000fe80000100a00 */
[----:B------:R-:W-:Y:S04]  /*1e400*/  STL.64 [R1+0x7f8], R46 ;  /* 0x0007f82e01007387 */ /* 0x000fe80000100a00 */
[----:B------:R-:W-:Y:S04]  /*1e410*/  STL.64 [R1+0x7e0], R16 ;  /* 0x0007e01001007387 */ /* 0x000fe80000100a00 */
[----:B------:R1:W-:Y:S02]  /*1e420*/  STL.64 [R1+0x7e8], R18 ;  /* 0x0007e81201007387 */ /* 0x0003e40000100a00 */
[-C--:B-1----:R-:W-:Y:S02]  /*1e430*/  HMMA.1688.F32.TF32 R16, R48, R72.reuse, R84 ;  /* 0x000000483010723c */ /* 0x082fe40000081054 */
[----:B------:R-:W-:Y:S04]  /*1e440*/  STL.64 [R1+0x7d0], R4 ;  /* 0x0007d00401007387 */ /* 0x000fe80000100a00 */
[----:B------:R-:W-:Y:S04]  /*1e450*/  STL.64 [R1+0x7d8], R6 ;  /* 0x0007d80601007387 */ /* 0x000fe80000100a00 */
[----:B------:R1:W-:Y:S04]  /*1e460*/  STL.64 [R1+0x850], R12 ;  /* 0x0008500c01007387 */ /* 0x0003e80000100a00 */
[----:B------:R2:W-:Y:S04]  /*1e470*/  STL.64 [R1+0x858], R14 ;  /* 0x0008580e01007387 */ /* 0x0005e80000100a00 */
[----:B-1----:R-:W3:Y:S05]  /*1e480*/  LDL.LU.64 R12, [R1+0x540] ;  /* 0x00054000010c7983 */ /* 0x002eea0000300a00 */
[----:B------:R-:W-:Y:S04]  /*1e490*/  STL.64 [R1+0x8f0], R16 ;  /* 0x0008f01001007387 */ /* 0x000fe80000100a00 */
[----:B------:R-:W-:Y:S04]  /*1e4a0*/  STL.64 [R1+0x8f8], R18 ;  /* 0x0008f81201007387 */ /* 0x000fe80000100a00 */
[----:B--2---:R-:W3:Y:S01]  /*1e4b0*/  LDL.LU.64 R14, [R1+0x548] ;  /* 0x00054800010e7983 */ /* 0x004ee20000300a00 */
[-C--:B------:R-:W-:Y:S11]  /*1e4c0*/  HMMA.1688.F32.TF32 R4, R196, R72.reuse, R92 ;  /* 0x00000048c404723c */ /* 0x080ff6000008105c */
[----:B------:R-:W-:Y:S11]  /*1e4d0*/  @!UPT UIADD3 URZ, URZ, URZ, URZ ;  /* 0x0000003f3f3ff290 */ /* 0x000ff6000fffe03f */
[----:B------:R-:W-:Y:S01]  /*1e4e0*/  @!UPT UIADD3 URZ, URZ, URZ, URZ ;  /* 0x0000003f3f3ff290 */ /* 0x000fe2000fffe03f */
[----:B------:R-:W-:Y:S04]  /*1e4f0*/  STL.64 [R1+0xa40], R4 ;  /* 0x000a400401007387 */ /* 0x000fe80000100a00 */
[----:B------:R1:W-:Y:S04]  /*1e500*/  STL.64 [R1+0xa48], R6 ;  /* 0x000a480601007387 */ /* 0x0003e80000100a00 */
[----:B------:R-:W2:Y:S04]  /*1e510*/  LDL.LU.64 R84, [R1+0x3b0] ;  /* 0x0003b00001547983 */ /* 0x000ea80000300a00 */
[----:B------:R-:W2:Y:S01]  /*1e520*/  LDL.LU.64 R86, [R1+0x3b8] ;  /* 0x0003b80001567983 */ /* 0x000ea20000300a00 */
[-C--:B-1----:R-:W-:Y:S11]  /*1e530*/  HMMA.1688.F32.TF32 R4, R192, R72.reuse, R96 ;  /* 0x00000048c004723c */ /* 0x082ff60000081060 */
[----:B------:R-:W-:Y:S11]  /*1e540*/  @!UPT UIADD3 URZ, URZ, URZ, URZ ;  /* 0x0000003f3f3ff290 */ /* 0x000ff6000fffe03f */
[----:B------:R-:W-:Y:S01]  /*1e550*/  @!UPT UIADD3 URZ, URZ, URZ, URZ ;  /* 0x0000003f3f3ff290 */ /* 0x000fe2000fffe03f */
[----:B------:R1:W-:Y:S04]  /*1e560*/  STL.64 [R1+0xc80], R4 ;  /* 0x000c800401007387 */ /* 0x0003e80000100a00 */
[----:B------:R4:W-:Y:S04]  /*1e570*/  STL.64 [R1+0xc88], R6 ;  /* 0x000c880601007387 */ /* 0x0009e80000100a00 */
[----:B-1----:R-:W2:Y:S04]  /*1e580*/  LDL.LU.64 R4, [R1+0x120] ;  /* 0x0001200001047983 */ /* 0x002ea80000300a00 */
[----:B----4-:R-:W4:Y:S01]  /*1e590*/  LDL.LU.64 R6, [R1+0x128] ;  /* 0x0001280001067983 */ /* 0x010f220000300a00 */
[-C--:B------:R-:W-:Y:S08]  /*1e5a0*/  HMMA.1688.F32.TF32 R16, R188, R72.reuse, R100 ;  /* 0x00000048bc10723c */ /* 0x080ff00000081064 */
[-C--:B------:R-:W-:Y:S08]  /*1e5b0*/  HMMA.1688.F32.TF32 R44, R184, R72.reuse, R108 ;  /* 0x00000048b82c723c */ /* 0x080ff0000008106c */
[-C--:B------:R-:W-:Y:S07]  /*1e5c0*/  HMMA.1688.F32.TF32 R92, R180, R72.reuse, R116 ;  /* 0x00000048b45c723c */ /* 0x080fee0000081074 */
[----:B------:R-:W-:Y:S04]  /*1e5d0*/  STL.64 [R1+0xe30], R16 ;  /* 0x000e301001007387 */ /* 0x000fe80000100a00 */
[----:B------:R1:W-:Y:S01]  /*1e5e0*/  STL.64 [R1+0xe38], R18 ;  /* 0x000e381201007387 */ /* 0x0003e20000100a00 */
[-C--:B------:R-:W-:Y:S03]  /*1e5f0*/  HMMA.1688.F32.TF32 R100, R172, R72.reuse, R132 ;  /* 0x00000048ac64723c */ /* 0x080fe60000081084 */
[----:B------:R1:W-:Y:S04]  /*1e600*/  STL.64 [R1+0x1090], R44 ;  /* 0x0010902c01007387 */ /* 0x0003e80000100a00 */
[----:B------:R1:W-:Y:S02]  /*1e610*/  STL.64 [R1+0x1098], R46 ;  /* 0x0010982e01007387 */ /* 0x0003e40000100a00 */
[-C--:B-1----:R-:W-:Y:S02]  /*1e620*/  HMMA.1688.F32.TF32 R16, R176, R72.reuse, R124 ;  /* 0x00000048b010723c */ /* 0x082fe4000008107c */
[----:B------:R-:W4:Y:S04]  /*1e630*/  LDL.LU.64 R44, [R1+0x50] ;  /* 0x00005000012c7983 */ /* 0x000f280000300a00 */
[----:B------:R-:W-:Y:S02]  /*1e640*/  STL.64 [R1+0x11a0], R92 ;  /* 0x0011a05c01007387 */ /* 0x000fe40000100a00 */
[-C--:B------:R-:W-:Y:S02]  /*1e650*/  HMMA.1688.F32.TF32 R96, R168, R72.reuse, R140 ;  /* 0x00000048a860723c */ /* 0x080fe4000008108c */
[----:B------:R1:W-:Y:S04]  /*1e660*/  STL.64 [R1+0x11a8], R94 ;  /* 0x0011a85e01007387 */ /* 0x0003e80000100a00 */
[----:B------:R-:W4:Y:S02]  /*1e670*/  LDL.LU.64 R46, [R1+0x58] ;  /* 0x00005800012e7983 */ /* 0x000f240000300a00 */
[-C--:B-1----:R-:W-:Y:S08]  /*1e680*/  HMMA.1688.F32.TF32 R92, R76, R72.reuse, R152 ;  /* 0x000000484c5c723c */ /* 0x082ff00000081098 */
[----:B------:R-:W-:Y:S01]  /*1e690*/  HMMA.1688.F32.TF32 R72, R164, R72, R20 ;  /* 0x00000048a448723c */ /* 0x000fe20000081014 */
[----:B------:R1:W-:Y:S04]  /*1e6a0*/  STL.64 [R1+0x1340], R16 ;  /* 0x0013401001007387 */ /* 0x0003e80000100a00 */
[----:B------:R1:W-:Y:S04]  /*1e6b0*/  STL.64 [R1+0x1348], R18 ;  /* 0x0013481201007387 */ /* 0x0003e80000100a00 */
[----:B-1----:R-:W4:Y:S04]  /*1e6c0*/  LDL.LU.64 R16, [R1+0x30] ;  /* 0x0000300001107983 */ /* 0x002f280000300a00 */
[----:B------:R-:W4:Y:S04]  /*1e6d0*/  LDL.LU.64 R18, [R1+0x38] ;  /* 0x0000380001127983 */ /* 0x000f280000300a00 */
[----:B------:R-:W-:Y:S04]  /*1e6e0*/  STL.64 [R1+0x13b0], R100 ;  /* 0x0013b06401007387 */ /* 0x000fe80000100a00 */
[----:B------:R-:W-:Y:S04]  /*1e6f0*/  STL.64 [R1+0x13b8], R102 ;  /* 0x0013b86601007387 */ /* 0x000fe80000100a00 */
[----:B------:R-:W-:Y:S04]  /*1e700*/  STL.64 [R1+0x1470], R96 ;  /* 0x0014706001007387 */ /* 0x000fe80000100a00 */
[----:B------:R-:W-:Y:S04]  /*1e710*/  STL.64 [R1+0x1478], R98 ;  /* 0x0014786201007387 */ /* 0x000fe80000100a00 */
[----:B------:R-:W-:Y:S04]  /*1e720*/  STL.64 [R1+0x14e0], R92 ;  /* 0x0014e05c01007387 */ /* 0x000fe80000100a00 */
[----:B------:R-:W-:Y:S01]  /*1e730*/  STL.64 [R1+0x14e8], R94 ;  /* 0x0014e85e01007387 */ /* 0x000fe20000100a00 */
[-C--:B---3--:R-:W-:Y:S03]  /*1e740*/  HMMA.1688.F32.TF32 R20, R68, R160.reuse, R12 ;  /* 0x000000a04414723c */ /* 0x088fe6000008100c */
[----:B------:R-:W3:Y:S04]  /*1e750*/  LDL.LU.64 R12, [R1+0x10] ;  /* 0x00001000010c7983 */ /* 0x000ee80000300a00 */
[----:B------:R-:W-:Y:S04]  /*1e760*/  STL.64 [R1+0x14f0], R72 ;  /* 0x0014f04801007387 */ /* 0x000fe80000100a00 */
[----:B------:R-:W-:Y:S04]  /*1e770*/  STL.64 [R1+0x14f8], R74 ;  /* 0x0014f84a01007387 */ /* 0x000fe80000100a00 */
[----:B------:R-:W3:Y:S01]  /*1e780*/  LDL.LU.64 R14, [R1+0x18] ;  /* 0x00001800010e7983 */ /* 0x000ee20000300a00 */
[-C--:B------:R-:W-:Y:S07]  /*1e790*/  HMMA.1688.F32.TF32 R8, R56, R160.reuse, R8 ;  /* 0x000000a03808723c */ /* 0x080fee0000081008 */
[----:B------:R-:W-:Y:S04]  /*1e7a0*/  STL.64 [R1+0x710], R20 ;  /* 0x0007101401007387 */ /* 0x000fe80000100a00 */
[----:B------:R2:W-:Y:S02]  /*1e7b0*/  STL.64 [R1+0x718], R22 ;  /* 0x0007181601007387 */ /* 0x0005e40000100a00 */
[-C--:B--2---:R-:W-:Y:S08]  /*1e7c0*/  HMMA.1688.F32.TF32 R20, R64, R160.reuse, R84 ;  /* 0x000000a04014723c */ /* 0x084ff00000081054 */
[-C--:B----4-:R-:W-:Y:S11]  /*1e7d0*/  HMMA.1688.F32.TF32 R4, R60, R160.reuse, R4 ;  /* 0x000000a03c04723c */ /* 0x090ff60000081004 */
[----:B------:R-:W-:Y:S04]  /*1e7e0*/  @!UPT UIADD3 URZ, URZ, URZ, URZ ;  /* 0x0000003f3f3ff290 */ /* 0x000fe8000fffe03f */
[----:B------:R-:W-:Y:S04]  /*1e7f0*/  STL.64 [R1+0x700], R20 ;  /* 0x0007001401007387 */ /* 0x000fe80000100a00 */
[----:B------:R1:W-:Y:S04]  /*1e800*/  STL.64 [R1+0x708], R22 ;  /* 0x0007081601007387 */ /* 0x0003e80000100a00 */
[----:B------:R-:W-:Y:S04]  /*1e810*/  STL.64 [R1+0x6f0], R4 ;  /* 0x0006f00401007387 */ /* 0x000fe80000100a00 */
[----:B------:R2:W-:Y:S04]  /*1e820*/  STL.64 [R1+0x6f8], R6 ;  /* 0x0006f80601007387 */ /* 0x0005e80000100a00 */
[----:B------:R-:W-:Y:S04]  /*1e830*/  STL.64 [R1+0x6e0], R8 ;  /* 0x0006e00801007387 */ /* 0x000fe80000100a00 */
[----:B------:R-:W-:Y:S04]  /*1e840*/  STL.64 [R1+0x6e8], R10 ;  /* 0x0006e80a01007387 */ /* 0x000fe80000100a00 */
[----:B------:R-:W4:Y:S01]  /*1e850*/  LDSM.16.M88.4 R8, [R211+0x43000] ;  /* 0x04300000d308783b */ /* 0x000f220000000200 */
[-C--:B-1----:R-:W-:Y:S08]  /*1e860*/  HMMA.1688.F32.TF32 R20, R52, R160.reuse, R80 ;  /* 0x000000a03414723c */ /* 0x082ff00000081050 */
[-C--:B--2---:R-:W-:Y:S11]  /*1e870*/  HMMA.1688.F32.TF32 R4, R48, R160.reuse, R88 ;  /* 0x000000a03004723c */ /* 0x084ff60000081058 */
[----:B------:R-:W-:Y:S04]  /*1e880*/  @!UPT UIADD3 URZ, URZ, URZ, URZ ;  /* 0x0000003f3f3ff290 */ /* 0x000fe8000fffe03f */
[----:B------:R-:W-:Y:S04]  /*1e890*/  STL.64 [R1+0x740], R20 ;  /* 0x0007401401007387 */ /* 0x000fe80000100a00 */
[----:B------:R1:W-:Y:S04]  /*1e8a0*/  STL.64 [R1+0x748], R22 ;  /* 0x0007481601007387 */ /* 0x0003e80000100a00 */
[----:B----4-:R-:W-:Y:S04]  /*1e8b0*/  STL [R1+0x317c], R10 ;  /* 0x00317c0a01007387 */ /* 0x010fe80000100800 */
[----:B------:R-:W-:Y:S04]  /*1e8c0*/  STL.64 [R1+0x770], R4 ;  /* 0x0007700401007387 */ /* 0x000fe80000100a00 */
[----:B------:R-:W-:Y:S04]  /*1e8d0*/  STL.64 [R1+0x778], R6 ;  /* 0x0007780601007387 */ /* 0x000fe80000100a00 */
[----:B------:R-:W2:Y:S01]  /*1e8e0*/  LDSM.16.M88.4 R4, [R211+0x44000] ;  /* 0x04400000d304783b */ /* 0x000ea20000000200 */
[-C--:B-1----:R-:W-:Y:S03]  /*1e8f0*/  HMMA.1688.F32.TF32 R20, R196, R160.reuse, R200 ;  /* 0x000000a0c414723c */ /* 0x082fe600000810c8 */
[----:B------:R-:W-:Y:S05]  /*1e900*/  STL [R1+0x3178], R11 ;  /* 0x0031780b01007387 */ /* 0x000fea0000100800 */
[-C--:B------:R-:W-:Y:S01]  /*1e910*/  HMMA.1688.F32.TF32 R16, R188, R160.reuse, R16 ;  /* 0x000000a0bc10723c */ /* 0x080fe20000081010 */
[----:B--2---:R-:W-:Y:S11]  /*1e920*/  STL [R1+0x3184], R6 ;  /* 0x0031840601007387 */ /* 0x004ff60000100800 */
[----:B------:R-:W-:Y:S03]  /*1e930*/  @!UPT UIADD3 URZ, URZ, URZ, URZ ;  /* 0x0000003f3f3ff290 */ /* 0x000fe6000fffe03f */
[----:B------:R-:W-:Y:S04]  /*1e940*/  STL.64 [R1+0x7a0], R20 ;  /* 0x0007a01401007387 */ /* 0x000fe80000100a00 */
[----:B------:R1:W-:Y:S02]  /*1e950*/  STL.64 [R1+0x7a8], R22 ;  /* 0x0007a81601007387 */ /* 0x0003e40000100a00 */
[-C--:B-1----:R-:W-:Y:S02]  /*1e960*/  HMMA.1688.F32.TF32 R20, R192, R160.reuse, R44 ;  /* 0x000000a0c014723c */ /* 0x082fe4000008102c */
[----:B------:R-:W-:Y:S04]  /*1e970*/  STL [R1+0x3180], R7 ;  /* 0x0031800701007387 */ /* 0x000fe80000100800 */
[----:B------:R-:W2:Y:S11]  /*1e980*/  LDL.LU.64 R96, [R1+0x560] ;  /* 0x0005600001607983 */ /* 0x000eb60000300a00 */
[----:B------:R-:W-:Y:S06]  /*1e990*/  @!UPT UIADD3 URZ, URZ, URZ, URZ ;  /* 0x0000003f3f3ff290 */ /* 0x000fec000fffe03f */
[----:B------:R-:W-:Y:S04]  /*1e9a0*/  STL.64 [R1+0x950], R20 ;  /* 0x0009501401007387 */ /* 0x000fe80000100a00 */
[----:B------:R-:W-:Y:S04]  /*1e9b0*/  STL.64 [R1+0x958], R22 ;  /* 0x0009581601007387 */ /* 0x000fe80000100a00 */
[----:B------:R-:W2:Y:S04]  /*1e9c0*/  LDL.LU.64 R98, [R1+0x568] ;  /* 0x0005680001627983 */ /* 0x000ea80000300a00 */
[----:B------:R-:W-:Y:S04]  /*1e9d0*/  STL.64 [R1+0xc40], R16 ;  /* 0x000c401001007387 */ /* 0x000fe80000100a00 */
[----:B------:R-:W-:Y:S04]  /*1e9e0*/  STL.64 [R1+0xc48], R18 ;  /* 0x000c481201007387 */ /* 0x000fe80000100a00 */
[----:B------:R-:W4:Y:S04]  /*1e9f0*/  LDL.LU.64 R92, [R1+0x3f0] ;  /* 0x0003f000015c7983 */ /* 0x000f280000300a00 */
[----:B------:R-:W4:Y:S01]  /*1ea00*/  LDL.LU.64 R94, [R1+0x3f8] ;  /* 0x0003f800015e7983 */ /* 0x000f220000300a00 */
[-C--:B---3--:R-:W-:Y:S11]  /*1ea10*/  HMMA.1688.F32.TF32 R12, R184, R160.reuse, R12 ;  /* 0x000000a0b80c723c */ /* 0x088ff6000008100c */
[----:B------:R-:W-:Y:S11]  /*1ea20*/  @!UPT UIADD3 URZ, URZ, URZ, URZ ;  /* 0x0000003f3f3ff290 */ /* 0x000ff6000fffe03f */
[----:B------:R-:W-:Y:S01]  /*1ea30*/  @!UPT UIADD3 URZ, URZ, URZ, URZ ;  /* 0x0000003f3f3ff290 */ /* 0x000fe2000fffe03f */
[----:B------:R1:W-:Y:S04]  /*1ea40*/  STL.64 [R1+0xe50], R12 ;  /* 0x000e500c01007387 */ /* 0x0003e80000100a00 */
[----:B------:R3:W-:Y:S04]  /*1ea50*/  STL.64 [R1+0xe58], R14 ;  /* 0x000e580e01007387 */ /* 0x0007e80000100a00 */
[----:B------:R-:W4:Y:S04]  /*1ea60*/  LDL.LU.64 R88, [R1+0x180] ;  /* 0x0001800001587983 */ /* 0x000f280000300a00 */
[----:B------:R-:W4:Y:S04]  /*1ea70*/  LDL.LU.64 R90, [R1+0x188] ;  /* 0x00018800015a7983 */ /* 0x000f280000300a00 */
[----:B------:R-:W4:Y:S04]  /*1ea80*/  LDL.LU.64 R84, [R1+0xe0] ;  /* 0x0000e00001547983 */ /* 0x000f280000300a00 */
[----:B------:R-:W4:Y:S04]  /*1ea90*/  LDL.LU.64 R86, [R1+0xe8] ;  /* 0x0000e80001567983 */ /* 0x000f280000300a00 */
[----:B------:R-:W4:Y:S04]  /*1eaa0*/  LDL.LU.64 R80, [R1+0xc0] ;  /* 0x0000c00001507983 */ /* 0x000f280000300a00 */
[----:B------:R-:W4:Y:S04]  /*1eab0*/  LDL.LU.64 R82, [R1+0xc8] ;  /* 0x0000c80001527983 */ /* 0x000f280000300a00 */
[----:B------:R-:W4:Y:S04]  /*1eac0*/  LDL.LU.64 R72, [R1+0xa0] ;  /* 0x0000a00001487983 */ /* 0x000f280000300a00 */
[----:B------:R-:W4:Y:S04]  /*1ead0*/  LDL.LU.64 R74, [R1+0xa8] ;  /* 0x0000a800014a7983 */ /* 0x000f280000300a00 */
[----:B-1----:R-:W4:Y:S04]  /*1eae0*/  LDL.LU.64 R12, [R1+0x60] ;  /* 0x00006000010c7983 */ /* 0x002f280000300a00 */
[----:B---3--:R-:W3:Y:S04]  /*1eaf0*/  LDL.LU.64 R14, [R1+0x68] ;  /* 0x00006800010e7983 */ /* 0x008ee80000300a00 */
[----:B------:R-:W3:Y:S04]  /*1eb00*/  LDL.LU.64 R44, [R1+0x40] ;  /* 0x00004000012c7983 */ /* 0x000ee80000300a00 */
[----:B------:R-:W3:Y:S04]  /*1eb10*/  LDL.LU.64 R46, [R1+0x48] ;  /* 0x00004800012e7983 */ /* 0x000ee80000300a00 */
[----:B------:R-:W3:Y:S04]  /*1eb20*/  LDL.LU.64 R20, [R1+0x20] ;  /* 0x0000200001147983 */ /* 0x000ee80000300a00 */
[----:B------:R-:W3:Y:S04]  /*1eb30*/  LDL.LU.64 R22, [R1+0x28] ;  /* 0x0000280001167983 */ /* 0x000ee80000300a00 */
[----:B------:R-:W3:Y:S04]  /*1eb40*/  LDL.LU.64 R16, [R1] ;  /* 0x0000000001107983 */ /* 0x000ee80000300a00 */
[----:B------:R-:W3:Y:S01]  /*1eb50*/  LDL.LU.64 R18, [R1+0x8] ;  /* 0x0000080001127983 */ /* 0x000ee20000300a00 */
[-C--:B------:R-:W-:Y:S08]  /*1eb60*/  HMMA.1688.F32.TF32 R104, R180, R160.reuse, R248 ;  /* 0x000000a0b468723c */ /* 0x080ff000000810f8 */
[-C--:B------:R-:W-:Y:S08]  /*1eb70*/  HMMA.1688.F32.TF32 R100, R176, R160.reuse, R236 ;  /* 0x000000a0b064723c */ /* 0x080ff000000810ec */
[-C--:B------:R-:W-:Y:S07]  /*1eb80*/  HMMA.1688.F32.TF32 R108, R172, R160.reuse, R228 ;  /* 0x000000a0ac6c723c */ /* 0x080fee00000810e4 */
[----:B------:R-:W-:Y:S04]  /*1eb90*/  STL.64 [R1+0x10a0], R104 ;  /* 0x0010a06801007387 */ /* 0x000fe80000100a00 */
[----:B------:R1:W-:Y:S04]  /*1eba0*/  STL.64 [R1+0x10a8], R106 ;  /* 0x0010a86a01007387 */ /* 0x0003e80000100a00 */
[----:B------:R-:W-:Y:S01]  /*1ebb0*/  STL.64 [R1+0x11b0], R100 ;  /* 0x0011b06401007387 */ /* 0x000fe20000100a00 */
[-C--:B------:R-:W-:Y:S03]  /*1ebc0*/  HMMA.1688.F32.TF32 R24, R164, R160.reuse, R24 ;  /* 0x000000a0a418723c */ /* 0x080fe60000081018 */
[----:B------:R1:W-:Y:S05]  /*1ebd0*/  STL.64 [R1+0x11b8], R102 ;  /* 0x0011b86601007387 */ /* 0x0003ea0000100a00 */
[-C--:B-1----:R-:W-:Y:S08]  /*1ebe0*/  HMMA.1688.F32.TF32 R104, R168, R160.reuse, R220 ;  /* 0x000000a0a868723c */ /* 0x082ff000000810dc */
[----:B------:R-:W-:Y:S01]  /*1ebf0*/  HMMA.1688.F32.TF32 R100, R76, R160, R212 ;  /* 0x000000a04c64723c */ /* 0x000fe200000810d4 */
[----:B------:R-:W-:Y:S04]  /*1ec00*/  STL.64 [R1+0x1350], R108 ;  /* 0x0013506c01007387 */ /* 0x000fe80000100a00 */
[----:B------:R-:W-:Y:S10]  /*1ec10*/  STL.64 [R1+0x1358], R110 ;  /* 0x0013586e01007387 */ /* 0x000ff40000100a00 */
[----:B------:R-:W-:Y:S04]  /*1ec20*/  STL.64 [R1+0x13e0], R104 ;  /* 0x0013e06801007387 */ /* 0x000fe80000100a00 */
[----:B------:R-:W-:Y:S04]  /*1ec30*/  STL.64 [R1+0x13e8], R106 ;  /* 0x0013e86a01007387 */ /* 0x000fe80000100a00 */
[----:B------:R-:W-:Y:S04]  /*1ec40*/  STL.64 [R1+0x1460], R100 ;  /* 0x0014606401007387 */ /* 0x000fe80000100a00 */
[----:B------:R-:W-:Y:S04]  /*1ec50*/  STL.64 [R1+0x1468], R102 ;  /* 0x0014686601007387 */ /* 0x000fe80000100a00 */
[----:B------:R-:W-:Y:S04]  /*1ec60*/  STL.64 [R1+0x14d0], R24 ;  /* 0x0014d01801007387 */ /* 0x000fe80000100a00 */
[----:B------:R1:W-:Y:S01]  /*1ec70*/  STL.64 [R1+0x14d8], R26 ;  /* 0x0014d81a01007387 */ /* 0x0003e20000100a00 */
[-C--:B--2---:R-:W-:Y:S08]  /*1ec80*/  HMMA.1688.F32.TF32 R96, R68, R8.reuse, R96 ;  /* 0x000000084460723c */ /* 0x084ff00000081060 */
[-C--:B----4-:R-:W-:Y:S11]  /*1ec90*/  HMMA.1688.F32.TF32 R92, R64, R8.reuse, R92 ;  /* 0x00000008405c723c */ /* 0x090ff6000008105c */
[----:B------:R-:W-:Y:S05]  /*1eca0*/  @!UPT UIADD3 URZ, URZ, URZ, URZ ;  /* 0x0000003f3f3ff290 */ /* 0x000fea000fffe03f */
[----:B------:R-:W-:Y:S02]  /*1ecb0*/  IMAD.MOV.U32 R10, RZ, RZ, R99 ;  /* 0x000000ffff0a7224 */ /* 0x000fe400078e0063 */
[----:B------:R-:W-:Y:S02]  /*1ecc0*/  IMAD.MOV.U32 R7, RZ, RZ, R98 ;  /* 0x000000ffff077224 */ /* 0x000fe400078e0062 */
[----:B------:R-:W-:Y:S01]  /*1ecd0*/  IMAD.MOV.U32 R6, RZ, RZ, R97 ;  /* 0x000000ffff067224 */ /* 0x000fe200078e0061 */
[----:B------:R-:W-:Y:S04]  /*1ece0*/  STL [R1+0x640], R96 ;  /* 0x0006406001007387 */ /* 0x000fe80000100800 */
[----:B------:R-:W-:Y:S04]  /*1ecf0*/  STL [R1+0x3190], R10 ;  /* 0x0031900a01007387 */ /* 0x000fe80000100800 */
[----:B------:R-:W-:Y:S04]  /*1ed00*/  STL [R1+0x318c], R7 ;  /* 0x00318c0701007387 */ /* 0x000fe80000100800 */
[----:B------:R-:W-:Y:S04]  /*1ed10*/  STL [R1+0x3188], R6 ;  /* 0x0031880601007387 */ /* 0x000fe80000100800 */
[----:B------:R-:W-:Y:S04]  /*1ed20*/  STL.64 [R1+0x630], R92 ;  /* 0x0006305c01007387 */ /* 0x000fe80000100a00 */
[----:B------:R-:W-:Y:S01]  /*1ed30*/  STL.64 [R1+0x638], R94 ;  /* 0x0006385e01007387 */ /* 0x000fe20000100a00 */
[-C--:B------:R-:W-:Y:S08]  /*1ed40*/  HMMA.1688.F32.TF32 R88, R60, R8.reuse, R88 ;  /* 0x000000083c58723c */ /* 0x080ff00000081058 */
[-C--:B-1----:R-:W-:Y:S08]  /*1ed50*/  HMMA.1688.F32.TF32 R24, R56, R8.reuse, R84 ;  /* 0x000000083818723c */ /* 0x082ff00000081054 */
[-C--:B------:R-:W-:Y:S08]  /*1ed60*/  HMMA.1688.F32.TF32 R80, R52, R8.reuse, R80 ;  /* 0x000000083450723c */ /* 0x080ff00000081050 */
[-C--:B------:R-:W-:Y:S01]  /*1ed70*/  HMMA.1688.F32.TF32 R72, R48, R8.reuse, R72 ;  /* 0x000000083048723c */ /* 0x080fe20000081048 */
[----:B------:R-:W-:Y:S04]  /*1ed80*/  STL.64 [R1+0x620], R88 ;  /* 0x0006205801007387 */ /* 0x000fe80000100a00 */
[----:B------:R-:W-:Y:S04]  /*1ed90*/  STL.64 [R1+0x628], R90 ;  /* 0x0006285a01007387 */ /* 0x000fe80000100a00 */
[----:B------:R-:W-:Y:S04]  /*1eda0*/  STL.64 [R1+0x610], R24 ;  /* 0x0006101801007387 */ /* 0x000fe80000100a00 */
[----:B------:R3:W-:Y:S04]  /*1edb0*/  STL.64 [R1+0x618], R26 ;  /* 0x0006181a01007387 */ /* 0x0007e80000100a00 */
[----:B------:R-:W-:Y:S04]  /*1edc0*/  STL.64 [R1+0x600], R80 ;  /* 0x0006005001007387 */ /* 0x000fe80000100a00 */
[----:B------:R-:W-:Y:S01]  /*1edd0*/  STL.64 [R1+0x608], R82 ;  /* 0x0006085201007387 */ /* 0x000fe20000100a00 */
[-C--:B---3--:R-:W-:Y:S03]  /*1ede0*/  HMMA.1688.F32.TF32 R24, R196, R8.reuse, R12 ;  /* 0x00000008c418723c */ /* 0x088fe6000008100c */
[----:B------:R-:W2:Y:S04]  /*1edf0*/  LDL.LU.64 R12, [R1+0x530] ;  /* 0x00053000010c7983 */ /* 0x000ea80000300a00 */
[----:B------:R-:W-:Y:S04]  /*1ee00*/  STL.64 [R1+0x650], R72 ;  /* 0x0006504801007387 */ /* 0x000fe80000100a00 */
[----:B------:R1:W-:Y:S04]  /*1ee10*/  STL.64 [R1+0x658], R74 ;  /* 0x0006584a01007387 */ /* 0x0003e80000100a00 */
[----:B------:R-:W2:Y:S01]  /*1ee20*/  LDL.LU.64 R14, [R1+0x538] ;  /* 0x00053800010e7983 */ /* 0x000ea20000300a00 */
[-C--:B-1----:R-:W-:Y:S07]  /*1ee30*/  HMMA.1688.F32.TF32 R72, R192, R8.reuse, R44 ;  /* 0x00000008c048723c */ /* 0x082fee000008102c */
[----:B------:R-:W-:Y:S04]  /*1ee40*/  STL.64 [R1+0x6c0], R24 ;  /* 0x0006c01801007387 */ /* 0x000fe80000100a00 */
[----:B------:R1:W-:Y:S01]  /*1ee50*/  STL.64 [R1+0x6c8], R26 ;  /* 0x0006c81a01007387 */ /* 0x0003e20000100a00 */
[-C--:B------:R-:W-:Y:S08]  /*1ee60*/  HMMA.1688.F32.TF32 R44, R188, R8.reuse, R20 ;  /* 0x00000008bc2c723c */ /* 0x080ff00000081014 */
[-C--:B-1----:R-:W-:Y:S08]  /*1ee70*/  HMMA.1688.F32.TF32 R24, R184, R8.reuse, R16 ;  /* 0x00000008b818723c */ /* 0x082ff00000081010 */
[-C--:B------:R-:W-:Y:S01]  /*1ee80*/  HMMA.1688.F32.TF32 R20, R180, R8.reuse, R244 ;  /* 0x00000008b414723c */ /* 0x080fe200000810f4 */
[----:B------:R-:W-:Y:S04]  /*1ee90*/  STL.64 [R1+0x780], R72 ;  /* 0x0007804801007387 */ /* 0x000fe80000100a00 */
[----:B------:R-:W-:Y:S04]  /*1eea0*/  STL.64 [R1+0x788], R74 ;  /* 0x0007884a01007387 */ /* 0x000fe80000100a00 */
[----:B------:R-:W-:Y:S01]  /*1eeb0*/  STL.64 [R1+0x900], R44 ;  /* 0x0009002c01007387 */ /* 0x000fe20000100a00 */
[-C--:B------:R-:W-:Y:S03]  /*1eec0*/  HMMA.1688.F32.TF32 R16, R176, R8.reuse, R232 ;  /* 0x00000008b010723c */ /* 0x080fe600000810e8 */
[----:B------:R-:W-:Y:S04]  /*1eed0*/  STL.64 [R1+0x908], R46 ;  /* 0x0009082e01007387 */ /* 0x000fe80000100a00 */
[----:B------:R-:W-:Y:S04]  /*1eee0*/  STL.64 [R1+0xbc0], R24 ;  /* 0x000bc01801007387 */ /* 0x000fe80000100a00 */
[----:B------:R1:W-:Y:S04]  /*1eef0*/  STL.64 [R1+0xbc8], R26 ;  /* 0x000bc81a01007387 */ /* 0x0003e80000100a00 */
[----:B------:R-:W-:Y:S04]  /*1ef00*/  STL.64 [R1+0xeb0], R20 ;  /* 0x000eb01401007387 */ /* 0x000fe80000100a00 */
[----:B------:R3:W-:Y:S01]  /*1ef10*/  STL.64 [R1+0xeb8], R22 ;  /* 0x000eb81601007387 */ /* 0x0007e20000100a00 */
[-C--:B-1----:R-:W-:Y:S08]  /*1ef20*/  HMMA.1688.F32.TF32 R24, R172, R8.reuse, R224 ;  /* 0x00000008ac18723c */ /* 0x082ff000000810e0 */
[-C--:B---3--:R-:W-:Y:S01]  /*1ef30*/  HMMA.1688.F32.TF32 R20, R168, R8.reuse, R216 ;  /* 0x00000008a814723c */ /* 0x088fe200000810d8 */
[----:B------:R-:W-:Y:S04]  /*1ef40*/  STL.64 [R1+0x10b0], R16 ;  /* 0x0010b01001007387 */ /* 0x000fe80000100a00 */
[----:B------:R1:W-:Y:S10]  /*1ef50*/  STL.64 [R1+0x10b8], R18 ;  /* 0x0010b81201007387 */ /* 0x0003f40000100a00 */
[----:B------:R3:W-:Y:S04]  /*1ef60*/  STL.64 [R1+0x1260], R24 ;  /* 0x0012601801007387 */ /* 0x0007e80000100a00 */
[----:B------:R-:W-:Y:S04]  /*1ef70*/  STL.64 [R1+0x1268], R26 ;  /* 0x0012681a01007387 */ /* 0x000fe80000100a00 */
[----:B------:R-:W4:Y:S04]  /*1ef80*/  LDL.LU.64 R80, [R1+0x370] ;  /* 0x0003700001507983 */ /* 0x000f280000300a00 */
[----:B------:R-:W-:Y:S04]  /*1ef90*/  STL.64 [R1+0x1380], R20 ;  /* 0x0013801401007387 */ /* 0x000fe80000100a00 */
[----:B------:R-:W-:Y:S04]  /*1efa0*/  STL.64 [R1+0x1388], R22 ;  /* 0x0013881601007387 */ /* 0x000fe80000100a00 */
[----:B------:R-:W4:Y:S01]  /*1efb0*/  LDL.LU.64 R82, [R1+0x378] ;  /* 0x0003780001527983 */ /* 0x000f220000300a00 */
[-C--:B-1----:R-:W-:Y:S11]  /*1efc0*/  HMMA.1688.F32.TF32 R16, R76, R8.reuse, R204 ;  /* 0x000000084c10723c */ /* 0x082ff600000810cc */
[----:B------:R-:W-:Y:S11]  /*1efd0*/  @!UPT UIADD3 URZ, URZ, URZ, URZ ;  /* 0x0000003f3f3ff290 */ /* 0x000ff6000fffe03f */
[----:B------:R-:W-:Y:S01]  /*1efe0*/  @!UPT UIADD3 URZ, URZ, URZ, URZ ;  /* 0x0000003f3f3ff290 */ /* 0x000fe2000fffe03f */
[----:B------:R-:W-:Y:S04]  /*1eff0*/  STL.64 [R1+0x13d0], R16 ;  /* 0x0013d01001007387 */ /* 0x000fe80000100a00 */
[----:B------:R1:W-:Y:S04]  /*1f000*/  STL.64 [R1+0x13d8], R18 ;  /* 0x0013d81201007387 */ /* 0x0003e80000100a00 */
[----:B------:R-:W4:Y:S04]  /*1f010*/  LDL.LU.64 R88, [R1+0x110] ;  /* 0x0001100001587983 */ /* 0x000f280000300a00 */
[----:B------:R-:W4:Y:S04]  /*1f020*/  LDL.LU.64 R90, [R1+0x118] ;  /* 0x00011800015a7983 */ /* 0x000f280000300a00 */
[----:B---3--:R-:W3:Y:S01]  /*1f030*/  LDL.LU.64 R24, [R1+0xd0] ;  /* 0x0000d00001187983 */ /* 0x008ee20000300a00 */
[----:B-1----:R-:W-:Y:S03]  /*1f040*/  HMMA.1688.F32.TF32 R16, R164, R8, R28 ;  /* 0x00000008a410723c */ /* 0x002fe6000008101c */
[----:B------:R-:W3:Y:S04]  /*1f050*/  LDL.LU.64 R26, [R1+0xd8] ;  /* 0x0000d800011a7983 */ /* 0x000ee80000300a00 */
[----:B------:R-:W3:Y:S04]  /*1f060*/  LDL.LU.64 R20, [R1+0xb0] ;  /* 0x0000b00001147983 */ /* 0x000ee80000300a00 */
[----:B------:R-:W3:Y:S11]  /*1f070*/  LDL.LU.64 R22, [R1+0xb8] ;  /* 0x0000b80001167983 */ /* 0x000ef60000300a00 */
[----:B------:R-:W-:Y:S02]  /*1f080*/  @!UPT UIADD3 URZ, URZ, URZ, URZ ;  /* 0x0000003f3f3ff290 */ /* 0x000fe4000fffe03f */
[----:B------:R-:W-:Y:S01]  /*1f090*/  IMAD.MOV.U32 R9, RZ, RZ, R16 ;  /* 0x000000ffff097224 */ /* 0x000fe200078e0010 */
[----:B------:R-:W-:Y:S01]  /*1f0a0*/  MOV R8, R17 ;  /* 0x0000001100087202 */ /* 0x000fe20000000f00 */
[----:B------:R-:W-:Y:S01]  /*1f0b0*/  IMAD.MOV.U32 R2, RZ, RZ, R18 ;  /* 0x000000ffff027224 */ /* 0x000fe200078e0012 */
[----:B------:R-:W3:Y:S01]  /*1f0c0*/  LDL.LU.64 R16, [R1+0x70] ;  /* 0x0000700001107983 */ /* 0x000ee20000300a00 */
[----:B------:R-:W-:-:S03]  /*1f0d0*/  IMAD.MOV.U32 R0, RZ, RZ, R19 ;  /* 0x000000ffff007224 */ /* 0x000fc600078e0013 */
[----:B------:R-:W3:Y:S04]  /*1f0e0*/  LDL.LU.64 R18, [R1+0x78] ;  /* 0x0000780001127983 */ /* 0x000ee80000300a00 */
[----:B------:R-:W-:Y:S04]  /*1f0f0*/  STL [R1+0x2ff0], R0 ;  /* 0x002ff00001007387 */ /* 0x000fe80000100800 */
[----:B------:R-:W-:Y:S04]  /*1f100*/  STL [R1+0x2fec], R2 ;  /* 0x002fec0201007387 */ /* 0x000fe80000100800 */
[----:B------:R-:W-:Y:S04]  /*1f110*/  STL [R1+0x2fe8], R8 ;  /* 0x002fe80801007387 */ /* 0x000fe80000100800 */
[----:B------:R-:W-:Y:S01]  /*1f120*/  STL [R1+0x2fe4], R9 ;  /* 0x002fe40901007387 */ /* 0x000fe20000100800 */
[-C--:B--2---:R-:W-:Y:S11]  /*1f130*/  HMMA.1688.F32.TF32 R12, R68, R4.reuse, R12 ;  /* 0x00000004440c723c */ /* 0x084ff6000008100c */
[----:B------:R-:W-:Y:S11]  /*1f140*/  @!UPT UIADD3 URZ, URZ, URZ, URZ ;  /* 0x0000003f3f3ff290 */ /* 0x000ff6000fffe03f */
[----:B------:R-:W-:Y:S02]  /*1f150*/  @!UPT UIADD3 URZ, URZ, URZ, URZ ;  /* 0x0000003f3f3ff290 */ /* 0x000fe4000fffe03f */
[----:B------:R-:W-:Y:S01]  /*1f160*/  IMAD.MOV.U32 R11, RZ, RZ, R12 ;  /* 0x000000ffff0b7224 */ /* 0x000fe200078e000c */
[----:B------:R-:W-:Y:S01]  /*1f170*/  MOV R46, R14 ;  /* 0x0000000e002e7202 */ /* 0x000fe20000000f00 */
[----:B------:R-:W-:Y:S02]  /*1f180*/  IMAD.MOV.U32 R162, RZ, RZ, R13 ;  /* 0x000000ffffa27224 */ /* 0x000fe400078e000d */
[----:B------:R-:W-:Y:S01]  /*1f190*/  IMAD.MOV.U32 R47, RZ, RZ, R15 ;  /* 0x000000ffff2f7224 */ /* 0x000fe200078e000f */
[----:B------:R-:W2:Y:S04]  /*1f1a0*/  LDL.LU.64 R12, [R1+0x150] ;  /* 0x00015000010c7983 */ /* 0x000ea80000300a00 */
[----:B------:R-:W2:Y:S04]  /*1f1b0*/  LDL.LU.64 R14, [R1+0x158] ;  /* 0x00015800010e7983 */ /* 0x000ea80000300a00 */
[----:B------:R-:W2:Y:S04]  /*1f1c0*/  LDL.LU.64 R84, [R1+0x210] ;  /* 0x0002100001547983 */ /* 0x000ea80000300a00 */
[----:B------:R-:W2:Y:S04]  /*1f1d0*/  LDL.LU.64 R86, [R1+0x218] ;  /* 0x0002180001567983 */ /* 0x000ea80000300a00 */
[----:B------:R-:W2:Y:S04]  /*1f1e0*/  LDL.LU.64 R72, [R1+0x1f0] ;  /* 0x0001f00001487983 */ /* 0x000ea80000300a00 */
[----:B------:R-:W2:Y:S04]  /*1f1f0*/  LDL.LU.64 R74, [R1+0x1f8] ;  /* 0x0001f800014a7983 */ /* 0x000ea80000300a00 */
[----:B------:R-:W-:Y:S04]  /*1f200*/  STL [R1+0x31a0], R47 ;  /* 0x0031a02f01007387 */ /* 0x000fe80000100800 */
[----:B------:R-:W-:Y:S04]  /*1f210*/  STL [R1+0x319c], R46 ;  /* 0x00319c2e01007387 */ /* 0x000fe80000100800 */
[----:B------:R-:W-:Y:S04]  /*1f220*/  STL [R1+0x3198], R162 ;  /* 0x003198a201007387 */ /* 0x000fe80000100800 */
[----:B------:R4:W-:Y:S02]  /*1f230*/  STL [R1+0x3194], R11 ;  /* 0x0031940b01007387 */ /* 0x0009e40000100800 */
[-C--:B----4-:R-:W-:Y:S02]  /*1f240*/  HMMA.1688.F32.TF32 R8, R64, R4.reuse, R80 ;  /* 0x000000044008723c */ /* 0x090fe40000081050 */
[----:B------:R-:W4:Y:S04]  /*1f250*/  LDL.LU.64 R80, [R1+0x1d0] ;  /* 0x0001d00001507983 */ /* 0x000f280000300a00 */
[----:B------:R-:W4:Y:S11]  /*1f260*/  LDL.LU.64 R82, [R1+0x1d8] ;  /* 0x0001d80001527983 */ /* 0x000f360000300a00 */
[----:B------:R-:W-:Y:S06]  /*1f270*/  @!UPT UIADD3 URZ, URZ, URZ, URZ ;  /* 0x0000003f3f3ff290 */ /* 0x000fec000fffe03f */
[----:B------:R-:W-:Y:S04]  /*1f280*/  STL.64 [R1+0x550], R8 ;  /* 0x0005500801007387 */ /* 0x000fe80000100a00 */
[----:B------:R1:W-:Y:S04]  /*1f290*/  STL.64 [R1+0x558], R10 ;  /* 0x0005580a01007387 */ /* 0x0003e80000100a00 */
[----:B------:R-:W4:Y:S04]  /*1f2a0*/  LDL.LU.64 R28, [R1+0x1b0] ;  /* 0x0001b000011c7983 */ /* 0x000f280000300a00 */
[----:B------:R-:W4:Y:S01]  /*1f2b0*/  LDL.LU.64 R30, [R1+0x1b8] ;  /* 0x0001b800011e7983 */ /* 0x000f220000300a00 */
[-C--:B-1----:R-:W-:Y:S03]  /*1f2c0*/  HMMA.1688.F32.TF32 R8, R60, R4.reuse, R88 ;  /* 0x000000043c08723c */ /* 0x082fe60000081058 */
[----:B------:R-:W4:Y:S04]  /*1f2d0*/  LDL.LU.64 R44, [R1+0x170] ;  /* 0x00017000012c7983 */ /* 0x000f280000300a00 */
[----:B------:R-:W4:Y:S11]  /*1f2e0*/  LDL.LU.64 R46, [R1+0x178] ;  /* 0x00017800012e7983 */ /* 0x000f360000300a00 */
[----:B------:R-:W-:Y:S05]  /*1f2f0*/  @!UPT UIADD3 URZ, URZ, URZ, URZ ;  /* 0x0000003f3f3ff290 */ /* 0x000fea000fffe03f */
[----:B------:R-:W-:Y:S04]  /*1f300*/  STL.64 [R1+0x540], R8 ;  /* 0x0005400801007387 */ /* 0x000fe80000100a00 */
[----:B------:R3:W-:Y:S02]  /*1f310*/  STL.64 [R1+0x548], R10 ;  /* 0x0005480a01007387 */ /* 0x0007e40000100a00 */
[-C--:B---3--:R-:W-:Y:S02]  /*1f320*/  HMMA.1688.F32.TF32 R8, R56, R4.reuse, R24 ;  /* 0x000000043808723c */ /* 0x088fe40000081018 */
[----:B------:R-:W3:Y:S04]  /*1f330*/  LDL.LU.64 R24, [R1+0x140] ;  /* 0x0001400001187983 */ /* 0x000ee80000300a00 */
[----:B------:R-:W3:Y:S02]  /*1f340*/  LDL.LU.64 R26, [R1+0x148] ;  /* 0x00014800011a7983 */ /* 0x000ee40000300a00 */
[-C--:B------:R-:W-:Y:S11]  /*1f350*/  HMMA.1688.F32.TF32 R16, R48, R4.reuse, R16 ;  /* 0x000000043010723c */ /* 0x080ff60000081010 */
[----:B------:R-:W-:Y:S04]  /*1f360*/  @!UPT UIADD3 URZ, URZ, URZ, URZ ;  /* 0x0000003f3f3ff290 */ /* 0x000fe8000fffe03f */
[----:B------:R-:W-:Y:S04]  /*1f370*/  STL.64 [R1+0x530], R8 ;  /* 0x0005300801007387 */ /* 0x000fe80000100a00 */
[----:B------:R1:W-:Y:S02]  /*1f380*/  STL.64 [R1+0x538], R10 ;  /* 0x0005380a01007387 */ /* 0x0003e40000100a00 */
[-C--:B-1----:R-:W-:Y:S02]  /*1f390*/  HMMA.1688.F32.TF32 R8, R52, R4.reuse, R20 ;  /* 0x000000043408723c */ /* 0x082fe40000081014 */
[----:B------:R-:W3:Y:S04]  /*1f3a0*/  LDL.LU.64 R20, [R1+0x100] ;  /* 0x0001000001147983 */ /* 0x000ee80000300a00 */
[----:B------:R-:W3:Y:S11]  /*1f3b0*/  LDL.LU.64 R22, [R1+0x108] ;  /* 0x0001080001167983 */ /* 0x000ef60000300a00 */
[----:B------:R-:W-:Y:S06]  /*1f3c0*/  @!UPT UIADD3 URZ, URZ, URZ, URZ ;  /* 0x0000003f3f3ff290 */ /* 0x000fec000fffe03f */
[----:B------:R1:W-:Y:S04]  /*1f3d0*/  STL.64 [R1+0x520], R8 ;  /* 0x0005200801007387 */ /* 0x0003e80000100a00 */
[----:B------:R1:W-:Y:S04]  /*1f3e0*/  STL.64 [R1+0x528], R10 ;  /* 0x0005280a01007387 */ /* 0x0003e80000100a00 */
[----:B-1----:R-:W3:Y:S04]  /*1f3f0*/  LDL.LU.64 R8, [R1+0x90] ;  /* 0x0000900001087983 */ /* 0x002ee80000300a00 */
[----:B------:R-:W3:Y:S04]  /*1f400*/  LDL.LU.64 R10, [R1+0x98] ;  /* 0x00009800010a7983 */ /* 0x000ee80000300a00 */
[----:B------:R-:W-:Y:S04]  /*1f410*/  STL.64 [R1+0x570], R16 ;  /* 0x0005701001007387 */ /* 0x000fe80000100a00 */
[----:B------:R-:W-:Y:S04]  /*1f420*/  STL.64 [R1+0x578], R18 ;  /* 0x0005781201007387 */ /* 0x000fe80000100a00 */
[----:B------:R-:W1:Y:S01]  /*1f430*/  LDSM.16.M88.4 R16, [R211+0x45000] ;  /* 0x04500000d310783b */ /* 0x000e620000000200 */
[-C--:B--2---:R-:W-:Y:S03]  /*1f440*/  HMMA.1688.F32.TF32 R88, R196, R4.reuse, R12 ;  /* 0x00000004c458723c */ /* 0x084fe6000008100c */
[----:B------:R-:W2:Y:S04]  /*1f450*/  LDSM.16.M88.4 R12, [R211+0x46000] ;  /* 0x04600000d30c783b */ /* 0x000ea80000000200 */
[----:B-1----:R-:W-:Y:S04]  /*1f460*/  STL [R1+0x31a8], R18 ;  /* 0x0031a81201007387 */ /* 0x002fe80000100800 */
[----:B------:R-:W-:Y:S04]  /*1f470*/  STL [R1+0x31a4], R19 ;  /* 0x0031a41301007387 */ /* 0x000fe80000100800 */
[----:B--2---:R-:W-:Y:S08]  /*1f480*/  STL [R1+0x31b0], R14 ;  /* 0x0031b00e01007387 */ /* 0x004ff00000100800 */
[----:B------:R-:W-:Y:S04]  /*1f490*/  STL.64 [R1+0x5b0], R88 ;  /* 0x0005b05801007387 */ /* 0x000fe80000100a00 */
[----:B------:R1:W-:Y:S02]  /*1f4a0*/  STL.64 [R1+0x5b8], R90 ;  /* 0x0005b85a01007387 */ /* 0x0003e40000100a00 */
[-C--:B-1----:R-:W-:Y:S08]  /*1f4b0*/  HMMA.1688.F32.TF32 R88, R192, R4.reuse, R84 ;  /* 0x00000004c058723c */ /* 0x082ff00000081054 */
[-C--:B------:R-:W-:Y:S01]  /*1f4c0*/  HMMA.1688.F32.TF32 R84, R188, R4.reuse, R72 ;  /* 0x00000004bc54723c */ /* 0x080fe20000081048 */
[----:B------:R-:W-:Y:S04]  /*1f4d0*/  STL [R1+0x31ac], R15 ;  /* 0x0031ac0f01007387 */ /* 0x000fe80000100800 */
[----:B------:R-:W2:Y:S10]  /*1f4e0*/  LDL.LU.64 R72, [R1+0x11c0] ;  /* 0x0011c00001487983 */ /* 0x000eb40000300a00 */
[----:B------:R-:W-:Y:S04]  /*1f4f0*/  STL.64 [R1+0x5f0], R88 ;  /* 0x0005f05801007387 */ /* 0x000fe80000100a00 */
[----:B------:R-:W-:Y:S04]  /*1f500*/  STL.64 [R1+0x5f8], R90 ;  /* 0x0005f85a01007387 */ /* 0x000fe80000100a00 */
[----:B------:R-:W2:Y:S04]  /*1f510*/  LDL.LU.64 R74, [R1+0x11c8] ;  /* 0x0011c800014a7983 */ /* 0x000ea80000300a00 */
[----:B------:R-:W-:Y:S04]  /*1f520*/  STL.64 [R1+0x750], R84 ;  /* 0x0007505401007387 */ /* 0x000fe80000100a00 */
[----:B------:R4:W-:Y:S02]  /*1f530*/  STL.64 [R1+0x758], R86 ;  /* 0x0007585601007387 */ /* 0x0009e40000100a00 */
[-C--:B----4-:R-:W-:Y:S08]  /*1f540*/  HMMA.1688.F32.TF32 R84, R184, R4.reuse, R80 ;  /* 0x00000004b854723c */ /* 0x090ff00000081050 */
[-C--:B------:R-:W-:Y:S01]  /*1f550*/  HMMA.1688.F32.TF32 R80, R180, R4.reuse, R28 ;  /* 0x00000004b450723c */ /* 0x080fe2000008101c */
[----:B------:R-:W4:Y:S11]  /*1f560*/  LDL.LU.64 R28, [R1+0x3e0] ;  /* 0x0003e000011c7983 */ /* 0x000f360000300a00 */
[----:B------:R-:W-:Y:S03]  /*1f570*/  @!UPT UIADD3 URZ, URZ, URZ, URZ ;  /* 0x0000003f3f3ff290 */ /* 0x000fe6000fffe03f */
[----:B------:R-:W-:Y:S04]  /*1f580*/  STL.64 [R1+0x8e0], R84 ;  /* 0x0008e05401007387 */ /* 0x000fe80000100a00 */
[----:B------:R-:W-:Y:S04]  /*1f590*/  STL.64 [R1+0x8e8], R86 ;  /* 0x0008e85601007387 */ /* 0x000fe80000100a00 */
[----:B------:R-:W4:Y:S04]  /*1f5a0*/  LDL.LU.64 R30, [R1+0x3e8] ;  /* 0x0003e800011e7983 */ /* 0x000f280000300a00 */
[----:B------:R-:W-:Y:S04]  /*1f5b0*/  STL.64 [R1+0xbd0], R80 ;  /* 0x000bd05001007387 */ /* 0x000fe80000100a00 */
[----:B------:R1:W-:Y:S02]  /*1f5c0*/  STL.64 [R1+0xbd8], R82 ;  /* 0x000bd85201007387 */ /* 0x0003e40000100a00 */
[-C--:B-1----:R-:W-:Y:S02]  /*1f5d0*/  HMMA.1688.F32.TF32 R80, R176, R4.reuse, R44 ;  /* 0x00000004b050723c */ /* 0x082fe4000008102c */
[----:B------:R-:W4:Y:S04]  /*1f5e0*/  LDL.LU.64 R44, [R1+0x260] ;  /* 0x00026000012c7983 */ /* 0x000f280000300a00 */
[----:B------:R-:W4:Y:S11]  /*1f5f0*/  LDL.LU.64 R46, [R1+0x268] ;  /* 0x00026800012e7983 */ /* 0x000f360000300a00 */
[----:B------:R-:W-:Y:S06]  /*1f600*/  @!UPT UIADD3 URZ, URZ, URZ, URZ ;  /* 0x0000003f3f3ff290 */ /* 0x000fec000fffe03f */
        /* <DEDUP_REMOVED lines=8> */
[----:B------:R-:W-:Y:S04]  /*1f690*/  STL.64 [R1+0x10c8], R82 ;  /* 0x0010c85201007387 */ /* 0x000fe80000100a00 */
[----:B------:R-:W3:Y:S01]  /*1f6a0*/  LDL.LU.64 R92, [R1+0x240] ;  /* 0x00024000015c7983 */ /* 0x000ee20000300a00 */
[-C--:B------:R-:W-:Y:S03]  /*1f6b0*/  HMMA.1688.F32.TF32 R8, R76, R4.reuse, R8 ;  /* 0x000000044c08723c */ /* 0x080fe60000081008 */
[----:B------:R-:W3:Y:S04]  /*1f6c0*/  LDL.LU.64 R94, [R1+0x248] ;  /* 0x00024800015e7983 */ /* 0x000ee80000300a00 */
[----:B------:R1:W-:Y:S04]  /*1f6d0*/  STL.64 [R1+0x1280], R20 ;  /* 0x0012801401007387 */ /* 0x0003e80000100a00 */
[----:B------:R1:W-:Y:S04]  /*1f6e0*/  STL.64 [R1+0x1288], R22 ;  /* 0x0012881601007387 */ /* 0x0003e80000100a00 */
[----:B-1----:R-:W3:Y:S04]  /*1f6f0*/  LDL.LU.64 R20, [R1+0x230] ;  /* 0x0002300001147983 */ /* 0x002ee80000300a00 */
[----:B------:R-:W3:Y:S04]  /*1f700*/  LDL.LU.64 R22, [R1+0x238] ;  /* 0x0002380001167983 */ /* 0x000ee80000300a00 */
[----:B------:R1:W-:Y:S04]  /*1f710*/  STL.64 [R1+0x1370], R8 ;  /* 0x0013700801007387 */ /* 0x0003e80000100a00 */
[----:B------:R1:W-:Y:S04]  /*1f720*/  STL.64 [R1+0x1378], R10 ;  /* 0x0013780a01007387 */ /* 0x0003e80000100a00 */
[----:B------:R-:W3:Y:S04]  /*1f730*/  LDL.LU.64 R88, [R1+0x220] ;  /* 0x0002200001587983 */ /* 0x000ee80000300a00 */
[----:B------:R-:W3:Y:S04]  /*1f740*/  LDL.LU.64 R90, [R1+0x228] ;  /* 0x00022800015a7983 */ /* 0x000ee80000300a00 */
[----:B-1----:R-:W3:Y:S04]  /*1f750*/  LDL.LU.64 R8, [R1+0x200] ;  /* 0x0002000001087983 */ /* 0x002ee80000300a00 */
[----:B------:R-:W3:Y:S01]  /*1f760*/  LDL.LU.64 R10, [R1+0x208] ;  /* 0x00020800010a7983 */ /* 0x000ee20000300a00 */
[----:B------:R-:W-:Y:S03]  /*1f770*/  HMMA.1688.F32.TF32 R4, R164, R4, R32 ;  /* 0x00000004a404723c */ /* 0x000fe60000081020 */
[----:B------:R-:W3:Y:S04]  /*1f780*/  LDL.LU.64 R84, [R1+0x1e0] ;  /* 0x0001e00001547983 */ /* 0x000ee80000300a00 */
[----:B------:R-:W3:Y:S04]  /*1f790*/  LDL.LU.64 R86, [R1+0x1e8] ;  /* 0x0001e80001567983 */ /* 0x000ee80000300a00 */
[----:B------:R-:W3:Y:S04]  /*1f7a0*/  LDL.LU.64 R80, [R1+0x1c0] ;  /* 0x0001c00001507983 */ /* 0x000ee80000300a00 */
[----:B------:R-:W3:Y:S08]  /*1f7b0*/  LDL.LU.64 R82, [R1+0x1c8] ;  /* 0x0001c80001527983 */ /* 0x000ef00000300a00 */
[----:B------:R-:W-:Y:S04]  /*1f7c0*/  STL.64 [R1+0x13c0], R4 ;  /* 0x0013c00401007387 */ /* 0x000fe80000100a00 */
[----:B------:R4:W-:Y:S01]  /*1f7d0*/  STL.64 [R1+0x13c8], R6 ;  /* 0x0013c80601007387 */ /* 0x0009e20000100a00 */
[-C--:B--2---:R-:W-:Y:S11]  /*1f7e0*/  HMMA.1688.F32.TF32 R96, R68, R16.reuse, R72 ;  /* 0x000000104460723c */ /* 0x084ff60000081048 */
[----:B------:R-:W-:Y:S11]  /*1f7f0*/  @!UPT UIADD3 URZ, URZ, URZ, URZ ;  /* 0x0000003f3f3ff290 */ /* 0x000ff6000fffe03f */
[----:B------:R-:W-:Y:S02]  /*1f800*/  @!UPT UIADD3 URZ, URZ, URZ, URZ ;  /* 0x0000003f3f3ff290 */ /* 0x000fe4000fffe03f */
[----:B------:R-:W-:Y:S01]  /*1f810*/  MOV R252, R99 ;  /* 0x0000006300fc7202 */ /* 0x000fe20000000f00 */
[----:B------:R-:W-:Y:S02]  /*1f820*/  IMAD.MOV.U32 R75, RZ, RZ, R98 ;  /* 0x000000ffff4b7224 */ /* 0x000fe400078e0062 */
[----:B------:R-:W-:Y:S02]  /*1f830*/  IMAD.MOV.U32 R74, RZ, RZ, R97 ;  /* 0x000000ffff4a7224 */ /* 0x000fe400078e0061 */
[----:B------:R-:W-:Y:S01]  /*1f840*/  IMAD.MOV.U32 R163, RZ, RZ, R96 ;  /* 0x000000ffffa37224 */ /* 0x000fe200078e0060 */
[----:B------:R-:W-:Y:S04]  /*1f850*/  STL [R1+0x31c0], R252 ;  /* 0x0031c0fc01007387 */ /* 0x000fe80000100800 */
[----:B------:R-:W-:Y:S04]  /*1f860*/  STL [R1+0x31bc], R75 ;  /* 0x0031bc4b01007387 */ /* 0x000fe80000100800 */
[----:B------:R-:W-:Y:S04]  /*1f870*/  STL [R1+0x31b8], R74 ;  /* 0x0031b84a01007387 */ /* 0x000fe80000100800 */
[----:B------:R-:W-:Y:S01]  /*1f880*/  STL [R1+0x31b4], R163 ;  /* 0x0031b4a301007387 */ /* 0x000fe20000100800 */
[-C--:B----4-:R-:W-:Y:S03]  /*1f890*/  HMMA.1688.F32.TF32 R4, R64, R16.reuse, R28 ;  /* 0x000000104004723c */ /* 0x090fe6000008101c */
[----:B------:R-:W2:Y:S04]  /*1f8a0*/  LDL.LU.64 R28, [R1+0x1a0] ;  /* 0x0001a000011c7983 */ /* 0x000ea80000300a00 */
[----:B------:R-:W2:Y:S11]  /*1f8b0*/  LDL.LU.64 R30, [R1+0x1a8] ;  /* 0x0001a800011e7983 */ /* 0x000eb60000300a00 */
[----:B------:R-:W-:Y:S05]  /*1f8c0*/  @!UPT UIADD3 URZ, URZ, URZ, URZ ;  /* 0x0000003f3f3ff290 */ /* 0x000fea000fffe03f */
        /* <DEDUP_REMOVED lines=10> */
[----:B------:R-:W3:Y:S11]  /*1f970*/  LDL.LU.64 R26, [R1+0x138] ;  /* 0x00013800011a7983 */ /* 0x000ef60000300a00 */
[----:B------:R-:W-:Y:S06]  /*1f980*/  @!UPT UIADD3 URZ, URZ, URZ, URZ ;  /* 0x0000003f3f3ff290 */ /* 0x000fec000fffe03f */
[----:B------:R1:W-:Y:S04]  /*1f990*/  STL.64 [R1+0x460], R4 ;  /* 0x0004600401007387 */ /* 0x0003e80000100a00 */
[----:B------:R1:W-:Y:S04]  /*1f9a0*/  STL.64 [R1+0x468], R6 ;  /* 0x0004680601007387 */ /* 0x0003e80000100a00 */
[----:B-1----:R-:W3:Y:S04]  /*1f9b0*/  LDL.LU.64 R4, [R1+0xf0] ;  /* 0x0000f00001047983 */ /* 0x002ee80000300a00 */
[----:B------:R-:W3:Y:S01]  /*1f9c0*/  LDL.LU.64 R6, [R1+0xf8] ;  /* 0x0000f80001067983 */ /* 0x000ee20000300a00 */
[-C--:B------:R-:W-:Y:S08]  /*1f9d0*/  HMMA.1688.F32.TF32 R32, R52, R16.reuse, R92 ;  /* 0x000000103420723c */ /* 0x080ff0000008105c */
[-C--:B------:R-:W-:Y:S11]  /*1f9e0*/  HMMA.1688.F32.TF32 R72, R196, R16.reuse, R88 ;  /* 0x00000010c448723c */ /* 0x080ff60000081058 */
[----:B------:R-:W-:Y:S04]  /*1f9f0*/  @!UPT UIADD3 URZ, URZ, URZ, URZ ;  /* 0x0000003f3f3ff290 */ /* 0x000fe8000fffe03f */
[----:B------:R-:W-:Y:S04]  /*1fa00*/  STL.64 [R1+0x450], R32 ;  /* 0x0004502001007387 */ /* 0x000fe80000100a00 */
[----:B------:R1:W-:Y:S02]  /*1fa10*/  STL.64 [R1+0x458], R34 ;  /* 0x0004582201007387 */ /* 0x0003e40000100a00 */
[-C--:B-1----:R-:W-:Y:S02]  /*1fa20*/  HMMA.1688.F32.TF32 R32, R48, R16.reuse, R20 ;  /* 0x000000103020723c */ /* 0x082fe40000081014 */
        /* <DEDUP_REMOVED lines=8> */
[----:B------:R-:W-:Y:S04]  /*1fab0*/  STL.64 [R1+0x4a0], R72 ;  /* 0x0004a04801007387 */ /* 0x000fe80000100a00 */
[----:B------:R1:W-:Y:S04]  /*1fac0*/  STL.64 [R1+0x4a8], R74 ;  /* 0x0004a84a01007387 */ /* 0x0003e80000100a00 */
[----:B------:R-:W3:Y:S01]  /*1fad0*/  LDL.LU.64 R10, [R1+0x11e8] ;  /* 0x0011e800010a7983 */ /* 0x000ee20000300a00 */
[-C--:B-1----:R-:W-:Y:S08]  /*1fae0*/  HMMA.1688.F32.TF32 R72, R184, R16.reuse, R80 ;  /* 0x00000010b848723c */ /* 0x082ff00000081050 */
[----:B------:R1:W-:Y:S04]  /*1faf0*/  STL.64 [R1+0x4d0], R32 ;  /* 0x0004d02001007387 */ /* 0x0003e80000100a00 */
[----:B------:R1:W-:Y:S04]  /*1fb00*/  STL.64 [R1+0x4d8], R34 ;  /* 0x0004d82201007387 */ /* 0x0003e80000100a00 */
[----:B-1----:R-:W3:Y:S04]  /*1fb10*/  LDL.LU.64 R32, [R1+0x1170] ;  /* 0x0011700001207983 */ /* 0x002ee80000300a00 */
[----:B------:R-:W-:Y:S04]  /*1fb20*/  STL.64 [R1+0x580], R84 ;  /* 0x0005805401007387 */ /* 0x000fe80000100a00 */
[----:B------:R-:W-:Y:S04]  /*1fb30*/  STL.64 [R1+0x588], R86 ;  /* 0x0005885601007387 */ /* 0x000fe80000100a00 */
[----:B------:R-:W3:Y:S04]  /*1fb40*/  LDL.LU.64 R34, [R1+0x1178] ;  /* 0x0011780001227983 */ /* 0x000ee80000300a00 */
[----:B------:R-:W-:Y:S04]  /*1fb50*/  STL.64 [R1+0x730], R72 ;  /* 0x0007304801007387 */ /* 0x000fe80000100a00 */
[----:B------:R2:W-:Y:S02]  /*1fb60*/  STL.64 [R1+0x738], R74 ;  /* 0x0007384a01007387 */ /* 0x0005e40000100a00 */
[-C--:B--2---:R-:W-:Y:S02]  /*1fb70*/  HMMA.1688.F32.TF32 R72, R180, R16.reuse, R28 ;  /* 0x00000010b448723c */ /* 0x084fe4000008101c */
[----:B------:R-:W2:Y:S04]  /*1fb80*/  LDL.LU.64 R28, [R1+0x270] ;  /* 0x00027000011c7983 */ /* 0x000ea80000300a00 */
[----:B------:R-:W2:Y:S11]  /*1fb90*/  LDL.LU.64 R30, [R1+0x278] ;  /* 0x00027800011e7983 */ /* 0x000eb60000300a00 */
[----:B------:R-:W-:Y:S06]  /*1fba0*/  @!UPT UIADD3 URZ, URZ, URZ, URZ ;  /* 0x0000003f3f3ff290 */ /* 0x000fec000fffe03f */
[----:B------:R-:W-:Y:S04]  /*1fbb0*/  STL.64 [R1+0x890], R72 ;  /* 0x0008904801007387 */ /* 0x000fe80000100a00 */
[----:B------:R4:W-:Y:S02]  /*1fbc0*/  STL.64 [R1+0x898], R74 ;  /* 0x0008984a01007387 */ /* 0x0009e40000100a00 */
[-C--:B----4-:R-:W-:Y:S08]  /*1fbd0*/  HMMA.1688.F32.TF32 R72, R176, R16.reuse, R44 ;  /* 0x00000010b048723c */ /* 0x090ff0000008102c */
[-C--:B---3--:R-:W-:Y:S11]  /*1fbe0*/  HMMA.1688.F32.TF32 R44, R172, R16.reuse, R24 ;  /* 0x00000010ac2c723c */ /* 0x088ff60000081018 */
[----:B------:R-:W-:Y:S04]  /*1fbf0*/  @!UPT UIADD3 URZ, URZ, URZ, URZ ;  /* 0x0000003f3f3ff290 */ /* 0x000fe8000fffe03f */
[----:B------:R-:W-:Y:S04]  /*1fc00*/  STL.64 [R1+0xcd0], R72 ;  /* 0x000cd04801007387 */ /* 0x000fe80000100a00 */
[----:B------:R-:W-:Y:S01]  /*1fc10*/  STL.64 [R1+0xcd8], R74 ;  /* 0x000cd84a01007387 */ /* 0x000fe20000100a00 */
[-C--:B------:R-:W-:Y:S03]  /*1fc20*/  HMMA.1688.F32.TF32 R24, R168, R16.reuse, R4 ;  /* 0x00000010a818723c */ /* 0x080fe60000081004 */
[----:B------:R-:W3:Y:S04]  /*1fc30*/  LDL.LU.64 R4, [R1+0x290] ;  /* 0x0002900001047983 */ /* 0x000ee80000300a00 */
[----:B------:R-:W-:Y:S04]  /*1fc40*/  STL.64 [R1+0xef0], R44 ;  /* 0x000ef02c01007387 */ /* 0x000fe80000100a00 */
[----:B------:R-:W-:Y:S04]  /*1fc50*/  STL.64 [R1+0xef8], R46 ;  /* 0x000ef82e01007387 */ /* 0x000fe80000100a00 */
[----:B------:R-:W3:Y:S08]  /*1fc60*/  LDL.LU.64 R6, [R1+0x298] ;  /* 0x0002980001067983 */ /* 0x000ef00000300a00 */
[----:B------:R1:W-:Y:S04]  /*1fc70*/  STL.64 [R1+0x10e0], R24 ;  /* 0x0010e01801007387 */ /* 0x0003e80000100a00 */
[----:B------:R4:W-:Y:S04]  /*1fc80*/  STL.64 [R1+0x10e8], R26 ;  /* 0x0010e81a01007387 */ /* 0x0009e80000100a00 */
[----:B------:R-:W3:Y:S04]  /*1fc90*/  LDL.LU.64 R88, [R1+0x2b0] ;  /* 0x0002b00001587983 */ /* 0x000ee80000300a00 */
[----:B------:R-:W3:Y:S04]  /*1fca0*/  LDL.LU.64 R90, [R1+0x2b8] ;  /* 0x0002b800015a7983 */ /* 0x000ee80000300a00 */
[----:B-1----:R-:W3:Y:S04]  /*1fcb0*/  LDL.LU.64 R24, [R1+0x2e0] ;  /* 0x0002e00001187983 */ /* 0x002ee80000300a00 */
[----:B----4-:R-:W4:Y:S01]  /*1fcc0*/  LDL.LU.64 R26, [R1+0x2e8] ;  /* 0x0002e800011a7983 */ /* 0x010f220000300a00 */
[-C--:B------:R-:W-:Y:S03]  /*1fcd0*/  HMMA.1688.F32.TF32 R44, R76, R16.reuse, R20 ;  /* 0x000000104c2c723c */ /* 0x080fe60000081014 */
[----:B------:R-:W4:Y:S04]  /*1fce0*/  LDL.LU.64 R20, [R1+0x320] ;  /* 0x0003200001147983 */ /* 0x000f280000300a00 */
[----:B------:R-:W4:Y:S01]  /*1fcf0*/  LDL.LU.64 R22, [R1+0x328] ;  /* 0x0003280001167983 */ /* 0x000f220000300a00 */
[----:B------:R-:W-:Y:S11]  /*1fd00*/  HMMA.1688.F32.TF32 R16, R164, R16, R36 ;  /* 0x00000010a410723c */ /* 0x000ff60000081024 */
[----:B------:R-:W-:Y:S04]  /*1fd10*/  @!UPT UIADD3 URZ, URZ, URZ, URZ ;  /* 0x0000003f3f3ff290 */ /* 0x000fe8000fffe03f */
[----:B------:R-:W-:Y:S04]  /*1fd20*/  STL.64 [R1+0x1270], R44 ;  /* 0x0012702c01007387 */ /* 0x000fe80000100a00 */
[----:B------:R1:W-:Y:S04]  /*1fd30*/  STL.64 [R1+0x1278], R46 ;  /* 0x0012782e01007387 */ /* 0x0003e80000100a00 */
[----:B------:R-:W4:Y:S04]  /*1fd40*/  LDL.LU.64 R84, [R1+0x350] ;  /* 0x0003500001547983 */ /* 0x000f280000300a00 */
[----:B------:R-:W4:Y:S04]  /*1fd50*/  LDL.LU.64 R86, [R1+0x358] ;  /* 0x0003580001567983 */ /* 0x000f280000300a00 */
[----:B------:R-:W4:Y:S04]  /*1fd60*/  LDL.LU.64 R80, [R1+0x340] ;  /* 0x0003400001507983 */ /* 0x000f280000300a00 */
[----:B------:R-:W4:Y:S01]  /*1fd70*/  LDL.LU.64 R82, [R1+0x348] ;  /* 0x0003480001527983 */ /* 0x000f220000300a00 */
[----:B------:R-:W-:Y:S03]  /*1fd80*/  HMMA.1688.F32.TF32 R92, R68, R12, R8 ;  /* 0x0000000c445c723c */ /* 0x000fe60000081008 */
[----:B------:R-:W4:Y:S04]  /*1fd90*/  LDL.LU.64 R72, [R1+0x330] ;  /* 0x0003300001487983 */ /* 0x000f280000300a00 */
[----:B------:R-:W4:Y:S04]  /*1fda0*/  LDL.LU.64 R74, [R1+0x338] ;  /* 0x00033800014a7983 */ /* 0x000f280000300a00 */
[----:B------:R1:W-:Y:S04]  /*1fdb0*/  STL.64 [R1+0x1360], R16 ;  /* 0x0013601001007387 */ /* 0x0003e80000100a00 */
[----:B------:R1:W-:Y:S09]  /*1fdc0*/  STL.64 [R1+0x1368], R18 ;  /* 0x0013681201007387 */ /* 0x0003f20000100a00 */
[----:B-1----:R-:W-:-:S05]  /*1fdd0*/  IMAD.MOV.U32 R46, RZ, RZ, R92 ;  /* 0x000000ffff2e7224 */ /* 0x002fca00078e005c */
[----:B------:R-:W-:Y:S04]  /*1fde0*/  STL [R1+0x31c4], R46 ;  /* 0x0031c42e01007387 */ /* 0x000fe80000100800 */
[----:B------:R-:W4:Y:S01]  /*1fdf0*/  LDL.LU.64 R16, [R1+0x310] ;  /* 0x0003100001107983 */ /* 0x000f220000300a00 */
[-C--:B------:R-:W-:Y:S03]  /*1fe00*/  HMMA.1688.F32.TF32 R32, R64, R12.reuse, R32 ;  /* 0x0000000c4020723c */ /* 0x080fe60000081020 */
[----:B------:R-:W4:Y:S11]  /*1fe10*/  LDL.LU.64 R18, [R1+0x318] ;  /* 0x0003180001127983 */ /* 0x000f360000300a00 */
[----:B------:R-:W-:Y:S09]  /*1fe20*/  @!UPT UIADD3 URZ, URZ, URZ, URZ ;  /* 0x0000003f3f3ff290 */ /* 0x000ff2000fffe03f */
[----:B------:R1:W-:Y:S04]  /*1fe30*/  STL.64 [R1+0x1f0], R32 ;  /* 0x0001f02001007387 */ /* 0x0003e80000100a00 */
[----:B------:R1:W-:Y:S04]  /*1fe40*/  STL.64 [R1+0x1f8], R34 ;  /* 0x0001f82201007387 */ /* 0x0003e80000100a00 */
[----:B------:R-:W4:Y:S04]  /*1fe50*/  LDL.LU.64 R36, [R1+0x300] ;  /* 0x0003000001247983 */ /* 0x000f280000300a00 */
[----:B------:R-:W4:Y:S01]  /*1fe60*/  LDL.LU.64 R38, [R1+0x308] ;  /* 0x0003080001267983 */ /* 0x000f220000300a00 */
[-C--:B--2---:R-:W-:Y:S11]  /*1fe70*/  HMMA.1688.F32.TF32 R28, R60, R12.reuse, R28 ;  /* 0x0000000c3c1c723c */ /* 0x084ff6000008101c */
[----:B------:R-:W-:Y:S11]  /*1fe80*/  @!UPT UIADD3 URZ, URZ, URZ, URZ ;  /* 0x0000003f3f3ff290 */ /* 0x000ff6000fffe03f */
[----:B------:R-:W-:Y:S01]  /*1fe90*/  @!UPT UIADD3 URZ, URZ, URZ, URZ ;  /* 0x0000003f3f3ff290 */ /* 0x000fe2000fffe03f */
[----:B------:R2:W-:Y:S04]  /*1fea0*/  STL.64 [R1+0x210], R28 ;  /* 0x0002101c01007387 */ /* 0x0005e80000100a00 */
[----:B------:R2:W-:Y:S04]  /*1feb0*/  STL.64 [R1+0x218], R30 ;  /* 0x0002181e01007387 */ /* 0x0005e80000100a00 */
[----:B-1----:R-:W4:Y:S04]  /*1fec0*/  LDL.LU.64 R32, [R1+0x2f0] ;  /* 0x0002f00001207983 */ /* 0x002f280000300a00 */
[----:B------:R-:W4:Y:S04]  /*1fed0*/  LDL.LU.64 R34, [R1+0x2f8] ;  /* 0x0002f80001227983 */ /* 0x000f280000300a00 */
[----:B--2---:R-:W2:Y:S04]  /*1fee0*/  LDL.LU.64 R28, [R1+0x2d0] ;  /* 0x0002d000011c7983 */ /* 0x004ea80000300a00 */
[----:B------:R-:W2:Y:S01]  /*1fef0*/  LDL.LU.64 R30, [R1+0x2d8] ;  /* 0x0002d800011e7983 */ /* 0x000ea20000300a00 */
[-C--:B---3--:R-:W-:Y:S03]  /*1ff00*/  HMMA.1688.F32.TF32 R44, R56, R12.reuse, R4 ;  /* 0x0000000c382c723c */ /* 0x088fe60000081004 */
[----:B------:R-:W3:Y:S04]  /*1ff10*/  LDL.LU.64 R4, [R1+0x2a0] ;  /* 0x0002a00001047983 */ /* 0x000ee80000300a00 */
[----:B------:R-:W3:Y:S01]  /*1ff20*/  LDL.LU.64 R6, [R1+0x2a8] ;  /* 0x0002a80001067983 */ /* 0x000ee20000300a00 */
[-C--:B------:R-:W-:Y:S11]  /*1ff30*/  HMMA.1688.F32.TF32 R88, R52, R12.reuse, R88 ;  /* 0x0000000c3458723c */ /* 0x080ff60000081058 */
[----:B------:R-:W-:Y:S04]  /*1ff40*/  @!UPT UIADD3 URZ, URZ, URZ, URZ ;  /* 0x0000003f3f3ff290 */ /* 0x000fe8000fffe03f */
[----:B------:R-:W-:Y:S04]  /*1ff50*/  STL.64 [R1+0x250], R44 ;  /* 0x0002502c01007387 */ /* 0x000fe80000100a00 */
[----:B------:R4:W-:Y:S02]  /*1ff60*/  STL.64 [R1+0x258], R46 ;  /* 0x0002582e01007387 */ /* 0x0009e40000100a00 */
[-C--:B----4-:R-:W-:Y:S02]  /*1ff70*/  HMMA.1688.F32.TF32 R44, R48, R12.reuse, R24 ;  /* 0x0000000c302c723c */ /* 0x090fe40000081018 */
[----:B------:R-:W1:Y:S04]  /*1ff80*/  LDSM.16.M88.4 R24, [R211+0x47000] ;  /* 0x04700000d318783b */ /* 0x000e680000000200 */
[----:B------:R-:W-:Y:S04]  /*1ff90*/  STL.64 [R1+0x240], R88 ;  /* 0x0002405801007387 */ /* 0x000fe80000100a00 */
[----:B------:R4:W-:Y:S02]  /*1ffa0*/  STL.64 [R1+0x248], R90 ;  /* 0x0002485a01007387 */ /* 0x0009e40000100a00 */
[-C--:B----4-:R-:W-:Y:S11]  /*1ffb0*/  HMMA.1688.F32.TF32 R88, R196, R12.reuse, R20 ;  /* 0x0000000cc458723c */ /* 0x090ff60000081014 */
[----:B------:R-:W-:Y:S04]  /*1ffc0*/  STL.64 [R1+0x230], R44 ;  /* 0x0002302c01007387 */ /* 0x000fe80000100a00 */
[----:B------:R4:W-:Y:S04]  /*1ffd0*/  STL.64 [R1+0x238], R46 ;  /* 0x0002382e01007387 */ /* 0x0009e80000100a00 */
[----:B------:R-:W1:Y:S01]  /*1ffe0*/  LDSM.16.M88.4 R20, [R211+0x48000] ;  /* 0x04800000d314783b */ /* 0x000e620000000200 */
[-C--:B----4-:R-:W-:Y:S03]  /*1fff0*/  HMMA.1688.F32.TF32 R44, R192, R12.reuse, R84 ;  /* 0x0000000cc02c723c */ /* 0x090fe60000081054 */
[----:B------:R-:W-:Y:S05]  /*20000*/  STL.64 [R1+0x220], R88 ;  /* 0x0002205801007387 */ /* 0x000fea0000100a00 */
[-C--:B------:R-:W-:Y:S01]  /*20010*/  HMMA.1688.F32.TF32 R80, R188, R12.reuse, R80 ;  /* 0x0000000cbc50723c */ /* 0x080fe20000081050 */
[----:B------:R-:W-:Y:S07]  /*20020*/  STL.64 [R1+0x228], R90 ;  /* 0x0002285a01007387 */ /* 0x000fee0000100a00 */
[-C--:B------:R-:W-:Y:S07]  /*20030*/  HMMA.1688.F32.TF32 R72, R184, R12.reuse, R72 ;  /* 0x0000000cb848723c */ /* 0x080fee0000081048 */
[----:B------:R-:W-:Y:S04]  /*20040*/  STL.64 [R1+0x2e0], R44 ;  /* 0x0002e02c01007387 */ /* 0x000fe80000100a00 */
[----:B------:R4:W-:Y:S02]  /*20050*/  STL.64 [R1+0x2e8], R46 ;  /* 0x0002e82e01007387 */ /* 0x0009e40000100a00 */
[-C--:B----4-:R-:W-:Y:S02]  /*20060*/  HMMA.1688.F32.TF32 R44, R180, R12.reuse, R16 ;  /* 0x0000000cb42c723c */ /* 0x090fe40000081010 */
[----:B------:R-:W-:Y:S04]  /*20070*/  STL.64 [R1+0x420], R80 ;  /* 0x0004205001007387 */ /* 0x000fe80000100a00 */
[----:B------:R-:W-:Y:S04]  /*20080*/  STL.64 [R1+0x428], R82 ;  /* 0x0004285201007387 */ /* 0x000fe80000100a00 */
[----:B------:R-:W1:Y:S04]  /*20090*/  LDL.LU.64 R16, [R1+0x1200] ;  /* 0x0012000001107983 */ /* 0x000e680000300a00 */
[----:B------:R-:W-:Y:S04]  /*200a0*/  STL.64 [R1+0x4e0], R72 ;  /* 0x0004e04801007387 */ /* 0x000fe80000100a00 */
[----:B------:R-:W-:Y:S04]  /*200b0*/  STL.64 [R1+0x4e8], R74 ;  /* 0x0004e84a01007387 */ /* 0x000fe80000100a00 */
[----:B------:R-:W1:Y:S04]  /*200c0*/  LDL.LU.64 R18, [R1+0x1208] ;  /* 0x0012080001127983 */ /* 0x000e680000300a00 */
[----:B------:R-:W-:Y:S04]  /*200d0*/  STL.64 [R1+0x6d0], R44 ;  /* 0x0006d02c01007387 */ /* 0x000fe80000100a00 */
[----:B------:R4:W-:Y:S02]  /*200e0*/  STL.64 [R1+0x6d8], R46 ;  /* 0x0006d82e01007387 */ /* 0x0009e40000100a00 */
[-C--:B----4-:R-:W-:Y:S11]  /*200f0*/  HMMA.1688.F32.TF32 R44, R176, R12.reuse, R36 ;  /* 0x0000000cb02c723c */ /* 0x090ff60000081024 */
[----:B------:R-:W-:Y:S11]  /*20100*/  @!UPT UIADD3 URZ, URZ, URZ, URZ ;  /* 0x0000003f3f3ff290 */ /* 0x000ff6000fffe03f */
[----:B------:R-:W-:Y:S01]  /*20110*/  @!UPT UIADD3 URZ, URZ, URZ, URZ ;  /* 0x0000003f3f3ff290 */ /* 0x000fe2000fffe03f */
[----:B------:R-:W-:Y:S04]  /*20120*/  STL.64 [R1+0x7c0], R44 ;  /* 0x0007c02c01007387 */ /* 0x000fe80000100a00 */
[----:B------:R-:W-:Y:S01]  /*20130*/  STL.64 [R1+0x7c8], R46 ;  /* 0x0007c82e01007387 */ /* 0x000fe20000100a00 */
[-C--:B------:R-:W-:Y:S08]  /*20140*/  HMMA.1688.F32.TF32 R36, R172, R12.reuse, R32 ;  /* 0x0000000cac24723c */ /* 0x080ff00000081020 */
[-C--:B--2---:R-:W-:Y:S01]  /*20150*/  HMMA.1688.F32.TF32 R32, R168, R12.reuse, R28 ;  /* 0x0000000ca820723c */ /* 0x084fe2000008101c */
[----:B------:R-:W2:Y:S11]  /*20160*/  LDL.LU.64 R28, [R1+0x11d0] ;  /* 0x0011d000011c7983 */ /* 0x000eb60000300a00 */
[----:B------:R-:W-:Y:S03]  /*20170*/  @!UPT UIADD3 URZ, URZ, URZ, URZ ;  /* 0x0000003f3f3ff290 */ /* 0x000fe6000fffe03f */
[----:B------:R4:W-:Y:S04]  /*20180*/  STL.64 [R1+0xd40], R36 ;  /* 0x000d402401007387 */ /* 0x0009e80000100a00 */
[----:B------:R3:W-:Y:S04]  /*20190*/  STL.64 [R1+0xd48], R38 ;  /* 0x000d482601007387 */ /* 0x0007e80000100a00 */
[----:B------:R-:W2:Y:S04]  /*201a0*/  LDL.LU.64 R30, [R1+0x11d8] ;  /* 0x0011d800011e7983 */ /* 0x000ea80000300a00 */
[----:B------:R3:W-:Y:S04]  /*201b0*/  STL.64 [R1+0xf90], R32 ;  /* 0x000f902001007387 */ /* 0x0007e80000100a00 */
[----:B------:R3:W-:Y:S04]  /*201c0*/  STL.64 [R1+0xf98], R34 ;  /* 0x000f982201007387 */ /* 0x0007e80000100a00 */
[----:B------:R-:W2:Y:S04]  /*201d0*/  LDL.LU.64 R84, [R1+0x1110] ;  /* 0x0011100001547983 */ /* 0x000ea80000300a00 */
[----:B------:R-:W2:Y:S01]  /*201e0*/  LDL.LU.64 R86, [R1+0x1118] ;  /* 0x0011180001567983 */ /* 0x000ea20000300a00 */
[-C--:B---3--:R-:W-:Y:S11]  /*201f0*/  HMMA.1688.F32.TF32 R4, R76, R12.reuse, R4 ;  /* 0x0000000c4c04723c */ /* 0x088ff60000081004 */
[----:B------:R-:W-:Y:S11]  /*20200*/  @!UPT UIADD3 URZ, URZ, URZ, URZ ;  /* 0x0000003f3f3ff290 */ /* 0x000ff6000fffe03f */
[----:B------:R-:W-:Y:S01]  /*20210*/  @!UPT UIADD3 URZ, URZ, URZ, URZ ;  /* 0x0000003f3f3ff290 */ /* 0x000fe2000fffe03f */
[----:B------:R-:W-:Y:S04]  /*20220*/  STL.64 [R1+0x10d0], R4 ;  /* 0x0010d00401007387 */ /* 0x000fe80000100a00 */
[----:B------:R3:W-:Y:S04]  /*20230*/  STL.64 [R1+0x10d8], R6 ;  /* 0x0010d80601007387 */ /* 0x0007e80000100a00 */
[----:B------:R-:W2:Y:S04]  /*20240*/  LDL.LU.64 R88, [R1+0x1080] ;  /* 0x0010800001587983 */ /* 0x000ea80000300a00 */
[----:B------:R-:W2:Y:S04]  /*20250*/  LDL.LU.64 R90, [R1+0x1088] ;  /* 0x00108800015a7983 */ /* 0x000ea80000300a00 */
[----:B----4-:R-:W4:Y:S04]  /*20260*/  LDL.LU.64 R36, [R1+0xf10] ;  /* 0x000f100001247983 */ /* 0x010f280000300a00 */
[----:B------:R-:W4:Y:S04]  /*20270*/  LDL.LU.64 R38, [R1+0xf18] ;  /* 0x000f180001267983 */ /* 0x000f280000300a00 */
[----:B------:R-:W4:Y:S04]  /*20280*/  LDL.LU.64 R80, [R1+0xe10] ;  /* 0x000e100001507983 */ /* 0x000f280000300a00 */
[----:B------:R-:W4:Y:S04]  /*20290*/  LDL.LU.64 R82, [R1+0xe18] ;  /* 0x000e180001527983 */ /* 0x000f280000300a00 */
[----:B------:R-:W4:Y:S04]  /*202a0*/  LDL.LU.64 R32, [R1+0xd30] ;  /* 0x000d300001207983 */ /* 0x000f280000300a00 */
[----:B------:R-:W4:Y:S01]  /*202b0*/  LDL.LU.64 R34, [R1+0xd38] ;  /* 0x000d380001227983 */ /* 0x000f220000300a00 */
[----:B---3--:R-:W-:Y:S03]  /*202c0*/  HMMA.1688.F32.TF32 R4, R164, R12, R40 ;  /* 0x0000000ca404723c */ /* 0x008fe60000081028 */
[----:B------:R-:W3:Y:S04]  /*202d0*/  LDL.LU.64 R72, [R1+0x430] ;  /* 0x0004300001487983 */ /* 0x000ee80000300a00 */
[----:B------:R-:W3:Y:S11]  /*202e0*/  LDL.LU.64 R74, [R1+0x438] ;  /* 0x00043800014a7983 */ /* 0x000ef60000300a00 */
[----:B------:R-:W-:Y:S06]  /*202f0*/  @!UPT UIADD3 URZ, URZ, URZ, URZ ;  /* 0x0000003f3f3ff290 */ /* 0x000fec000fffe03f */
[----:B------:R-:W-:Y:S01]  /*20300*/  MOV R9, R4 ;  /* 0x0000000400097202 */ /* 0x000fe20000000f00 */
[----:B------:R-:W-:Y:S02]  /*20310*/  IMAD.MOV.U32 R243, RZ, RZ, R5 ;  /* 0x000000fffff37224 */ /* 0x000fe400078e0005 */
        /* <DEDUP_REMOVED lines=8> */
[-C--:B-1----:R-:W-:Y:S03]  /*203a0*/  HMMA.1688.F32.TF32 R40, R68, R24.reuse, R16 ;  /* 0x000000184428723c */ /* 0x082fe60000081010 */
[----:B------:R-:W-:Y:S11]  /*203b0*/  STL [R1+0x2ff4], R9 ;  /* 0x002ff40901007387 */ /* 0x000ff60000100800 */
[----:B------:R-:W-:Y:S10]  /*203c0*/  @!UPT UIADD3 URZ, URZ, URZ, URZ ;  /* 0x0000003f3f3ff290 */ /* 0x000ff4000fffe03f */
[----:B------:R-:W-:Y:S01]  /*203d0*/  IMAD.MOV.U32 R15, RZ, RZ, R40 ;  /* 0x000000ffff0f7224 */ /* 0x000fe200078e0028 */
[----:B------:R-:W-:Y:S01]  /*203e0*/  MOV R18, R41 ;  /* 0x0000002900127202 */ /* 0x000fe20000000f00 */
[----:B------:R-:W-:Y:S02]  /*203f0*/  IMAD.MOV.U32 R19, RZ, RZ, R42 ;  /* 0x000000ffff137224 */ /* 0x000fe400078e002a */
[----:B------:R-:W-:Y:S02]  /*20400*/  IMAD.MOV.U32 R47, RZ, RZ, R43 ;  /* 0x000000ffff2f7224 */ /* 0x000fe400078e002b */
[-C--:B--2---:R-:W-:Y:S01]  /*20410*/  HMMA.1688.F32.TF32 R40, R64, R24.reuse, R28 ;  /* 0x000000184028723c */ /* 0x084fe2000008101c */
[----:B------:R-:W2:Y:S04]  /*20420*/  LDL.LU.64 R28, [R1+0x400] ;  /* 0x00040000011c7983 */ /* 0x000ea80000300a00 */
[----:B------:R-:W2:Y:S11]  /*20430*/  LDL.LU.64 R30, [R1+0x408] ;  /* 0x00040800011e7983 */ /* 0x000eb60000300a00 */
[----:B------:R-:W-:Y:S07]  /*20440*/  @!UPT UIADD3 URZ, URZ, URZ, URZ ;  /* 0x0000003f3f3ff290 */ /* 0x000fee000fffe03f */
[----:B------:R-:W-:Y:S04]  /*20450*/  STL.64 [R1+0x140], R40 ;  /* 0x0001402801007387 */ /* 0x000fe80000100a00 */
[----:B------:R1:W-:Y:S02]  /*20460*/  STL.64 [R1+0x148], R42 ;  /* 0x0001482a01007387 */ /* 0x0003e40000100a00 */
[-C--:B-1----:R-:W-:Y:S02]  /*20470*/  HMMA.1688.F32.TF32 R40, R60, R24.reuse, R84 ;  /* 0x000000183c28723c */ /* 0x082fe40000081054 */
[----:B------:R-:W2:Y:S04]  /*20480*/  LDL.LU.64 R84, [R1+0x3d0] ;  /* 0x0003d00001547983 */ /* 0x000ea80000300a00 */
[----:B------:R-:W2:Y:S11]  /*20490*/  LDL.LU.64 R86, [R1+0x3d8] ;  /* 0x0003d80001567983 */ /* 0x000eb60000300a00 */
[----:B------:R-:W-:Y:S06]  /*204a0*/  @!UPT UIADD3 URZ, URZ, URZ, URZ ;  /* 0x0000003f3f3ff290 */ /* 0x000fec000fffe03f */
[----:B------:R1:W-:Y:S04]  /*204b0*/  STL.64 [R1+0x1e0], R40 ;  /* 0x0001e02801007387 */ /* 0x0003e80000100a00 */
[----:B------:R1:W-:Y:S04]  /*204c0*/  STL.64 [R1+0x1e8], R42 ;  /* 0x0001e82a01007387 */ /* 0x0003e80000100a00 */
[----:B-1----:R-:W2:Y:S04]  /*204d0*/  LDL.LU.64 R40, [R1+0x3c0] ;  /* 0x0003c00001287983 */ /* 0x002ea80000300a00 */
[----:B------:R-:W2:Y:S01]  /*204e0*/  LDL.LU.64 R42, [R1+0x3c8] ;  /* 0x0003c800012a7983 */ /* 0x000ea20000300a00 */
[-C--:B------:R-:W-:Y:S11]  /*204f0*/  HMMA.1688.F32.TF32 R88, R56, R24.reuse, R88 ;  /* 0x000000183858723c */ /* 0x080ff60000081058 */
[----:B------:R-:W-:Y:S11]  /*20500*/  @!UPT UIADD3 URZ, URZ, URZ, URZ ;  /* 0x0000003f3f3ff290 */ /* 0x000ff6000fffe03f */
[----:B------:R-:W-:Y:S01]  /*20510*/  @!UPT UIADD3 URZ, URZ, URZ, URZ ;  /* 0x0000003f3f3ff290 */ /* 0x000fe2000fffe03f */
[----:B------:R-:W-:Y:S04]  /*20520*/  STL.64 [R1+0x200], R88 ;  /* 0x0002005801007387 */ /* 0x000fe80000100a00 */
[----:B------:R4:W-:Y:S02]  /*20530*/  STL.64 [R1+0x208], R90 ;  /* 0x0002085a01007387 */ /* 0x0009e40000100a00 */
[-C--:B----4-:R-:W-:Y:S02]  /*20540*/  HMMA.1688.F32.TF32 R88, R52, R24.reuse, R36 ;  /* 0x000000183458723c */ /* 0x090fe40000081024 */
[----:B------:R-:W4:Y:S04]  /*20550*/  LDL.LU.64 R36, [R1+0x3a0] ;  /* 0x0003a00001247983 */ /* 0x000f280000300a00 */
[----:B------:R-:W4:Y:S11]  /*20560*/  LDL.LU.64 R38, [R1+0x3a8] ;  /* 0x0003a80001267983 */ /* 0x000f360000300a00 */
[----:B------:R-:W-:Y:S06]  /*20570*/  @!UPT UIADD3 URZ, URZ, URZ, URZ ;  /* 0x0000003f3f3ff290 */ /* 0x000fec000fffe03f */
        /* <DEDUP_REMOVED lines=18> */
[----:B------:R-:W-:Y:S04]  /*206a0*/  STL.64 [R1+0x2d0], R88 ;  /* 0x0002d05801007387 */ /* 0x000fe80000100a00 */
[----:B------:R1:W-:Y:S02]  /*206b0*/  STL.64 [R1+0x2d8], R90 ;  /* 0x0002d85a01007387 */ /* 0x0003e40000100a00 */
[-C--:B-1----:R-:W-:Y:S02]  /*206c0*/  HMMA.1688.F32.TF32 R88, R188, R24.reuse, R4 ;  /* 0x00000018bc58723c */ /* 0x082fe40000081004 */
[----:B------:R-:W3:Y:S04]  /*206d0*/  LDL.LU.64 R4, [R1+0x1210] ;  /* 0x0012100001047983 */ /* 0x000ee80000300a00 */
[----:B------:R-:W3:Y:S11]  /*206e0*/  LDL.LU.64 R6, [R1+0x1218] ;  /* 0x0012180001067983 */ /* 0x000ef60000300a00 */
[----:B------:R-:W-:Y:S06]  /*206f0*/  @!UPT UIADD3 URZ, URZ, URZ, URZ ;  /* 0x0000003f3f3ff290 */ /* 0x000fec000fffe03f */
        /* <DEDUP_REMOVED lines=8> */
[-C--:B-1----:R-:W-:Y:S02]  /*20780*/  HMMA.1688.F32.TF32 R88, R180, R24.reuse, R84 ;  /* 0x00000018b458723c */ /* 0x082fe40000081054 */
        /* <DEDUP_REMOVED lines=29> */
[----:B---3--:R-:W-:Y:S02]  /*20960*/  HMMA.1688.F32.TF32 R88, R164, R24, R72 ;  /* 0x00000018a458723c */ /* 0x008fe40000081048 */
[----:B------:R-:W3:Y:S04]  /*20970*/  LDL.LU.64 R72, [R1+0xc70] ;  /* 0x000c700001487983 */ /* 0x000ee80000300a00 */
[----:B------:R-:W3:Y:S01]  /*20980*/  LDL.LU.64 R74, [R1+0xc78] ;  /* 0x000c7800014a7983 */ /* 0x000ee20000300a00 */
[----:B------:R-:W-:-:S02]  /*20990*/  IMAD.MOV.U32 R162, RZ, RZ, R93 ;  /* 0x000000ffffa27224 */ /* 0x000fc400078e005d */
[----:B------:R-:W-:Y:S02]  /*209a0*/  IMAD.MOV.U32 R11, RZ, RZ, R94 ;  /* 0x000000ffff0b7224 */ /* 0x000fe400078e005e */
[----:B------:R-:W-:Y:S11]  /*209b0*/  IMAD.MOV.U32 R10, RZ, RZ, R95 ;  /* 0x000000ffff0a7224 */ /* 0x000ff600078e005f */
[----:B------:R-:W-:Y:S01]  /*209c0*/  @!UPT UIADD3 URZ, URZ, URZ, URZ ;  /* 0x0000003f3f3ff290 */ /* 0x000fe2000fffe03f */
[----:B------:R-:W-:Y:S04]  /*209d0*/  STL.64 [R1+0x1080], R88 ;  /* 0x0010805801007387 */ /* 0x000fe80000100a00 */
[----:B------:R-:W-:Y:S04]  /*209e0*/  STL.64 [R1+0x1088], R90 ;  /* 0x0010885a01007387 */ /* 0x000fe80000100a00 */
[----:B------:R-:W3:Y:S04]  /*209f0*/  LDL.LU.64 R92, [R1+0xb70] ;  /* 0x000b7000015c7983 */ /* 0x000ee80000300a00 */
[----:B------:R-:W3:Y:S01]  /*20a00*/  LDL.LU.64 R94, [R1+0xb78] ;  /* 0x000b7800015e7983 */ /* 0x000ee20000300a00 */
[-C--:B--2---:R-:W-:Y:S11]  /*20a10*/  HMMA.1688.F32.TF32 R28, R64, R20.reuse, R28 ;  /* 0x00000014401c723c */ /* 0x084ff6000008101c */
[----:B------:R-:W-:Y:S11]  /*20a20*/  @!UPT UIADD3 URZ, URZ, URZ, URZ ;  /* 0x0000003f3f3ff290 */ /* 0x000ff6000fffe03f */
[----:B------:R-:W-:Y:S01]  /*20a30*/  @!UPT UIADD3 URZ, URZ, URZ, URZ ;  /* 0x0000003f3f3ff290 */ /* 0x000fe2000fffe03f */
[----:B------:R1:W-:Y:S04]  /*20a40*/  STL.64 [R1+0x130], R28 ;  /* 0x0001301c01007387 */ /* 0x0003e80000100a00 */
[----:B------:R2:W-:Y:S04]  /*20a50*/  STL.64 [R1+0x138], R30 ;  /* 0x0001381e01007387 */ /* 0x0005e80000100a00 */
[----:B-1----:R-:W3:Y:S04]  /*20a60*/  LDL.LU.64 R28, [R1+0xa70] ;  /* 0x000a7000011c7983 */ /* 0x002ee80000300a00 */
[----:B--2---:R-:W2:Y:S01]  /*20a70*/  LDL.LU.64 R30, [R1+0xa78] ;  /* 0x000a7800011e7983 */ /* 0x004ea20000300a00 */
[-C--:B------:R-:W-:Y:S11]  /*20a80*/  HMMA.1688.F32.TF32 R88, R68, R20.reuse, R4 ;  /* 0x000000144458723c */ /* 0x080ff60000081004 */
[----:B------:R-:W-:Y:S11]  /*20a90*/  @!UPT UIADD3 URZ, URZ, URZ, URZ ;  /* 0x0000003f3f3ff290 */ /* 0x000ff6000fffe03f */
[----:B------:R-:W-:Y:S02]  /*20aa0*/  @!UPT UIADD3 URZ, URZ, URZ, URZ ;  /* 0x0000003f3f3ff290 */ /* 0x000fe4000fffe03f */
[----:B------:R-:W-:Y:S01]  /*20ab0*/  IMAD.MOV.U32 R7, RZ, RZ, R88 ;  /* 0x000000ffff077224 */ /* 0x000fe200078e0058 */
[----:B------:R-:W-:Y:S01]  /*20ac0*/  MOV R25, R90 ;  /* 0x0000005a00197202 */ /* 0x000fe20000000f00 */
[----:B------:R-:W-:Y:S02]  /*20ad0*/  IMAD.MOV.U32 R6, RZ, RZ, R89 ;  /* 0x000000ffff067224 */ /* 0x000fe400078e0059 */
[----:B------:R-:W-:Y:S02]  /*20ae0*/  IMAD.MOV.U32 R24, RZ, RZ, R91 ;  /* 0x000000ffff187224 */ /* 0x000fe400078e005b */
[-C--:B------:R-:W-:Y:S08]  /*20af0*/  HMMA.1688.F32.TF32 R88, R60, R20.reuse, R84 ;  /* 0x000000143c58723c */ /* 0x080ff00000081054 */
[-C--:B------:R-:W-:Y:S01]  /*20b00*/  HMMA.1688.F32.TF32 R84, R56, R20.reuse, R40 ;  /* 0x000000143854723c */ /* 0x080fe20000081028 */
[----:B------:R-:W2:Y:S11]  /*20b10*/  LDL.LU.64 R40, [R1+0x970] ;  /* 0x0009700001287983 */ /* 0x000eb60000300a00 */
[----:B------:R-:W-:Y:S03]  /*20b20*/  @!UPT UIADD3 URZ, URZ, URZ, URZ ;  /* 0x0000003f3f3ff290 */ /* 0x000fe6000fffe03f */
[----:B------:R-:W-:Y:S04]  /*20b30*/  STL.64 [R1+0x1d0], R88 ;  /* 0x0001d05801007387 */ /* 0x000fe80000100a00 */
[----:B------:R-:W-:Y:S04]  /*20b40*/  STL.64 [R1+0x1d8], R90 ;  /* 0x0001d85a01007387 */ /* 0x000fe80000100a00 */
[----:B------:R-:W2:Y:S01]  /*20b50*/  LDL.LU.64 R42, [R1+0x978] ;  /* 0x00097800012a7983 */ /* 0x000ea20000300a00 */
[-C--:B----4-:R-:W-:Y:S03]  /*20b60*/  HMMA.1688.F32.TF32 R36, R52, R20.reuse, R36 ;  /* 0x000000143424723c */ /* 0x090fe60000081024 */
[----:B------:R-:W-:Y:S04]  /*20b70*/  STL.64 [R1+0x1a0], R84 ;  /* 0x0001a05401007387 */ /* 0x000fe80000100a00 */
[----:B------:R-:W-:Y:S04]  /*20b80*/  STL.64 [R1+0x1a8], R86 ;  /* 0x0001a85601007387 */ /* 0x000fe80000100a00 */
[----:B------:R-:W4:Y:S04]  /*20b90*/  LDL.LU.64 R96, [R1+0x880] ;  /* 0x0008800001607983 */ /* 0x000f280000300a00 */
[----:B------:R-:W4:Y:S04]  /*20ba0*/  LDL.LU.64 R98, [R1+0x888] ;  /* 0x0008880001627983 */ /* 0x000f280000300a00 */
[----:B------:R-:W1:Y:S04]  /*20bb0*/  LDSM.16.M88.4 R88, [R211+0x49000] ;  /* 0x04900000d358783b */ /* 0x000e680000000200 */
[----:B------:R1:W-:Y:S04]  /*20bc0*/  STL.64 [R1+0x160], R36 ;  /* 0x0001602401007387 */ /* 0x0003e80000100a00 */
[----:B------:R1:W-:Y:S04]  /*20bd0*/  STL.64 [R1+0x168], R38 ;  /* 0x0001682601007387 */ /* 0x0003e80000100a00 */
[----:B-1----:R-:W4:Y:S04]  /*20be0*/  LDL.LU.64 R36, [R1+0x660] ;  /* 0x0006600001247983 */ /* 0x002f280000300a00 */
[----:B------:R-:W4:Y:S01]  /*20bf0*/  LDL.LU.64 R38, [R1+0x668] ;  /* 0x0006680001267983 */ /* 0x000f220000300a00 */
[-C--:B------:R-:W-:Y:S03]  /*20c00*/  HMMA.1688.F32.TF32 R84, R48, R20.reuse, R80 ;  /* 0x000000143054723c */ /* 0x080fe60000081050 */
[----:B------:R-:W4:Y:S04]  /*20c10*/  LDL.LU.64 R80, [R1+0x5a0] ;  /* 0x0005a00001507983 */ /* 0x000f280000300a00 */
[----:B------:R-:W4:Y:S11]  /*20c20*/  LDL.LU.64 R82, [R1+0x5a8] ;  /* 0x0005a80001527983 */ /* 0x000f360000300a00 */
[----:B------:R-:W-:Y:S05]  /*20c30*/  @!UPT UIADD3 URZ, URZ, URZ, URZ ;  /* 0x0000003f3f3ff290 */ /* 0x000fea000fffe03f */
[----:B------:R-:W-:Y:S04]  /*20c40*/  STL.64 [R1+0xd0], R84 ;  /* 0x0000d05401007387 */ /* 0x000fe80000100a00 */
[----:B------:R1:W-:Y:S02]  /*20c50*/  STL.64 [R1+0xd8], R86 ;  /* 0x0000d85601007387 */ /* 0x0003e40000100a00 */
[-C--:B-1----:R-:W-:Y:S02]  /*20c60*/  HMMA.1688.F32.TF32 R84, R196, R20.reuse, R32 ;  /* 0x00000014c454723c */ /* 0x082fe40000081020 */
[----:B------:R-:W4:Y:S04]  /*20c70*/  LDL.LU.64 R32, [R1+0x590] ;  /* 0x0005900001207983 */ /* 0x000f280000300a00 */
[----:B------:R-:W4:Y:S02]  /*20c80*/  LDL.LU.64 R34, [R1+0x598] ;  /* 0x0005980001227983 */ /* 0x000f240000300a00 */
[-C--:B---3--:R-:W-:Y:S11]  /*20c90*/  HMMA.1688.F32.TF32 R100, R192, R20.reuse, R72 ;  /* 0x00000014c064723c */ /* 0x088ff60000081048 */
[----:B------:R-:W-:Y:S04]  /*20ca0*/  @!UPT UIADD3 URZ, URZ, URZ, URZ ;  /* 0x0000003f3f3ff290 */ /* 0x000fe8000fffe03f */
[----:B------:R-:W-:Y:S04]  /*20cb0*/  STL.64 [R1+0x10], R84 ;  /* 0x0000105401007387 */ /* 0x000fe80000100a00 */
[----:B------:R-:W-:Y:S04]  /*20cc0*/  STL.64 [R1+0x18], R86 ;  /* 0x0000185601007387 */ /* 0x000fe80000100a00 */
[----:B------:R-:W3:Y:S04]  /*20cd0*/  LDL.LU.64 R72, [R1+0x380] ;  /* 0x0003800001487983 */ /* 0x000ee80000300a00 */
[----:B------:R-:W3:Y:S04]  /*20ce0*/  LDL.LU.64 R74, [R1+0x388] ;  /* 0x00038800014a7983 */ /* 0x000ee80000300a00 */
[----:B------:R-:W1:Y:S04]  /*20cf0*/  LDSM.16.M88.4 R84, [R211+0x4a000] ;  /* 0x04a00000d354783b */ /* 0x000e680000000200 */
[----:B------:R-:W-:Y:S04]  /*20d00*/  STL.64 [R1+0x2c0], R100 ;  /* 0x0002c06401007387 */ /* 0x000fe80000100a00 */
[----:B------:R1:W-:Y:S02]  /*20d10*/  STL.64 [R1+0x2c8], R102 ;  /* 0x0002c86601007387 */ /* 0x0003e40000100a00 */
[-C--:B-1----:R-:W-:Y:S02]  /*20d20*/  HMMA.1688.F32.TF32 R100, R188, R20.reuse, R92 ;  /* 0x00000014bc64723c */ /* 0x082fe4000008105c */
[----:B------:R-:W3:Y:S11]  /*20d30*/  LDL.LU.64 R92, [R1+0x1240] ;  /* 0x00124000015c7983 */ /* 0x000ef60000300a00 */
[----:B------:R-:W-:Y:S10]  /*20d40*/  @!UPT UIADD3 URZ, URZ, URZ, URZ ;  /* 0x0000003f3f3ff290 */ /* 0x000ff4000fffe03f */
[----:B------:R-:W-:Y:S04]  /*20d50*/  STL.64 [R1+0x360], R100 ;  /* 0x0003606401007387 */ /* 0x000fe80000100a00 */
[----:B------:R-:W-:Y:S04]  /*20d60*/  STL.64 [R1+0x368], R102 ;  /* 0x0003686601007387 */ /* 0x000fe80000100a00 */
        /* <DEDUP_REMOVED lines=8> */
[-C--:B------:R-:W-:Y:S03]  /*20df0*/  HMMA.1688.F32.TF32 R100, R180, R20.reuse, R40 ;  /* 0x00000014b464723c */ /* 0x080fe60000081028 */
[----:B------:R-:W2:Y:S04]  /*20e00*/  LDL.LU.64 R40, [R1+0x1180] ;  /* 0x0011800001287983 */ /* 0x000ea80000300a00 */
[----:B------:R-:W2:Y:S11]  /*20e10*/  LDL.LU.64 R42, [R1+0x1188] ;  /* 0x00118800012a7983 */ /* 0x000eb60000300a00 */
[----:B------:R-:W-:Y:S05]  /*20e20*/  @!UPT UIADD3 URZ, URZ, URZ, URZ ;  /* 0x0000003f3f3ff290 */ /* 0x000fea000fffe03f */
        /* <DEDUP_REMOVED lines=25> */
[----:B------:R-:W3:Y:S11]  /*20fc0*/  LDL.LU.64 R74, [R1+0xd78] ;  /* 0x000d7800014a7983 */ /* 0x000ef60000300a00 */
[----:B------:R-:W-:Y:S06]  /*20fd0*/  @!UPT UIADD3 URZ, URZ, URZ, URZ ;  /* 0x0000003f3f3ff290 */ /* 0x000fec000fffe03f */
[----:B------:R1:W-:Y:S04]  /*20fe0*/  STL.64 [R1+0xe80], R96 ;  /* 0x000e806001007387 */ /* 0x0003e80000100a00 */
[----:B------:R1:W-:Y:S01]  /*20ff0*/  STL.64 [R1+0xe88], R98 ;  /* 0x000e886201007387 */ /* 0x0003e20000100a00 */
[-C--:B------:R-:W-:Y:S03]  /*21000*/  HMMA.1688.F32.TF32 R92, R68, R88.reuse, R92 ;  /* 0x00000058445c723c */ /* 0x080fe6000008105c */
[----:B------:R-:W3:Y:S04]  /*21010*/  LDL.LU.64 R100, [R1+0xc60] ;  /* 0x000c600001647983 */ /* 0x000ee80000300a00 */
[----:B------:R-:W3:Y:S11]  /*21020*/  LDL.LU.64 R102, [R1+0xc68] ;  /* 0x000c680001667983 */ /* 0x000ef60000300a00 */
[----:B------:R-:W-:Y:S06]  /*21030*/  @!UPT UIADD3 URZ, URZ, URZ, URZ ;  /* 0x0000003f3f3ff290 */ /* 0x000fec000fffe03f */
[----:B------:R-:W-:Y:S01]  /*21040*/  IMAD.MOV.U32 R163, RZ, RZ, R92 ;  /* 0x000000ffffa37224 */ /* 0x000fe200078e005c */
[----:B------:R-:W-:Y:S01]  /*21050*/  MOV R20, R95 ;  /* 0x0000005f00147202 */ /* 0x000fe20000000f00 */
[----:B------:R-:W-:Y:S02]  /*21060*/  IMAD.MOV.U32 R14, RZ, RZ, R93 ;  /* 0x000000ffff0e7224 */ /* 0x000fe400078e005d */
[----:B------:R-:W-:Y:S02]  /*21070*/  IMAD.MOV.U32 R21, RZ, RZ, R94 ;  /* 0x000000ffff157224 */ /* 0x000fe400078e005e */
[-C--:B--2---:R-:W-:Y:S01]  /*21080*/  HMMA.1688.F32.TF32 R92, R64, R88.reuse, R28 ;  /* 0x00000058405c723c */ /* 0x084fe2000008101c */
[----:B------:R-:W2:Y:S04]  /*21090*/  LDL.LU.64 R28, [R1+0xb60] ;  /* 0x000b6000011c7983 */ /* 0x000ea80000300a00 */
[----:B------:R-:W2:Y:S03]  /*210a0*/  LDL.LU.64 R30, [R1+0xb68] ;  /* 0x000b6800011e7983 */ /* 0x000ea60000300a00 */
[-C--:B------:R-:W-:Y:S11]  /*210b0*/  HMMA.1688.F32.TF32 R40, R60, R88.reuse, R40 ;  /* 0x000000583c28723c */ /* 0x080ff60000081028 */
[----:B------:R-:W-:Y:S04]  /*210c0*/  @!UPT UIADD3 URZ, URZ, URZ, URZ ;  /* 0x0000003f3f3ff290 */ /* 0x000fe8000fffe03f */
[----:B------:R-:W-:Y:S04]  /*210d0*/  STL.64 [R1+0x120], R92 ;  /* 0x0001205c01007387 */ /* 0x000fe80000100a00 */
[----:B------:R-:W-:Y:S04]  /*210e0*/  STL.64 [R1+0x128], R94 ;  /* 0x0001285e01007387 */ /* 0x000fe80000100a00 */
[----:B-1----:R-:W2:Y:S04]  /*210f0*/  LDL.LU.64 R96, [R1+0xa60] ;  /* 0x000a600001607983 */ /* 0x002ea80000300a00 */
[----:B------:R-:W2:Y:S04]  /*21100*/  LDL.LU.64 R98, [R1+0xa68] ;  /* 0x000a680001627983 */ /* 0x000ea80000300a00 */
[----:B------:R1:W-:Y:S04]  /*21110*/  STL.64 [R1+0x1c0], R40 ;  /* 0x0001c02801007387 */ /* 0x0003e80000100a00 */
[----:B------:R1:W-:Y:S04]  /*21120*/  STL.64 [R1+0x1c8], R42 ;  /* 0x0001c82a01007387 */ /* 0x0003e80000100a00 */
[----:B-1----:R-:W2:Y:S04]  /*21130*/  LDL.LU.64 R40, [R1+0x960] ;  /* 0x0009600001287983 */ /* 0x002ea80000300a00 */
[----:B------:R-:W2:Y:S01]  /*21140*/  LDL.LU.64 R42, [R1+0x968] ;  /* 0x00096800012a7983 */ /* 0x000ea20000300a00 */
[-C--:B----4-:R-:W-:Y:S03]  /*21150*/  HMMA.1688.F32.TF32 R92, R56, R88.reuse, R36 ;  /* 0x00000058385c723c */ /* 0x090fe60000081024 */
[----:B------:R-:W4:Y:S04]  /*21160*/  LDL.LU.64 R36, [R1+0x870] ;  /* 0x0008700001247983 */ /* 0x000f280000300a00 */
[----:B------:R-:W4:Y:S01]  /*21170*/  LDL.LU.64 R38, [R1+0x878] ;  /* 0x0008780001267983 */ /* 0x000f220000300a00 */
[-C--:B------:R-:W-:Y:S11]  /*21180*/  HMMA.1688.F32.TF32 R80, R52, R88.reuse, R80 ;  /* 0x000000583450723c */ /* 0x080ff60000081050 */
[----:B------:R-:W-:Y:S04]  /*21190*/  @!UPT UIADD3 URZ, URZ, URZ, URZ ;  /* 0x0000003f3f3ff290 */ /* 0x000fe8000fffe03f */
[----:B------:R1:W-:Y:S04]  /*211a0*/  STL.64 [R1+0x190], R92 ;  /* 0x0001905c01007387 */ /* 0x0003e80000100a00 */
[----:B------:R1:W-:Y:S04]  /*211b0*/  STL.64 [R1+0x198], R94 ;  /* 0x0001985e01007387 */ /* 0x0003e80000100a00 */
[----:B-1----:R-:W4:Y:S04]  /*211c0*/  LDL.LU.64 R92, [R1+0x680] ;  /* 0x00068000015c7983 */ /* 0x002f280000300a00 */
[----:B------:R-:W4:Y:S01]  /*211d0*/  LDL.LU.64 R94, [R1+0x688] ;  /* 0x00068800015e7983 */ /* 0x000f220000300a00 */
[-C--:B------:R-:W-:Y:S03]  /*211e0*/  HMMA.1688.F32.TF32 R32, R48, R88.reuse, R32 ;  /* 0x000000583020723c */ /* 0x080fe60000081020 */
[----:B------:R1:W-:Y:S04]  /*211f0*/  STL.64 [R1+0x100], R80 ;  /* 0x0001005001007387 */ /* 0x0003e80000100a00 */
[----:B------:R1:W-:Y:S04]  /*21200*/  STL.64 [R1+0x108], R82 ;  /* 0x0001085201007387 */ /* 0x0003e80000100a00 */
[----:B-1----:R-:W4:Y:S04]  /*21210*/  LDL.LU.64 R80, [R1+0x5e0] ;  /* 0x0005e00001507983 */ /* 0x002f280000300a00 */
[----:B------:R-:W4:Y:S08]  /*21220*/  LDL.LU.64 R82, [R1+0x5e8] ;  /* 0x0005e80001527983 */ /* 0x000f300000300a00 */
[----:B------:R1:W-:Y:S01]  /*21230*/  STL.64 [R1+0xc0], R32 ;  /* 0x0000c02001007387 */ /* 0x0003e20000100a00 */
[-C--:B---3--:R-:W-:Y:S03]  /*21240*/  HMMA.1688.F32.TF32 R104, R196, R88.reuse, R72 ;  /* 0x00000058c468723c */ /* 0x088fe60000081048 */
[----:B------:R3:W-:Y:S04]  /*21250*/  STL.64 [R1+0xc8], R34 ;  /* 0x0000c82201007387 */ /* 0x0007e80000100a00 */
[----:B-1----:R-:W4:Y:S04]  /*21260*/  LDL.LU.64 R32, [R1+0x5d0] ;  /* 0x0005d00001207983 */ /* 0x002f280000300a00 */
[----:B---3--:R-:W3:Y:S04]  /*21270*/  LDL.LU.64 R34, [R1+0x5d8] ;  /* 0x0005d80001227983 */ /* 0x008ee80000300a00 */
[----:B------:R-:W3:Y:S04]  /*21280*/  LDL.LU.64 R72, [R1+0x4b0] ;  /* 0x0004b00001487983 */ /* 0x000ee80000300a00 */
[----:B------:R-:W3:Y:S04]  /*21290*/  LDL.LU.64 R74, [R1+0x4b8] ;  /* 0x0004b800014a7983 */ /* 0x000ee80000300a00 */
[----:B------:R-:W-:Y:S04]  /*212a0*/  STL.64 [R1], R104 ;  /* 0x0000006801007387 */ /* 0x000fe80000100a00 */
[----:B------:R1:W-:Y:S02]  /*212b0*/  STL.64 [R1+0x8], R106 ;  /* 0x0000086a01007387 */ /* 0x0003e40000100a00 */
[-C--:B-1----:R-:W-:Y:S08]  /*212c0*/  HMMA.1688.F32.TF32 R104, R192, R88.reuse, R100 ;  /* 0x00000058c068723c */ /* 0x082ff00000081064 */
[-C--:B--2---:R-:W-:Y:S01]  /*212d0*/  HMMA.1688.F32.TF32 R100, R188, R88.reuse, R28 ;  /* 0x00000058bc64723c */ /* 0x084fe2000008101c */
[----:B------:R-:W2:Y:S11]  /*212e0*/  LDL.LU.64 R28, [R1+0x1250] ;  /* 0x00125000011c7983 */ /* 0x000eb60000300a00 */
[----:B------:R-:W-:Y:S03]  /*212f0*/  @!UPT UIADD3 URZ, URZ, URZ, URZ ;  /* 0x0000003f3f3ff290 */ /* 0x000fe6000fffe03f */
[----:B------:R-:W-:Y:S04]  /*21300*/  STL.64 [R1+0x2b0], R104 ;  /* 0x0002b06801007387 */ /* 0x000fe80000100a00 */
[----:B------:R-:W-:Y:S04]  /*21310*/  STL.64 [R1+0x2b8], R106 ;  /* 0x0002b86a01007387 */ /* 0x000fe80000100a00 */
[----:B------:R-:W2:Y:S04]  /*21320*/  LDL.LU.64 R30, [R1+0x1258] ;  /* 0x00125800011e7983 */ /* 0x000ea80000300a00 */
[----:B------:R-:W-:Y:S04]  /*21330*/  STL.64 [R1+0x350], R100 ;  /* 0x0003506401007387 */ /* 0x000fe80000100a00 */
[----:B------:R1:W-:Y:S02]  /*21340*/  STL.64 [R1+0x358], R102 ;  /* 0x0003586601007387 */ /* 0x0003e40000100a00 */
[-C--:B-1----:R-:W-:Y:S08]  /*21350*/  HMMA.1688.F32.TF32 R100, R184, R88.reuse, R96 ;  /* 0x00000058b864723c */ /* 0x082ff00000081060 */
[-C--:B------:R-:W-:Y:S01]  /*21360*/  HMMA.1688.F32.TF32 R96, R180, R88.reuse, R40 ;  /* 0x00000058b460723c */ /* 0x080fe20000081028 */
[----:B------:R-:W2:Y:S11]  /*21370*/  LDL.LU.64 R40, [R1+0x1230] ;  /* 0x0012300001287983 */ /* 0x000eb60000300a00 */
[----:B------:R-:W-:Y:S03]  /*21380*/  @!UPT UIADD3 URZ, URZ, URZ, URZ ;  /* 0x0000003f3f3ff290 */ /* 0x000fe6000fffe03f */
[----:B------:R-:W-:Y:S04]  /*21390*/  STL.64 [R1+0x3d0], R100 ;  /* 0x0003d06401007387 */ /* 0x000fe80000100a00 */
[----:B------:R-:W-:Y:S04]  /*213a0*/  STL.64 [R1+0x3d8], R102 ;  /* 0x0003d86601007387 */ /* 0x000fe80000100a00 */
[----:B------:R-:W2:Y:S04]  /*213b0*/  LDL.LU.64 R42, [R1+0x1238] ;  /* 0x00123800012a7983 */ /* 0x000ea80000300a00 */
        /* <DEDUP_REMOVED lines=8> */
[-C--:B-1----:R-:W-:Y:S08]  /*21440*/  HMMA.1688.F32.TF32 R96, R172, R88.reuse, R92 ;  /* 0x00000058ac60723c */ /* 0x082ff0000008105c */
[-C--:B------:R-:W-:Y:S11]  /*21450*/  HMMA.1688.F32.TF32 R92, R168, R88.reuse, R80 ;  /* 0x00000058a85c723c */ /* 0x080ff60000081050 */
[----:B------:R-:W-:Y:S04]  /*21460*/  @!UPT UIADD3 URZ, URZ, URZ, URZ ;  /* 0x0000003f3f3ff290 */ /* 0x000fe8000fffe03f */
[----:B------:R-:W-:Y:S04]  /*21470*/  STL.64 [R1+0x830], R96 ;  /* 0x0008306001007387 */ /* 0x000fe80000100a00 */
[----:B------:R-:W-:Y:S01]  /*21480*/  STL.64 [R1+0x838], R98 ;  /* 0x0008386201007387 */ /* 0x000fe20000100a00 */
[-C--:B---3--:R-:W-:Y:S03]  /*21490*/  HMMA.1688.F32.TF32 R80, R76, R88.reuse, R32 ;  /* 0x000000584c50723c */ /* 0x088fe60000081020 */
[----:B------:R-:W3:Y:S04]  /*214a0*/  LDL.LU.64 R32, [R1+0x1050] ;  /* 0x0010500001207983 */ /* 0x000ee80000300a00 */
[----:B------:R-:W-:Y:S04]  /*214b0*/  STL.64 [R1+0xb70], R92 ;  /* 0x000b705c01007387 */ /* 0x000fe80000100a00 */
[----:B------:R-:W-:Y:S04]  /*214c0*/  STL.64 [R1+0xb78], R94 ;  /* 0x000b785e01007387 */ /* 0x000fe80000100a00 */
[----:B------:R-:W3:Y:S08]  /*214d0*/  LDL.LU.64 R34, [R1+0x1058] ;  /* 0x0010580001227983 */ /* 0x000ef00000300a00 */
[----:B------:R-:W-:Y:S04]  /*214e0*/  STL.64 [R1+0xd30], R80 ;  /* 0x000d305001007387 */ /* 0x000fe80000100a00 */
[----:B------:R1:W-:Y:S04]  /*214f0*/  STL.64 [R1+0xd38], R82 ;  /* 0x000d385201007387 */ /* 0x0003e80000100a00 */
[----:B------:R-:W3:Y:S04]  /*21500*/  LDL.LU.64 R112, [R1+0xf60] ;  /* 0x000f600001707983 */ /* 0x000ee80000300a00 */
[----:B------:R-:W3:Y:S01]  /*21510*/  LDL.LU.64 R114, [R1+0xf68] ;  /* 0x000f680001727983 */ /* 0x000ee20000300a00 */
[----:B-1----:R-:W-:Y:S11]  /*21520*/  HMMA.1688.F32.TF32 R80, R164, R88, R72 ;  /* 0x00000058a450723c */ /* 0x002ff60000081048 */
[----:B------:R-:W-:Y:S11]  /*21530*/  @!UPT UIADD3 URZ, URZ, URZ, URZ ;  /* 0x0000003f3f3ff290 */ /* 0x000ff6000fffe03f */
[----:B------:R-:W-:Y:S02]  /*21540*/  @!UPT UIADD3 URZ, URZ, URZ, URZ ;  /* 0x0000003f3f3ff290 */ /* 0x000fe4000fffe03f */
[----:B------:R-:W-:Y:S02]  /*21550*/  IMAD.MOV.U32 R72, RZ, RZ, R83 ;  /* 0x000000ffff487224 */ /* 0x000fe400078e0053 */
[----:B------:R-:W-:Y:S02]  /*21560*/  IMAD.MOV.U32 R73, RZ, RZ, R82 ;  /* 0x000000ffff497224 */ /* 0x000fe400078e0052 */
[----:B------:R-:W-:Y:S02]  /*21570*/  IMAD.MOV.U32 R160, RZ, RZ, R81 ;  /* 0x000000ffffa07224 */ /* 0x000fe400078e0051 */
[----:B------:R-:W-:Y:S01]  /*21580*/  IMAD.MOV.U32 R161, RZ, RZ, R80 ;  /* 0x000000ffffa17224 */ /* 0x000fe200078e0050 */
[----:B------:R-:W-:Y:S04]  /*21590*/  STL [R1+0x3010], R72 ;  /* 0x0030104801007387 */ /* 0x000fe80000100800 */
[----:B------:R-:W-:Y:S04]  /*215a0*/  STL [R1+0x300c], R73 ;  /* 0x00300c4901007387 */ /* 0x000fe80000100800 */
[----:B------:R-:W-:Y:S01]  /*215b0*/  STL [R1+0x3008], R160 ;  /* 0x003008a001007387 */ /* 0x000fe20000100800 */
[----:B--2---:R-:W-:Y:S03]  /*215c0*/  HMMA.1688.F32.TF32 R28, R68, R84, R28 ;  /* 0x00000054441c723c */ /* 0x004fe6000008101c */
[----:B------:R-:W-:Y:S11]  /*215d0*/  STL [R1+0x3004], R161 ;  /* 0x003004a101007387 */ /* 0x000ff60000100800 */
[----:B------:R-:W-:Y:S10]  /*215e0*/  @!UPT UIADD3 URZ, URZ, URZ, URZ ;  /* 0x0000003f3f3ff290 */ /* 0x000ff4000fffe03f */
[----:B------:R-:W-:Y:S01]  /*215f0*/  MOV R46, R28 ;  /* 0x0000001c002e7202 */ /* 0x000fe20000000f00 */
[----:B------:R-:W-:Y:S02]  /*21600*/  IMAD.MOV.U32 R252, RZ, RZ, R29 ;  /* 0x000000fffffc7224 */ /* 0x000fe400078e001d */
[----:B------:R-:W-:Y:S01]  /*21610*/  IMAD.MOV.U32 R75, RZ, RZ, R30 ;  /* 0x000000ffff4b7224 */ /* 0x000fe200078e001e */
[----:B------:R-:W2:Y:S01]  /*21620*/  LDL.LU.64 R28, [R1+0xe60] ;  /* 0x000e6000011c7983 */ /* 0x000ea20000300a00 */
[----:B------:R-:W-:-:S03]  /*21630*/  IMAD.MOV.U32 R74, RZ, RZ, R31 ;  /* 0x000000ffff4a7224 */ /* 0x000fc600078e001f */
[----:B------:R-:W2:Y:S04]  /*21640*/  LDL.LU.64 R30, [R1+0xe68] ;  /* 0x000e6800011e7983 */ /* 0x000ea80000300a00 */
[----:B------:R-:W2:Y:S04]  /*21650*/  LDL.LU.64 R108, [R1+0xd60] ;  /* 0x000d6000016c7983 */ /* 0x000ea80000300a00 */
[----:B------:R-:W2:Y:S04]  /*21660*/  LDL.LU.64 R110, [R1+0xd68] ;  /* 0x000d6800016e7983 */ /* 0x000ea80000300a00 */
[----:B------:R-:W2:Y:S04]  /*21670*/  LDL.LU.64 R104, [R1+0xc50] ;  /* 0x000c500001687983 */ /* 0x000ea80000300a00 */
[----:B------:R-:W2:Y:S04]  /*21680*/  LDL.LU.64 R106, [R1+0xc58] ;  /* 0x000c5800016a7983 */ /* 0x000ea80000300a00 */
[----:B------:R-:W2:Y:S04]  /*21690*/  LDL.LU.64 R92, [R1+0xb50] ;  /* 0x000b5000015c7983 */ /* 0x000ea80000300a00 */
[----:B------:R-:W2:Y:S01]  /*216a0*/  LDL.LU.64 R94, [R1+0xb58] ;  /* 0x000b5800015e7983 */ /* 0x000ea20000300a00 */
[-C--:B------:R-:W-:Y:S08]  /*216b0*/  HMMA.1688.F32.TF32 R40, R64, R84.reuse, R40 ;  /* 0x000000544028723c */ /* 0x080ff00000081028 */
[-C--:B----4-:R-:W-:Y:S11]  /*216c0*/  HMMA.1688.F32.TF32 R36, R60, R84.reuse, R36 ;  /* 0x000000543c24723c */ /* 0x090ff60000081024 */
[----:B------:R-:W-:Y:S04]  /*216d0*/  @!UPT UIADD3 URZ, URZ, URZ, URZ ;  /* 0x0000003f3f3ff290 */ /* 0x000fe8000fffe03f */
[----:B------:R1:W-:Y:S04]  /*216e0*/  STL.64 [R1+0x110], R40 ;  /* 0x0001102801007387 */ /* 0x0003e80000100a00 */
[----:B------:R4:W-:Y:S04]  /*216f0*/  STL.64 [R1+0x118], R42 ;  /* 0x0001182a01007387 */ /* 0x0009e80000100a00 */
[----:B------:R-:W2:Y:S04]  /*21700*/  LDL.LU.64 R100, [R1+0xa50] ;  /* 0x000a500001647983 */ /* 0x000ea80000300a00 */
[----:B------:R-:W2:Y:S04]  /*21710*/  LDL.LU.64 R102, [R1+0xa58] ;  /* 0x000a580001667983 */ /* 0x000ea80000300a00 */
[----:B------:R1:W-:Y:S04]  /*21720*/  STL.64 [R1+0x1b0], R36 ;  /* 0x0001b02401007387 */ /* 0x0003e80000100a00 */
[----:B------:R1:W-:Y:S04]  /*21730*/  STL.64 [R1+0x1b8], R38 ;  /* 0x0001b82601007387 */ /* 0x0003e80000100a00 */
[----:B------:R-:W2:Y:S04]  /*21740*/  LDL.LU.64 R96, [R1+0x980] ;  /* 0x0009800001607983 */ /* 0x000ea80000300a00 */
[----:B------:R-:W2:Y:S04]  /*21750*/  LDL.LU.64 R98, [R1+0x988] ;  /* 0x0009880001627983 */ /* 0x000ea80000300a00 */
[----:B------:R-:W2:Y:S04]  /*21760*/  LDL.LU.64 R80, [R1+0x8a0] ;  /* 0x0008a00001507983 */ /* 0x000ea80000300a00 */
[----:B------:R-:W2:Y:S01]  /*21770*/  LDL.LU.64 R82, [R1+0x8a8] ;  /* 0x0008a80001527983 */ /* 0x000ea20000300a00 */
[-C--:B---3--:R-:W-:Y:S08]  /*21780*/  HMMA.1688.F32.TF32 R32, R56, R84.reuse, R32 ;  /* 0x000000543820723c */ /* 0x088ff00000081020 */
[----:B------:R-:W-:Y:S11]  /*21790*/  HMMA.1688.F32.TF32 R112, R52, R84, R112 ;  /* 0x000000543470723c */ /* 0x000ff60000081070 */
[----:B------:R-:W-:Y:S04]  /*217a0*/  @!UPT UIADD3 URZ, URZ, URZ, URZ ;  /* 0x0000003f3f3ff290 */ /* 0x000fe8000fffe03f */
[----:B------:R3:W-:Y:S04]  /*217b0*/  STL.64 [R1+0x180], R32 ;  /* 0x0001802001007387 */ /* 0x0007e80000100a00 */
[----:B------:R3:W-:Y:S04]  /*217c0*/  STL.64 [R1+0x188], R34 ;  /* 0x0001882201007387 */ /* 0x0007e80000100a00 */
[----:B-1----:R-:W2:Y:S04]  /*217d0*/  LDL.LU.64 R40, [R1+0x6a0] ;  /* 0x0006a00001287983 */ /* 0x002ea80000300a00 */
[----:B----4-:R-:W4:Y:S04]  /*217e0*/  LDL.LU.64 R42, [R1+0x6a8] ;  /* 0x0006a800012a7983 */ /* 0x010f280000300a00 */
[----:B------:R-:W4:Y:S04]  /*217f0*/  LDL.LU.64 R36, [R1+0x690] ;  /* 0x0006900001247983 */ /* 0x000f280000300a00 */
[----:B------:R-:W4:Y:S01]  /*21800*/  LDL.LU.64 R38, [R1+0x698] ;  /* 0x0006980001267983 */ /* 0x000f220000300a00 */
[----:B------:R-:W-:Y:S01]  /*21810*/  IMAD.MOV.U32 R89, RZ, RZ, R114 ;  /* 0x000000ffff597224 */ /* 0x000fe200078e0072 */
[----:B------:R-:W-:-:S02]  /*21820*/  MOV R88, R115 ;  /* 0x0000007300587202 */ /* 0x000fc40000000f00 */
[----:B---3--:R-:W3:Y:S04]  /*21830*/  LDL.LU.64 R32, [R1+0x670] ;  /* 0x0006700001207983 */ /* 0x008ee80000300a00 */
[----:B------:R-:W3:Y:S04]  /*21840*/  LDL.LU.64 R34, [R1+0x678] ;  /* 0x0006780001227983 */ /* 0x000ee80000300a00 */
[----:B------:R-:W-:Y:S04]  /*21850*/  STL.64 [R1+0xf0], R112 ;  /* 0x0000f07001007387 */ /* 0x000fe80000100a00 */
[----:B------:R-:W-:Y:S04]  /*21860*/  STL.64 [R1+0x3120], R90 ;  /* 0x0031205a01007387 */ /* 0x000fe80000100a00 */
[----:B------:R2:W-:Y:S02]  /*21870*/  STL.64 [R1+0x3118], R88 ;  /* 0x0031185801007387 */ /* 0x0005e40000100a00 */
[-C--:B--2---:R-:W-:Y:S02]  /*21880*/  HMMA.1688.F32.TF32 R88, R48, R84.reuse, R28 ;  /* 0x000000543058723c */ /* 0x084fe4000008101c */
[----:B------:R-:W2:Y:S04]  /*21890*/  LDL.LU.64 R28, [R1+0x4c0] ;  /* 0x0004c000011c7983 */ /* 0x000ea80000300a00 */
[----:B------:R-:W2:Y:S02]  /*218a0*/  LDL.LU.64 R30, [R1+0x4c8] ;  /* 0x0004c800011e7983 */ /* 0x000ea40000300a00 */
[-C--:B------:R-:W-:Y:S08]  /*218b0*/  HMMA.1688.F32.TF32 R248, R196, R84.reuse, R108 ;  /* 0x00000054c4f8723c */ /* 0x080ff0000008106c */
[-C--:B------:R-:W-:Y:S07]  /*218c0*/  HMMA.1688.F32.TF32 R104, R192, R84.reuse, R104 ;  /* 0x00000054c068723c */ /* 0x080fee0000081068 */
[----:B------:R-:W-:Y:S04]  /*218d0*/  STL.64 [R1+0x30], R88 ;  /* 0x0000305801007387 */ /* 0x000fe80000100a00 */
[----:B------:R1:W-:Y:S04]  /*218e0*/  STL.64 [R1+0x38], R90 ;  /* 0x0000385a01007387 */ /* 0x0003e80000100a00 */
[----:B------:R-:W-:Y:S04]  /*218f0*/  STL.64 [R1+0x30a0], R250 ;  /* 0x0030a0fa01007387 */ /* 0x000fe80000100a00 */
[----:B------:R-:W-:Y:S01]  /*21900*/  STL.64 [R1+0x3098], R248 ;  /* 0x003098f801007387 */ /* 0x000fe20000100a00 */
[-C--:B-1----:R-:W-:Y:S03]  /*21910*/  HMMA.1688.F32.TF32 R88, R188, R84.reuse, R92 ;  /* 0x00000054bc58723c */ /* 0x082fe6000008105c */
[----:B------:R-:W2:Y:S04]  /*21920*/  LDL.LU.64 R92, [R1+0x1320] ;  /* 0x00132000015c7983 */ /* 0x000ea80000300a00 */
[----:B------:R-:W-:Y:S04]  /*21930*/  STL.64 [R1+0x2a0], R104 ;  /* 0x0002a06801007387 */ /* 0x000fe80000100a00 */
[----:B------:R-:W-:Y:S04]  /*21940*/  STL.64 [R1+0x2a8], R106 ;  /* 0x0002a86a01007387 */ /* 0x000fe80000100a00 */
[----:B------:R-:W2:Y:S08]  /*21950*/  LDL.LU.64 R94, [R1+0x1328] ;  /* 0x00132800015e7983 */ /* 0x000eb00000300a00 */
[----:B------:R-:W-:Y:S04]  /*21960*/  STL.64 [R1+0x340], R88 ;  /* 0x0003405801007387 */ /* 0x000fe80000100a00 */
[----:B------:R1:W-:Y:S01]  /*21970*/  STL.64 [R1+0x348], R90 ;  /* 0x0003485a01007387 */ /* 0x0003e20000100a00 */
[-C--:B------:R-:W-:Y:S08]  /*21980*/  HMMA.1688.F32.TF32 R100, R184, R84.reuse, R100 ;  /* 0x00000054b864723c */ /* 0x080ff00000081064 */
[-C--:B-1----:R-:W-:Y:S08]  /*21990*/  HMMA.1688.F32.TF32 R88, R180, R84.reuse, R96 ;  /* 0x00000054b458723c */ /* 0x082ff00000081060 */
[-C--:B------:R-:W-:Y:S07]  /*219a0*/  HMMA.1688.F32.TF32 R80, R176, R84.reuse, R80 ;  /* 0x00000054b050723c */ /* 0x080fee0000081050 */
[----:B------:R-:W-:Y:S04]  /*219b0*/  STL.64 [R1+0x3c0], R100 ;  /* 0x0003c06401007387 */ /* 0x000fe80000100a00 */
[----:B------:R-:W-:Y:S04]  /*219c0*/  STL.64 [R1+0x3c8], R102 ;  /* 0x0003c86601007387 */ /* 0x000fe80000100a00 */
[----:B------:R1:W-:Y:S04]  /*219d0*/  STL.64 [R1+0x4b0], R88 ;  /* 0x0004b05801007387 */ /* 0x0003e80000100a00 */
[----:B------:R1:W-:Y:S04]  /*219e0*/  STL.64 [R1+0x4b8], R90 ;  /* 0x0004b85a01007387 */ /* 0x0003e80000100a00 */
[----:B------:R-:W-:Y:S04]  /*219f0*/  STL.64 [R1+0x680], R80 ;  /* 0x0006805001007387 */ /* 0x000fe80000100a00 */
[----:B------:R-:W-:Y:S04]  /*21a00*/  STL.64 [R1+0x688], R82 ;  /* 0x0006885201007387 */ /* 0x000fe80000100a00 */
[----:B------:R-:W1:Y:S01]  /*21a10*/  LDSM.16.M88.4 R80, [R211+0x4b000] ;  /* 0x04b00000d350783b */ /* 0x000e620000000200 */
[-C--:B----4-:R-:W-:Y:S08]  /*21a20*/  HMMA.1688.F32.TF32 R40, R172, R84.reuse, R40 ;  /* 0x00000054ac28723c */ /* 0x090ff00000081028 */
[-C--:B------:R-:W-:Y:S08]  /*21a30*/  HMMA.1688.F32.TF32 R36, R168, R84.reuse, R36 ;  /* 0x00000054a824723c */ /* 0x080ff00000081024 */
[----:B---3--:R-:W-:Y:S07]  /*21a40*/  HMMA.1688.F32.TF32 R32, R76, R84, R32 ;  /* 0x000000544c20723c */ /* 0x008fee0000081020 */
[----:B------:R-:W-:Y:S04]  /*21a50*/  STL.64 [R1+0x790], R40 ;  /* 0x0007902801007387 */ /* 0x000fe80000100a00 */
[----:B------:R-:W-:Y:S04]  /*21a60*/  STL.64 [R1+0x798], R42 ;  /* 0x0007982a01007387 */ /* 0x000fe80000100a00 */
[----:B------:R-:W-:Y:S04]  /*21a70*/  STL.64 [R1+0xa20], R36 ;  /* 0x000a202401007387 */ /* 0x000fe80000100a00 */
[----:B------:R-:W-:Y:S04]  /*21a80*/  STL.64 [R1+0xa28], R38 ;  /* 0x000a282601007387 */ /* 0x000fe80000100a00 */
[----:B------:R-:W3:Y:S01]  /*21a90*/  LDSM.16.M88.4 R40, [R211+0x4c000] ;  /* 0x04c00000d328783b */ /* 0x000ee20000000200 */
[----:B------:R-:W-:-:S02]  /*21aa0*/  IMAD.MOV.U32 R72, RZ, RZ, R33 ;  /* 0x000000ffff487224 */ /* 0x000fc400078e0021 */
[----:B------:R-:W-:Y:S02]  /*21ab0*/  IMAD.MOV.U32 R73, RZ, RZ, R34 ;  /* 0x000000ffff497224 */ /* 0x000fe400078e0022 */
[----:B------:R-:W-:Y:S01]  /*21ac0*/  IMAD.MOV.U32 R160, RZ, RZ, R35 ;  /* 0x000000ffffa07224 */ /* 0x000fe200078e0023 */
[----:B------:R-:W-:Y:S04]  /*21ad0*/  STL [R1+0xc20], R32 ;  /* 0x000c202001007387 */ /* 0x000fe80000100800 */
[----:B------:R-:W-:Y:S04]  /*21ae0*/  STL [R1+0x301c], R72 ;  /* 0x00301c4801007387 */ /* 0x000fe80000100800 */
[----:B------:R-:W-:Y:S04]  /*21af0*/  STL [R1+0x3018], R73 ;  /* 0x0030184901007387 */ /* 0x000fe80000100800 */
[----:B------:R-:W-:Y:S04]  /*21b00*/  STL [R1+0x3014], R160 ;  /* 0x003014a001007387 */ /* 0x000fe80000100800 */
[----:B------:R-:W3:Y:S04]  /*21b10*/  LDL.LU.64 R128, [R1+0x1310] ;  /* 0x0013100001807983 */ /* 0x000ee80000300a00 */
[----:B------:R-:W3:Y:S04]  /*21b20*/  LDL.LU.64 R130, [R1+0x1318] ;  /* 0x0013180001827983 */ /* 0x000ee80000300a00 */
[----:B------:R-:W-:Y:S04]  /*21b30*/  LDSM.16.M88.4 R32, [R211+0x4e000] ;  /* 0x04e00000d320783b */ /* 0x000fe80000000200 */
[----:B------:R-:W4:Y:S01]  /*21b40*/  LDSM.16.M88.4 R36, [R211+0x4d000] ;  /* 0x04d00000d324783b */ /* 0x000f220000000200 */
[----:B--2---:R-:W-:Y:S11]  /*21b50*/  HMMA.1688.F32.TF32 R28, R164, R84, R28 ;  /* 0x00000054a41c723c */ /* 0x004ff6000008101c */
[----:B------:R-:W-:Y:S11]  /*21b60*/  @!UPT UIADD3 URZ, URZ, URZ, URZ ;  /* 0x0000003f3f3ff290 */ /* 0x000ff6000fffe03f */
[----:B------:R-:W-:Y:S01]  /*21b70*/  @!UPT UIADD3 URZ, URZ, URZ, URZ ;  /* 0x0000003f3f3ff290 */ /* 0x000fe2000fffe03f */
[----:B------:R-:W-:Y:S04]  /*21b80*/  STL.64 [R1+0xd60], R28 ;  /* 0x000d601c01007387 */ /* 0x000fe80000100a00 */
[----:B------:R-:W-:Y:S04]  /*21b90*/  STL.64 [R1+0xd68], R30 ;  /* 0x000d681e01007387 */ /* 0x000fe80000100a00 */
[----:B-1----:R-:W4:Y:S04]  /*21ba0*/  LDL.LU.64 R88, [R1+0x1300] ;  /* 0x0013000001587983 */ /* 0x002f280000300a00 */
[----:B------:R-:W4:Y:S01]  /*21bb0*/  LDL.LU.64 R90, [R1+0x1308] ;  /* 0x00130800015a7983 */ /* 0x000f220000300a00 */
[----:B------:R-:W-:Y:S03]  /*21bc0*/  HMMA.1688.F32.TF32 R92, R68, R80, R92 ;  /* 0x00000050445c723c */ /* 0x000fe6000008105c */
[----:B------:R1:W-:Y:S04]  /*21bd0*/  STL.64 [R1+0x3128], R86 ;  /* 0x0031285601007387 */ /* 0x0003e80000100a00 */
[----:B------:R-:W2:Y:S04]  /*21be0*/  LDL.LU.64 R124, [R1+0x12f0] ;  /* 0x0012f000017c7983 */ /* 0x000ea80000300a00 */
[----:B------:R-:W2:Y:S04]  /*21bf0*/  LDL.LU.64 R126, [R1+0x12f8] ;  /* 0x0012f800017e7983 */ /* 0x000ea80000300a00 */
[----:B------:R-:W2:Y:S04]  /*21c00*/  LDL.LU.64 R120, [R1+0x12e0] ;  /* 0x0012e00001787983 */ /* 0x000ea80000300a00 */
[----:B------:R-:W2:Y:S04]  /*21c10*/  LDL.LU.64 R122, [R1+0x12e8] ;  /* 0x0012e800017a7983 */ /* 0x000ea80000300a00 */
[----:B------:R-:W2:Y:S04]  /*21c20*/  LDL.LU.64 R116, [R1+0x12d0] ;  /* 0x0012d00001747983 */ /* 0x000ea80000300a00 */
[----:B------:R-:W2:Y:S01]  /*21c30*/  LDL.LU.64 R118, [R1+0x12d8] ;  /* 0x0012d80001767983 */ /* 0x000ea20000300a00 */
[----:B-1----:R-:W-:Y:S01]  /*21c40*/  IMAD.MOV.U32 R87, RZ, RZ, R92 ;  /* 0x000000ffff577224 */ /* 0x002fe200078e005c */
[----:B------:R-:W-:-:S02]  /*21c50*/  MOV R86, R93 ;  /* 0x0000005d00567202 */ /* 0x000fc40000000f00 */
[----:B------:R-:W2:Y:S01]  /*21c60*/  LDL.LU.64 R112, [R1+0x12c0] ;  /* 0x0012c00001707983 */ /* 0x000ea20000300a00 */
        /* <DEDUP_REMOVED lines=11> */
[----:B------:R-:W1:Y:S04]  /*21d20*/  LDSM.16.M88.4 R28, [R211+0x4f000] ;  /* 0x04f00000d31c783b */ /* 0x000e680000000200 */
[----:B------:R-:W2:Y:S04]  /*21d30*/  LDL.LU.64 R100, [R1+0x1140] ;  /* 0x0011400001647983 */ /* 0x000ea80000300a00 */
[----:B------:R-:W2:Y:S01]  /*21d40*/  LDL.LU.64 R102, [R1+0x1148] ;  /* 0x0011480001667983 */ /* 0x000ea20000300a00 */
[C---:B---3--:R-:W-:Y:S11]  /*21d50*/  HMMA.1688.F32.TF32 R128, R68.reuse, R40, R128 ;  /* 0x000000284480723c */ /* 0x048ff60000081080 */
[----:B------:R-:W-:Y:S11]  /*21d60*/  @!UPT UIADD3 URZ, URZ, URZ, URZ ;  /* 0x0000003f3f3ff290 */ /* 0x000ff6000fffe03f */
[----:B------:R-:W-:Y:S02]  /*21d70*/  @!UPT UIADD3 URZ, URZ, URZ, URZ ;  /* 0x0000003f3f3ff290 */ /* 0x000fe4000fffe03f */
[----:B------:R-:W-:Y:S01]  /*21d80*/  IMAD.MOV.U32 R13, RZ, RZ, R128 ;  /* 0x000000ffff0d7224 */ /* 0x000fe200078e0080 */
[----:B------:R-:W-:Y:S01]  /*21d90*/  MOV R5, R130 ;  /* 0x0000008200057202 */ /* 0x000fe20000000f00 */
[----:B------:R-:W-:Y:S02]  /*21da0*/  IMAD.MOV.U32 R12, RZ, RZ, R129 ;  /* 0x000000ffff0c7224 */ /* 0x000fe400078e0081 */
[----:B------:R-:W-:Y:S02]  /*21db0*/  IMAD.MOV.U32 R4, RZ, RZ, R131 ;  /* 0x000000ffff047224 */ /* 0x000fe400078e0083 */
[C---:B----4-:R-:W-:Y:S08]  /*21dc0*/  HMMA.1688.F32.TF32 R128, R68.reuse, R36, R88 ;  /* 0x000000244480723c */ /* 0x050ff00000081058 */
[C---:B--2---:R-:W-:Y:S08]  /*21dd0*/  HMMA.1688.F32.TF32 R248, R68.reuse, R32, R124 ;  /* 0x0000002044f8723c */ /* 0x044ff0000008107c */
[----:B-1----:R-:W-:Y:S08]  /*21de0*/  HMMA.1688.F32.TF32 R244, R68, R28, R120 ;  /* 0x0000001c44f4723c */ /* 0x002ff00000081078 */
[C---:B------:R-:W-:Y:S08]  /*21df0*/  HMMA.1688.F32.TF32 R236, R64.reuse, R80, R116 ;  /* 0x0000005040ec723c */ /* 0x040ff00000081074 */
[C---:B------:R-:W-:Y:S08]  /*21e00*/  HMMA.1688.F32.TF32 R68, R64.reuse, R40, R112 ;  /* 0x000000284044723c */ /* 0x040ff00000081070 */
[C---:B------:R-:W-:Y:S08]  /*21e10*/  HMMA.1688.F32.TF32 R92, R64.reuse, R36, R92 ;  /* 0x00000024405c723c */ /* 0x040ff0000008105c */
[C---:B------:R-:W-:Y:S08]  /*21e20*/  HMMA.1688.F32.TF32 R96, R64.reuse, R32, R96 ;  /* 0x000000204060723c */ /* 0x040ff00000081060 */
[----:B------:R-:W-:Y:S08]  /*21e30*/  HMMA.1688.F32.TF32 R104, R64, R28, R104 ;  /* 0x0000001c4068723c */ /* 0x000ff00000081068 */
[C---:B------:R-:W-:Y:S01]  /*21e40*/  HMMA.1688.F32.TF32 R64, R60.reuse, R80, R108 ;  /* 0x000000503c40723c */ /* 0x040fe2000008106c */
[----:B------:R-:W-:Y:S04]  /*21e50*/  STL.64 [R1+0x3138], R250 ;  /* 0x003138fa01007387 */ /* 0x000fe80000100a00 */
[----:B------:R-:W-:Y:S04]  /*21e60*/  STL.64 [R1+0x3130], R248 ;  /* 0x003130f801007387 */ /* 0x000fe80000100a00 */
[----:B------:R-:W-:Y:S04]  /*21e70*/  STL.64 [R1+0x3148], R246 ;  /* 0x003148f601007387 */ /* 0x000fe80000100a00 */
[----:B------:R-:W-:Y:S04]  /*21e80*/  STL.64 [R1+0x3140], R244 ;  /* 0x003140f401007387 */ /* 0x000fe80000100a00 */
[----:B------:R-:W-:Y:S04]  /*21e90*/  STL.64 [R1+0x3110], R238 ;  /* 0x003110ee01007387 */ /* 0x000fe80000100a00 */
[----:B------:R-:W-:Y:S04]  /*21ea0*/  STL.64 [R1+0x3108], R236 ;  /* 0x003108ec01007387 */ /* 0x000fe80000100a00 */
[----:B------:R-:W-:Y:S04]  /*21eb0*/  STL.64 [R1+0x3158], R70 ;  /* 0x0031584601007387 */ /* 0x000fe80000100a00 */
[----:B------:R1:W-:Y:S04]  /*21ec0*/  STL.64 [R1+0x3150], R68 ;  /* 0x0031504401007387 */ /* 0x0003e80000100a00 */
[----:B------:R-:W-:Y:S04]  /*21ed0*/  STL.64 [R1+0x30e0], R66 ;  /* 0x0030e04201007387 */ /* 0x000fe80000100a00 */
[----:B------:R2:W-:Y:S04]  /*21ee0*/  STL.64 [R1+0x30d8], R64 ;  /* 0x0030d84001007387 */ /* 0x0005e80000100a00 */
[----:B-1----:R-:W3:Y:S04]  /*21ef0*/  LDL.LU.64 R68, [R1+0x1130] ;  /* 0x0011300001447983 */ /* 0x002ee80000300a00 */
[----:B------:R-:W3:Y:S04]  /*21f00*/  LDL.LU.64 R70, [R1+0x1138] ;  /* 0x0011380001467983 */ /* 0x000ee80000300a00 */
[----:B--2---:R-:W2:Y:S04]  /*21f10*/  LDL.LU.64 R64, [R1+0x1120] ;  /* 0x0011200001407983 */ /* 0x004ea80000300a00 */
[----:B------:R-:W2:Y:S04]  /*21f20*/  LDL.LU.64 R66, [R1+0x1128] ;  /* 0x0011280001427983 */ /* 0x000ea80000300a00 */
        /* <DEDUP_REMOVED lines=8> */
[----:B------:R-:W-:Y:S01]  /*21fb0*/  HMMA.1688.F32.TF32 R100, R60, R40, R100 ;  /* 0x000000283c64723c */ /* 0x000fe20000081064 */
[----:B------:R-:W-:Y:S01]  /*21fc0*/  IMAD.MOV.U32 R91, RZ, RZ, R128 ;  /* 0x000000ffff5b7224 */ /* 0x000fe200078e0080 */
[----:B------:R-:W-:Y:S01]  /*21fd0*/  MOV R88, R131 ;  /* 0x0000008300587202 */ /* 0x000fe20000000f00 */
[----:B------:R-:W-:-:S02]  /*21fe0*/  IMAD.MOV.U32 R90, RZ, RZ, R129 ;  /* 0x000000ffff5a7224 */ /* 0x000fc400078e0081 */
[----:B------:R-:W-:Y:S01]  /*21ff0*/  IMAD.MOV.U32 R89, RZ, RZ, R130 ;  /* 0x000000ffff597224 */ /* 0x000fe200078e0082 */
        /* <DEDUP_REMOVED lines=18> */
[----:B------:R-:W-:Y:S04]  /*22120*/  STL.64 [R1+0x30f0], R102 ;  /* 0x0030f06601007387 */ /* 0x000fe80000100a00 */
[----:B------:R1:W-:Y:S04]  /*22130*/  STL.64 [R1+0x30e8], R100 ;  /* 0x0030e86401007387 */ /* 0x0003e80000100a00 */
[----:B-1----:R-:W4:Y:S04]  /*22140*/  LDL.LU.64 R100, [R1+0xed0] ;  /* 0x000ed00001647983 */ /* 0x002f280000300a00 */
[----:B------:R-:W4:Y:S01]  /*22150*/  LDL.LU.64 R102, [R1+0xed8] ;  /* 0x000ed80001667983 */ /* 0x000f220000300a00 */
[C---:B---3--:R-:W-:Y:S03]  /*22160*/  HMMA.1688.F32.TF32 R108, R60.reuse, R36, R68 ;  /* 0x000000243c6c723c */ /* 0x048fe60000081044 */
[----:B------:R-:W3:Y:S04]  /*22170*/  LDL.LU.64 R68, [R1+0xea0] ;  /* 0x000ea00001447983 */ /* 0x000ee80000300a00 */
[----:B------:R-:W3:Y:S01]  /*22180*/  LDL.LU.64 R70, [R1+0xea8] ;  /* 0x000ea80001467983 */ /* 0x000ee20000300a00 */
[C---:B--2---:R-:W-:Y:S11]  /*22190*/  HMMA.1688.F32.TF32 R112, R60.reuse, R32, R64 ;  /* 0x000000203c70723c */ /* 0x044ff60000081040 */
[----:B------:R-:W-:Y:S04]  /*221a0*/  @!UPT UIADD3 URZ, URZ, URZ, URZ ;  /* 0x0000003f3f3ff290 */ /* 0x000fe8000fffe03f */
[----:B------:R-:W-:Y:S04]  /*221b0*/  STL.64 [R1+0x3100], R110 ;  /* 0x0031006e01007387 */ /* 0x000fe80000100a00 */
[----:B------:R-:W-:Y:S04]  /*221c0*/  STL.64 [R1+0x30f8], R108 ;  /* 0x0030f86c01007387 */ /* 0x000fe80000100a00 */
[----:B------:R-:W2:Y:S04]  /*221d0*/  LDL.LU.64 R64, [R1+0xe90] ;  /* 0x000e900001407983 */ /* 0x000ea80000300a00 */
[----:B------:R-:W2:Y:S01]  /*221e0*/  LDL.LU.64 R66, [R1+0xe98] ;  /* 0x000e980001427983 */ /* 0x000ea20000300a00 */
[----:B----4-:R-:W-:Y:S08]  /*221f0*/  HMMA.1688.F32.TF32 R120, R60, R28, R120 ;  /* 0x0000001c3c78723c */ /* 0x010ff00000081078 */
[C---:B------:R-:W-:Y:S08]  /*22200*/  HMMA.1688.F32.TF32 R60, R56.reuse, R80, R204 ;  /* 0x00000050383c723c */ /* 0x040ff000000810cc */
[C---:B------:R-:W-:Y:S08]  /*22210*/  HMMA.1688.F32.TF32 R116, R56.reuse, R40, R116 ;  /* 0x000000283874723c */ /* 0x040ff00000081074 */
[C---:B------:R-:W-:Y:S07]  /*22220*/  HMMA.1688.F32.TF32 R124, R56.reuse, R36, R124 ;  /* 0x00000024387c723c */ /* 0x040fee000008107c */
[----:B------:R-:W-:Y:S04]  /*22230*/  STL.64 [R1+0x30b0], R62 ;  /* 0x0030b03e01007387 */ /* 0x000fe80000100a00 */
[----:B------:R-:W-:Y:S04]  /*22240*/  STL.64 [R1+0x30a8], R60 ;  /* 0x0030a83c01007387 */ /* 0x000fe80000100a00 */
[----:B------:R-:W-:Y:S04]  /*22250*/  STL.64 [R1+0x30c0], R118 ;  /* 0x0030c07601007387 */ /* 0x000fe80000100a00 */
[----:B------:R-:W-:Y:S04]  /*22260*/  STL.64 [R1+0x30b8], R116 ;  /* 0x0030b87401007387 */ /* 0x000fe80000100a00 */
[----:B------:R-:W-:Y:S04]  /*22270*/  STL.64 [R1+0x30d0], R126 ;  /* 0x0030d07e01007387 */ /* 0x000fe80000100a00 */
        /* <DEDUP_REMOVED lines=20> */
[C---:B------:R-:W-:Y:S03]  /*223c0*/  HMMA.1688.F32.TF32 R128, R56.reuse, R32, R128 ;  /* 0x000000203880723c */ /* 0x040fe60000081080 */
[----:B------:R-:W4:Y:S04]  /*223d0*/  LDL.LU.64 R238, [R1+0xcf8] ;  /* 0x000cf80001ee7983 */ /* 0x000f280000300a00 */
[----:B-1----:R-:W4:Y:S01]  /*223e0*/  LDL.LU.64 R124, [R1+0xce0] ;  /* 0x000ce000017c7983 */ /* 0x002f220000300a00 */
[----:B------:R-:W-:Y:S03]  /*223f0*/  HMMA.1688.F32.TF32 R136, R56, R28, R136 ;  /* 0x0000001c3888723c */ /* 0x000fe60000081088 */
[----:B------:R-:W4:Y:S04]  /*22400*/  LDL.LU.64 R126, [R1+0xce8] ;  /* 0x000ce800017e7983 */ /* 0x000f280000300a00 */
[----:B------:R-:W4:Y:S01]  /*22410*/  LDL.LU.64 R116, [R1+0xcc0] ;  /* 0x000cc00001747983 */ /* 0x000f220000300a00 */
[C---:B------:R-:W-:Y:S03]  /*22420*/  HMMA.1688.F32.TF32 R56, R52.reuse, R80, R200 ;  /* 0x000000503438723c */ /* 0x040fe600000810c8 */
[----:B------:R-:W4:Y:S04]  /*22430*/  LDL.LU.64 R118, [R1+0xcc8] ;  /* 0x000cc80001767983 */ /* 0x000f280000300a00 */
[----:B------:R-:W4:Y:S01]  /*22440*/  LDL.LU.64 R108, [R1+0xcb0] ;  /* 0x000cb000016c7983 */ /* 0x000f220000300a00 */
[C---:B------:R-:W-:Y:S03]  /*22450*/  HMMA.1688.F32.TF32 R132, R52.reuse, R40, R132 ;  /* 0x000000283484723c */ /* 0x040fe60000081084 */
[----:B------:R-:W4:Y:S05]  /*22460*/  LDL.LU.64 R110, [R1+0xcb8] ;  /* 0x000cb800016e7983 */ /* 0x000f2a0000300a00 */
[C---:B------:R-:W-:Y:S08]  /*22470*/  HMMA.1688.F32.TF32 R140, R52.reuse, R36, R140 ;  /* 0x00000024348c723c */ /* 0x040ff0000008108c */
[C---:B------:R-:W-:Y:S08]  /*22480*/  HMMA.1688.F32.TF32 R144, R52.reuse, R32, R144 ;  /* 0x000000203490723c */ /* 0x040ff00000081090 */
[----:B------:R-:W-:Y:S08]  /*22490*/  HMMA.1688.F32.TF32 R152, R52, R28, R152 ;  /* 0x0000001c3498723c */ /* 0x000ff00000081098 */
[C---:B------:R-:W-:Y:S08]  /*224a0*/  HMMA.1688.F32.TF32 R52, R48.reuse, R80, R156 ;  /* 0x000000503034723c */ /* 0x040ff0000008109c */
[C---:B------:R-:W-:Y:S01]  /*224b0*/  HMMA.1688.F32.TF32 R156, R48.reuse, R36, R100 ;  /* 0x00000024309c723c */ /* 0x040fe20000081064 */
[----:B------:R-:W4:Y:S04]  /*224c0*/  LDL.LU.64 R100, [R1+0xca0] ;  /* 0x000ca00001647983 */ /* 0x000f280000300a00 */
[----:B------:R-:W4:Y:S03]  /*224d0*/  LDL.LU.64 R102, [R1+0xca8] ;  /* 0x000ca80001667983 */ /* 0x000f260000300a00 */
[C---:B---3--:R-:W-:Y:S01]  /*224e0*/  HMMA.1688.F32.TF32 R200, R48.reuse, R32, R68 ;  /* 0x0000002030c8723c */ /* 0x048fe20000081044 */
[----:B------:R-:W3:Y:S04]  /*224f0*/  LDL.LU.64 R68, [R1+0xc90] ;  /* 0x000c900001447983 */ /* 0x000ee80000300a00 */
[----:B------:R-:W3:Y:S03]  /*22500*/  LDL.LU.64 R70, [R1+0xc98] ;  /* 0x000c980001467983 */ /* 0x000ee60000300a00 */
[----:B--2---:R-:W-:Y:S01]  /*22510*/  HMMA.1688.F32.TF32 R208, R48, R28, R64 ;  /* 0x0000001c30d0723c */ /* 0x004fe20000081040 */
[----:B------:R-:W2:Y:S04]  /*22520*/  LDL.LU.64 R64, [R1+0xc10] ;  /* 0x000c100001407983 */ /* 0x000ea80000300a00 */
[----:B------:R-:W2:Y:S04]  /*22530*/  LDL.LU.64 R66, [R1+0xc18] ;  /* 0x000c180001427983 */ /* 0x000ea80000300a00 */
[----:B------:R-:W2:Y:S04]  /*22540*/  LDL.LU.64 R60, [R1+0xc00] ;  /* 0x000c0000013c7983 */ /* 0x000ea80000300a00 */
[----:B------:R-:W2:Y:S01]  /*22550*/  LDL.LU.64 R62, [R1+0xc08] ;  /* 0x000c0800013e7983 */ /* 0x000ea20000300a00 */
[C---:B----4-:R-:W-:Y:S08]  /*22560*/  HMMA.1688.F32.TF32 R124, R188.reuse, R80, R124 ;  /* 0x00000050bc7c723c */ /* 0x050ff0000008107c */
[C---:B------:R-:W-:Y:S08]  /*22570*/  HMMA.1688.F32.TF32 R116, R188.reuse, R40, R116 ;  /* 0x00000028bc74723c */ /* 0x040ff00000081074 */
[C---:B------:R-:W-:Y:S07]  /*22580*/  HMMA.1688.F32.TF32 R108, R188.reuse, R36, R108 ;  /* 0x00000024bc6c723c */ /* 0x040fee000008106c */
[----:B------:R-:W-:Y:S04]  /*22590*/  STL.64 [R1+0x290], R124 ;  /* 0x0002907c01007387 */ /* 0x000fe80000100a00 */
[----:B------:R-:W-:Y:S04]  /*225a0*/  STL.64 [R1+0x298], R126 ;  /* 0x0002987e01007387 */ /* 0x000fe80000100a00 */
[----:B------:R-:W-:Y:S04]  /*225b0*/  STL.64 [R1+0x280], R116 ;  /* 0x0002807401007387 */ /* 0x000fe80000100a00 */
[----:B------:R-:W-:Y:S01]  /*225c0*/  STL.64 [R1+0x288], R118 ;  /* 0x0002887601007387 */ /* 0x000fe20000100a00 */
[C---:B------:R-:W-:Y:S03]  /*225d0*/  HMMA.1688.F32.TF32 R100, R188.reuse, R32, R100 ;  /* 0x00000020bc64723c */ /* 0x040fe60000081064 */
[----:B------:R-:W-:Y:S04]  /*225e0*/  STL.64 [R1+0x270], R108 ;  /* 0x0002706c01007387 */ /* 0x000fe80000100a00 */
[----:B------:R-:W-:Y:S11]  /*225f0*/  STL.64 [R1+0x278], R110 ;  /* 0x0002786e01007387 */ /* 0x000ff60000100a00 */
[----:B------:R-:W-:Y:S05]  /*22600*/  @!UPT UIADD3 URZ, URZ, URZ, URZ ;  /* 0x0000003f3f3ff290 */ /* 0x000fea000fffe03f */
[----:B------:R-:W-:Y:S04]  /*22610*/  STL.64 [R1+0x260], R100 ;  /* 0x0002606401007387 */ /* 0x000fe80000100a00 */
[----:B------:R-:W-:Y:S01]  /*22620*/  STL.64 [R1+0x268], R102 ;  /* 0x0002686601007387 */ /* 0x000fe20000100a00 */
[----:B---3--:R-:W-:Y:S03]  /*22630*/  HMMA.1688.F32.TF32 R188, R188, R28, R68 ;  /* 0x0000001cbcbc723c */ /* 0x008fe60000081044 */
[----:B------:R-:W3:Y:S05]  /*22640*/  LDL.LU.64 R68, [R1+0xbf0] ;  /* 0x000bf00001447983 */ /* 0x000eea0000300a00 */
[C---:B--2---:R-:W-:Y:S11]  /*22650*/  HMMA.1688.F32.TF32 R64, R184.reuse, R80, R64 ;  /* 0x00000050b840723c */ /* 0x044ff60000081040 */
[----:B------:R-:W-:Y:S11]  /*22660*/  @!UPT UIADD3 URZ, URZ, URZ, URZ ;  /* 0x0000003f3f3ff290 */ /* 0x000ff6000fffe03f */
[----:B------:R-:W-:Y:S01]  /*22670*/  @!UPT UIADD3 URZ, URZ, URZ, URZ ;  /* 0x0000003f3f3ff290 */ /* 0x000fe2000fffe03f */
[----:B------:R1:W-:Y:S04]  /*22680*/  STL.64 [R1+0x330], R64 ;  /* 0x0003304001007387 */ /* 0x0003e80000100a00 */
[----:B------:R2:W-:Y:S04]  /*22690*/  STL.64 [R1+0x338], R66 ;  /* 0x0003384201007387 */ /* 0x0005e80000100a00 */
[----:B------:R-:W3:Y:S01]  /*226a0*/  LDL.LU.64 R70, [R1+0xbf8] ;  /* 0x000bf80001467983 */ /* 0x000ee20000300a00 */
[-C--:B------:R-:W-:Y:S08]  /*226b0*/  HMMA.1688.F32.TF32 R60, R184, R40.reuse, R60 ;  /* 0x00000028b83c723c */ /* 0x080ff0000008103c */
[----:B------:R-:W-:Y:S08]  /*226c0*/  HMMA.1688.F32.TF32 R148, R48, R40, R148 ;  /* 0x000000283094723c */ /* 0x000ff00000081094 */
[C---:B------:R-:W-:Y:S07]  /*226d0*/  HMMA.1688.F32.TF32 R48, R196.reuse, R80, R244 ;  /* 0x00000050c430723c */ /* 0x040fee00000810f4 */
[----:B------:R4:W-:Y:S01]  /*226e0*/  STL.64 [R1+0x320], R60 ;  /* 0x0003203c01007387 */ /* 0x0009e20000100a00 */
[C---:B------:R-:W-:Y:S03]  /*226f0*/  HMMA.1688.F32.TF32 R204, R196.reuse, R40, R204 ;  /* 0x00000028c4cc723c */ /* 0x040fe600000810cc */
[----:B------:R1:W-:Y:S05]  /*22700*/  STL.64 [R1+0x328], R62 ;  /* 0x0003283e01007387 */ /* 0x0003ea0000100a00 */
[C---:B------:R-:W-:Y:S08]  /*22710*/  HMMA.1688.F32.TF32 R212, R196.reuse, R36, R212 ;  /* 0x00000024c4d4723c */ /* 0x040ff000000810d4 */
[C---:B------:R-:W-:Y:S08]  /*22720*/  HMMA.1688.F32.TF32 R216, R196.reuse, R32, R216 ;  /* 0x00000020c4d8723c */ /* 0x040ff000000810d8 */
[----:B------:R-:W-:Y:S08]  /*22730*/  HMMA.1688.F32.TF32 R224, R196, R28, R224 ;  /* 0x0000001cc4e0723c */ /* 0x000ff000000810e0 */
[C---:B------:R-:W-:Y:S01]  /*22740*/  HMMA.1688.F32.TF32 R196, R192.reuse, R80, R240 ;  /* 0x00000050c0c4723c */ /* 0x040fe200000810f0 */
[----:B------:R-:W3:Y:S04]  /*22750*/  LDL.LU.64 R240, [R1+0xbe0] ;  /* 0x000be00001f07983 */ /* 0x000ee80000300a00 */
[----:B------:R-:W3:Y:S04]  /*22760*/  LDL.LU.64 R242, [R1+0xbe8] ;  /* 0x000be80001f27983 */ /* 0x000ee80000300a00 */
[----:B------:R-:W3:Y:S04]  /*22770*/  LDL.LU.64 R248, [R1+0xbb0] ;  /* 0x000bb00001f87983 */ /* 0x000ee80000300a00 */
[----:B------:R-:W3:Y:S04]  /*22780*/  LDL.LU.64 R250, [R1+0xbb8] ;  /* 0x000bb80001fa7983 */ /* 0x000ee80000300a00 */
[----:B-1----:R-:W3:Y:S04]  /*22790*/  LDL.LU.64 R64, [R1+0xba0] ;  /* 0x000ba00001407983 */ /* 0x002ee80000300a00 */
[----:B--2---:R-:W2:Y:S01]  /*227a0*/  LDL.LU.64 R66, [R1+0xba8] ;  /* 0x000ba80001427983 */ /* 0x004ea20000300a00 */
[C---:B------:R-:W-:Y:S03]  /*227b0*/  HMMA.1688.F32.TF32 R220, R192.reuse, R40, R220 ;  /* 0x00000028c0dc723c */ /* 0x040fe600000810dc */
[----:B------:R-:W2:Y:S04]  /*227c0*/  LDL.LU.64 R244, [R1+0xb80] ;  /* 0x000b800001f47983 */ /* 0x000ea80000300a00 */
[----:B------:R-:W2:Y:S01]  /*227d0*/  LDL.LU.64 R246, [R1+0xb88] ;  /* 0x000b880001f67983 */ /* 0x000ea20000300a00 */
[C---:B------:R-:W-:Y:S08]  /*227e0*/  HMMA.1688.F32.TF32 R228, R192.reuse, R36, R228 ;  /* 0x00000024c0e4723c */ /* 0x040ff000000810e4 */
[C---:B------:R-:W-:Y:S08]  /*227f0*/  HMMA.1688.F32.TF32 R232, R192.reuse, R32, R232 ;  /* 0x00000020c0e8723c */ /* 0x040ff000000810e8 */
[----:B------:R-:W-:Y:S01]  /*22800*/  HMMA.1688.F32.TF32 R192, R192, R28, R236 ;  /* 0x0000001cc0c0723c */ /* 0x000fe200000810ec */
[----:B------:R-:W2:Y:S04]  /*22810*/  LDL.LU.64 R236, [R1+0xb40] ;  /* 0x000b400001ec7983 */ /* 0x000ea80000300a00 */
[----:B------:R-:W2:Y:S04]  /*22820*/  LDL.LU.64 R238, [R1+0xb48] ;  /* 0x000b480001ee7983 */ /* 0x000ea80000300a00 */
[----:B------:R-:W2:Y:S04]  /*22830*/  LDL.LU.64 R124, [R1+0xb30] ;  /* 0x000b3000017c7983 */ /* 0x000ea80000300a00 */
[----:B------:R-:W2:Y:S04]  /*22840*/  LDL.LU.64 R126, [R1+0xb38] ;  /* 0x000b3800017e7983 */ /* 0x000ea80000300a00 */
[----:B------:R-:W2:Y:S04]  /*22850*/  LDL.LU.64 R116, [R1+0xb20] ;  /* 0x000b200001747983 */ /* 0x000ea80000300a00 */
[----:B------:R-:W2:Y:S04]  /*22860*/  LDL.LU.64 R118, [R1+0xb28] ;  /* 0x000b280001767983 */ /* 0x000ea80000300a00 */
[----:B----4-:R-:W2:Y:S04]  /*22870*/  LDL.LU.64 R60, [R1+0xb10] ;  /* 0x000b1000013c7983 */ /* 0x010ea80000300a00 */
[----:B------:R-:W2:Y:S04]  /*22880*/  LDL.LU.64 R62, [R1+0xb18] ;  /* 0x000b1800013e7983 */ /* 0x000ea80000300a00 */
[----:B------:R-:W2:Y:S04]  /*22890*/  LDL.LU.64 R108, [R1+0xb00] ;  /* 0x000b0000016c7983 */ /* 0x000ea80000300a00 */
[----:B------:R-:W2:Y:S01]  /*228a0*/  LDL.LU.64 R110, [R1+0xb08] ;  /* 0x000b0800016e7983 */ /* 0x000ea20000300a00 */
[C---:B---3--:R-:W-:Y:S11]  /*228b0*/  HMMA.1688.F32.TF32 R68, R184.reuse, R36, R68 ;  /* 0x00000024b844723c */ /* 0x048ff60000081044 */
[----:B------:R-:W-:Y:S11]  /*228c0*/  @!UPT UIADD3 URZ, URZ, URZ, URZ ;  /* 0x0000003f3f3ff290 */ /* 0x000ff6000fffe03f */
[----:B------:R-:W-:Y:S01]  /*228d0*/  @!UPT UIADD3 URZ, URZ, URZ, URZ ;  /* 0x0000003f3f3ff290 */ /* 0x000fe2000fffe03f */
[----:B------:R1:W-:Y:S04]  /*228e0*/  STL.64 [R1+0x310], R68 ;  /* 0x0003104401007387 */ /* 0x0003e80000100a00 */
[----:B------:R3:W-:Y:S04]  /*228f0*/  STL.64 [R1+0x318], R70 ;  /* 0x0003184601007387 */ /* 0x0007e80000100a00 */
[----:B------:R-:W4:Y:S04]  /*22900*/  LDL.LU.64 R100, [R1+0xaf0] ;  /* 0x000af00001647983 */ /* 0x000f280000300a00 */
[----:B------:R-:W4:Y:S04]  /*22910*/  LDL.LU.64 R102, [R1+0xaf8] ;  /* 0x000af80001667983 */ /* 0x000f280000300a00 */
[----:B-1----:R-:W4:Y:S04]  /*22920*/  LDL.LU.64 R68, [R1+0xae0] ;  /* 0x000ae00001447983 */ /* 0x002f280000300a00 */
[----:B---3--:R-:W3:Y:S01]  /*22930*/  LDL.LU.64 R70, [R1+0xae8] ;  /* 0x000ae80001467983 */ /* 0x008ee20000300a00 */
[C---:B------:R-:W-:Y:S08]  /*22940*/  HMMA.1688.F32.TF32 R240, R184.reuse, R32, R240 ;  /* 0x00000020b8f0723c */ /* 0x040ff000000810f0 */
[----:B------:R-:W-:Y:S08]  /*22950*/  HMMA.1688.F32.TF32 R248, R184, R28, R248 ;  /* 0x0000001cb8f8723c */ /* 0x000ff000000810f8 */
[C---:B--2---:R-:W-:Y:S07]  /*22960*/  HMMA.1688.F32.TF32 R184, R180.reuse, R80, R64 ;  /* 0x00000050b4b8723c */ /* 0x044fee0000081040 */
[----:B------:R1:W-:Y:S04]  /*22970*/  STL.64 [R1+0x300], R240 ;  /* 0x000300f001007387 */ /* 0x0003e80000100a00 */
[----:B------:R-:W-:Y:S01]  /*22980*/  STL.64 [R1+0x308], R242 ;  /* 0x000308f201007387 */ /* 0x000fe20000100a00 */
[C---:B------:R-:W-:Y:S03]  /*22990*/  HMMA.1688.F32.TF32 R244, R180.reuse, R40, R244 ;  /* 0x00000028b4f4723c */ /* 0x040fe600000810f4 */
[----:B-1----:R-:W2:Y:S04]  /*229a0*/  LDL.LU R240, [R1+0x31c8] ;  /* 0x0031c80001f07983 */ /* 0x002ea80000300800 */
[----:B------:R-:W2:Y:S04]  /*229b0*/  LDL.LU.64 R64, [R1+0xad0] ;  /* 0x000ad00001407983 */ /* 0x000ea80000300a00 */
[----:B------:R-:W-:Y:S04]  /*229c0*/  STL.64 [R1+0x2f0], R248 ;  /* 0x0002f0f801007387 */ /* 0x000fe80000100a00 */
[----:B------:R-:W-:Y:S04]  /*229d0*/  STL.64 [R1+0x2f8], R250 ;  /* 0x0002f8fa01007387 */ /* 0x000fe80000100a00 */
[----:B------:R-:W2:Y:S04]  /*229e0*/  LDL.LU.64 R66, [R1+0xad8] ;  /* 0x000ad80001427983 */ /* 0x000ea80000300a00 */
[----:B------:R-:W-:Y:S01]  /*229f0*/  STL.64 [R1+0x3b0], R184 ;  /* 0x0003b0b801007387 */ /* 0x000fe20000100a00 */
[C---:B------:R-:W-:Y:S03]  /*22a00*/  HMMA.1688.F32.TF32 R124, R180.reuse, R32, R124 ;  /* 0x00000020b47c723c */ /* 0x040fe6000008107c */
[----:B------:R1:W-:Y:S05]  /*22a10*/  STL.64 [R1+0x3b8], R186 ;  /* 0x0003b8ba01007387 */ /* 0x0003ea0000100a00 */
[C---:B-1----:R-:W-:Y:S08]  /*22a20*/  HMMA.1688.F32.TF32 R184, R180.reuse, R36, R236 ;  /* 0x00000024b4b8723c */ /* 0x042ff000000810ec */
        /* <DEDUP_REMOVED lines=8> */
[----:B------:R-:W2:Y:S04]  /*22ab0*/  LDL.LU.64 R60, [R1+0xac0] ;  /* 0x000ac000013c7983 */ /* 0x000ea80000300a00 */
[----:B------:R-:W2:Y:S04]  /*22ac0*/  LDL.LU.64 R62, [R1+0xac8] ;  /* 0x000ac800013e7983 */ /* 0x000ea80000300a00 */
[----:B------:R-:W-:Y:S04]  /*22ad0*/  STL.64 [R1+0x4c0], R116 ;  /* 0x0004c07401007387 */ /* 0x000fe80000100a00 */
[----:B------:R1:W-:Y:S02]  /*22ae0*/  STL.64 [R1+0x4c8], R118 ;  /* 0x0004c87601007387 */ /* 0x0003e40000100a00 */
[C---:B-1----:R-:W-:Y:S02]  /*22af0*/  HMMA.1688.F32.TF32 R116, R176.reuse, R40, R108 ;  /* 0x00000028b074723c */ /* 0x042fe4000008106c */
[----:B------:R-:W2:Y:S04]  /*22b00*/  LDL.LU.64 R108, [R1+0xab0] ;  /* 0x000ab000016c7983 */ /* 0x000ea80000300a00 */
[----:B------:R-:W2:Y:S11]  /*22b10*/  LDL.LU.64 R110, [R1+0xab8] ;  /* 0x000ab800016e7983 */ /* 0x000eb60000300a00 */
[----:B------:R-:W-:Y:S06]  /*22b20*/  @!UPT UIADD3 URZ, URZ, URZ, URZ ;  /* 0x0000003f3f3ff290 */ /* 0x000fec000fffe03f */
[----:B------:R-:W-:Y:S04]  /*22b30*/  STL.64 [R1+0x510], R116 ;  /* 0x0005107401007387 */ /* 0x000fe80000100a00 */
[----:B------:R4:W-:Y:S02]  /*22b40*/  STL.64 [R1+0x518], R118 ;  /* 0x0005187601007387 */ /* 0x0009e40000100a00 */
[C---:B----4-:R-:W-:Y:S02]  /*22b50*/  HMMA.1688.F32.TF32 R116, R176.reuse, R36, R100 ;  /* 0x00000024b074723c */ /* 0x050fe40000081064 */
[----:B------:R-:W4:Y:S06]  /*22b60*/  LDL.LU.64 R100, [R1+0xaa0] ;  /* 0x000aa00001647983 */ /* 0x000f2c0000300a00 */
[C---:B---3--:R-:W-:Y:S11]  /*22b70*/  HMMA.1688.F32.TF32 R68, R176.reuse, R32, R68 ;  /* 0x00000020b044723c */ /* 0x048ff60000081044 */
[----:B------:R-:W-:Y:S04]  /*22b80*/  @!UPT UIADD3 URZ, URZ, URZ, URZ ;  /* 0x0000003f3f3ff290 */ /* 0x000fe8000fffe03f */
[----:B------:R-:W-:Y:S04]  /*22b90*/  STL.64 [R1+0x500], R116 ;  /* 0x0005007401007387 */ /* 0x000fe80000100a00 */
[----:B------:R-:W-:Y:S04]  /*22ba0*/  STL.64 [R1+0x508], R118 ;  /* 0x0005087601007387 */ /* 0x000fe80000100a00 */
[----:B------:R-:W4:Y:S04]  /*22bb0*/  LDL.LU.64 R102, [R1+0xaa8] ;  /* 0x000aa80001667983 */ /* 0x000f280000300a00 */
[----:B------:R1:W-:Y:S04]  /*22bc0*/  STL.64 [R1+0x4f0], R68 ;  /* 0x0004f04401007387 */ /* 0x0003e80000100a00 */
[----:B------:R3:W-:Y:S04]  /*22bd0*/  STL.64 [R1+0x4f8], R70 ;  /* 0x0004f84601007387 */ /* 0x0007e80000100a00 */
[----:B-1----:R-:W4:Y:S04]  /*22be0*/  LDL.LU.64 R68, [R1+0xa80] ;  /* 0x000a800001447983 */ /* 0x002f280000300a00 */
[----:B---3--:R-:W3:Y:S01]  /*22bf0*/  LDL.LU.64 R70, [R1+0xa88] ;  /* 0x000a880001467983 */ /* 0x008ee20000300a00 */
[----:B--2---:R-:W-:Y:S03]  /*22c00*/  HMMA.1688.F32.TF32 R176, R176, R28, R64 ;  /* 0x0000001cb0b0723c */ /* 0x004fe60000081040 */
[----:B------:R-:W2:Y:S04]  /*22c10*/  LDL.LU.64 R64, [R1+0xa30] ;  /* 0x000a300001407983 */ /* 0x000ea80000300a00 */
[----:B------:R-:W2:Y:S11]  /*22c20*/  LDL.LU.64 R66, [R1+0xa38] ;  /* 0x000a380001427983 */ /* 0x000eb60000300a00 */
[----:B------:R-:W-:Y:S05]  /*22c30*/  @!UPT UIADD3 URZ, URZ, URZ, URZ ;  /* 0x0000003f3f3ff290 */ /* 0x000fea000fffe03f */
[----:B------:R1:W-:Y:S04]  /*22c40*/  STL [R1+0x3094], R176 ;  /* 0x003094b001007387 */ /* 0x0003e80000100800 */
[----:B------:R1:W-:Y:S04]  /*22c50*/  STL [R1+0x3090], R177 ;  /* 0x003090b101007387 */ /* 0x0003e80000100800 */
[----:B------:R1:W-:Y:S04]  /*22c60*/  STL [R1+0x308c], R178 ;  /* 0x00308cb201007387 */ /* 0x0003e80000100800 */
[----:B------:R1:W-:Y:S01]  /*22c70*/  STL [R1+0x3088], R179 ;  /* 0x003088b301007387 */ /* 0x0003e20000100800 */
[C---:B------:R-:W-:Y:S03]  /*22c80*/  HMMA.1688.F32.TF32 R116, R172.reuse, R80, R60 ;  /* 0x00000050ac74723c */ /* 0x040fe6000008103c */
[----:B------:R-:W2:Y:S04]  /*22c90*/  LDL.LU.64 R60, [R1+0x820] ;  /* 0x00082000013c7983 */ /* 0x000ea80000300a00 */
[----:B------:R-:W2:Y:S01]  /*22ca0*/  LDL.LU.64 R62, [R1+0x828] ;  /* 0x00082800013e7983 */ /* 0x000ea20000300a00 */
[----:B------:R-:W-:Y:S11]  /*22cb0*/  HMMA.1688.F32.TF32 R108, R172, R40, R108 ;  /* 0x00000028ac6c723c */ /* 0x000ff6000008106c */
[----:B------:R-:W-:Y:S04]  /*22cc0*/  @!UPT UIADD3 URZ, URZ, URZ, URZ ;  /* 0x0000003f3f3ff290 */ /* 0x000fe8000fffe03f */
[----:B------:R-:W-:Y:S04]  /*22cd0*/  STL.64 [R1+0x660], R116 ;  /* 0x0006607401007387 */ /* 0x000fe80000100a00 */
[----:B------:R4:W-:Y:S05]  /*22ce0*/  STL.64 [R1+0x668], R118 ;  /* 0x0006687601007387 */ /* 0x0009ea0000100a00 */
[----:B-1----:R-:W-:Y:S02]  /*22cf0*/  IMAD.MOV.U32 R176, RZ, RZ, R108 ;  /* 0x000000ffffb07224 */ /* 0x002fe400078e006c */
[----:B------:R-:W-:-:S02]  /*22d00*/  IMAD.MOV.U32 R177, RZ, RZ, R109 ;  /* 0x000000ffffb17224 */ /* 0x000fc400078e006d */
[----:B------:R-:W-:Y:S01]  /*22d10*/  IMAD.MOV.U32 R178, RZ, RZ, R110 ;  /* 0x000000ffffb27224 */ /* 0x000fe200078e006e */
[----:B------:R-:W2:Y:S01]  /*22d20*/  LDL.LU.64 R108, [R1+0xa10] ;  /* 0x000a1000016c7983 */ /* 0x000ea20000300a00 */
[----:B------:R-:W-:-:S03]  /*22d30*/  IMAD.MOV.U32 R179, RZ, RZ, R111 ;  /* 0x000000ffffb37224 */ /* 0x000fc600078e006f */
[----:B------:R-:W2:Y:S01]  /*22d40*/  LDL.LU.64 R110, [R1+0xa18] ;  /* 0x000a1800016e7983 */ /* 0x000ea20000300a00 */
[C---:B----4-:R-:W-:Y:S03]  /*22d50*/  HMMA.1688.F32.TF32 R116, R172.reuse, R36, R100 ;  /* 0x00000024ac74723c */ /* 0x050fe60000081064 */
[----:B------:R-:W4:Y:S05]  /*22d60*/  LDL.LU.64 R100, [R1+0xa00] ;  /* 0x000a000001647983 */ /* 0x000f2a0000300a00 */
        /* <DEDUP_REMOVED lines=9> */
[----:B--2---:R-:W-:Y:S11]  /*22e00*/  HMMA.1688.F32.TF32 R172, R172, R28, R64 ;  /* 0x0000001cacac723c */ /* 0x004ff60000081040 */
[----:B------:R-:W-:Y:S11]  /*22e10*/  @!UPT UIADD3 URZ, URZ, URZ, URZ ;  /* 0x0000003f3f3ff290 */ /* 0x000ff6000fffe03f */
[----:B------:R-:W-:Y:S01]  /*22e20*/  @!UPT UIADD3 URZ, URZ, URZ, URZ ;  /* 0x0000003f3f3ff290 */ /* 0x000fe2000fffe03f */
[----:B------:R-:W-:Y:S04]  /*22e30*/  STL [R1+0x3074], R172 ;  /* 0x003074ac01007387 */ /* 0x000fe80000100800 */
[----:B------:R-:W-:Y:S04]  /*22e40*/  STL [R1+0x3070], R173 ;  /* 0x003070ad01007387 */ /* 0x000fe80000100800 */
[----:B------:R-:W-:Y:S04]  /*22e50*/  STL [R1+0x306c], R174 ;  /* 0x00306cae01007387 */ /* 0x000fe80000100800 */
[----:B------:R-:W-:Y:S04]  /*22e60*/  STL [R1+0x3068], R175 ;  /* 0x003068af01007387 */ /* 0x000fe80000100800 */
[----:B------:R-:W2:Y:S04]  /*22e70*/  LDL.LU.64 R64, [R1+0x9f0] ;  /* 0x0009f00001407983 */ /* 0x000ea80000300a00 */
[----:B------:R-:W2:Y:S01]  /*22e80*/  LDL.LU.64 R66, [R1+0x9f8] ;  /* 0x0009f80001427983 */ /* 0x000ea20000300a00 */
[C---:B------:R-:W-:Y:S11]  /*22e90*/  HMMA.1688.F32.TF32 R60, R168.reuse, R80, R60 ;  /* 0x00000050a83c723c */ /* 0x040ff6000008103c */
[----:B------:R-:W-:Y:S11]  /*22ea0*/  @!UPT UIADD3 URZ, URZ, URZ, URZ ;  /* 0x0000003f3f3ff290 */ /* 0x000ff6000fffe03f */
[----:B------:R-:W-:Y:S01]  /*22eb0*/  @!UPT UIADD3 URZ, URZ, URZ, URZ ;  /* 0x0000003f3f3ff290 */ /* 0x000fe2000fffe03f */
[----:B------:R1:W-:Y:S04]  /*22ec0*/  STL.64 [R1+0x820], R60 ;  /* 0x0008203c01007387 */ /* 0x0003e80000100a00 */
[----:B------:R1:W-:Y:S04]  /*22ed0*/  STL.64 [R1+0x828], R62 ;  /* 0x0008283e01007387 */ /* 0x0003e80000100a00 */
[----:B-1----:R-:W2:Y:S04]  /*22ee0*/  LDL.LU.64 R60, [R1+0x9e0] ;  /* 0x0009e000013c7983 */ /* 0x002ea80000300a00 */
[----:B------:R-:W2:Y:S01]  /*22ef0*/  LDL.LU.64 R62, [R1+0x9e8] ;  /* 0x0009e800013e7983 */ /* 0x000ea20000300a00 */
[C---:B------:R-:W-:Y:S11]  /*22f00*/  HMMA.1688.F32.TF32 R108, R168.reuse, R40, R108 ;  /* 0x00000028a86c723c */ /* 0x040ff6000008106c */
[----:B------:R-:W-:Y:S11]  /*22f10*/  @!UPT UIADD3 URZ, URZ, URZ, URZ ;  /* 0x0000003f3f3ff290 */ /* 0x000ff6000fffe03f */
[----:B------:R-:W-:Y:S02]  /*22f20*/  @!UPT UIADD3 URZ, URZ, URZ, URZ ;  /* 0x0000003f3f3ff290 */ /* 0x000fe4000fffe03f */
[----:B------:R-:W-:Y:S02]  /*22f30*/  IMAD.MOV.U32 R175, RZ, RZ, R111 ;  /* 0x000000ffffaf7224 */ /* 0x000fe400078e006f */
[----:B------:R-:W-:Y:S01]  /*22f40*/  IMAD.MOV.U32 R174, RZ, RZ, R110 ;  /* 0x000000ffffae7224 */ /* 0x000fe200078e006e */
[----:B------:R-:W-:Y:S01]  /*22f50*/  MOV R172, R108 ;  /* 0x0000006c00ac7202 */ /* 0x000fe20000000f00 */
[----:B------:R-:W-:Y:S01]  /*22f60*/  IMAD.MOV.U32 R173, RZ, RZ, R109 ;  /* 0x000000ffffad7224 */ /* 0x000fe200078e006d */
[----:B------:R1:W-:Y:S04]  /*22f70*/  STL [R1+0x3084], R175 ;  /* 0x003084af01007387 */ /* 0x0003e80000100800 */
[----:B------:R1:W-:Y:S04]  /*22f80*/  STL [R1+0x3080], R174 ;  /* 0x003080ae01007387 */ /* 0x0003e80000100800 */
[----:B------:R1:W-:Y:S04]  /*22f90*/  STL [R1+0x307c], R173 ;  /* 0x00307cad01007387 */ /* 0x0003e80000100800 */
[----:B------:R1:W-:Y:S01]  /*22fa0*/  STL [R1+0x3078], R172 ;  /* 0x003078ac01007387 */ /* 0x0003e20000100800 */
[C---:B----4-:R-:W-:Y:S08]  /*22fb0*/  HMMA.1688.F32.TF32 R100, R168.reuse, R36, R100 ;  /* 0x00000024a864723c */ /* 0x050ff00000081064 */
[----:B---3--:R-:W-:Y:S11]  /*22fc0*/  HMMA.1688.F32.TF32 R68, R168, R32, R68 ;  /* 0x00000020a844723c */ /* 0x008ff60000081044 */
[----:B------:R-:W-:Y:S04]  /*22fd0*/  @!UPT UIADD3 URZ, URZ, URZ, URZ ;  /* 0x0000003f3f3ff290 */ /* 0x000fe8000fffe03f */
[----:B------:R-:W-:Y:S04]  /*22fe0*/  STL.64 [R1+0x880], R100 ;  /* 0x0008806401007387 */ /* 0x000fe80000100a00 */
[----:B------:R-:W-:Y:S05]  /*22ff0*/  STL.64 [R1+0x888], R102 ;  /* 0x0008886601007387 */ /* 0x000fea0000100a00 */
[----:B-1----:R-:W-:Y:S01]  /*23000*/  IMAD.MOV.U32 R175, RZ, RZ, R68 ;  /* 0x000000ffffaf7224 */ /* 0x002fe200078e0044 */
[----:B------:R-:W-:Y:S01]  /*23010*/  MOV R174, R69 ;  /* 0x0000004500ae7202 */ /* 0x000fe20000000f00 */
[----:B------:R-:W-:Y:S01]  /*23020*/  IMAD.MOV.U32 R173, RZ, RZ, R70 ;  /* 0x000000ffffad7224 */ /* 0x000fe200078e0046 */
[----:B------:R-:W3:Y:S01]  /*23030*/  LDL.LU.64 R68, [R1+0x9d0] ;  /* 0x0009d00001447983 */ /* 0x000ee20000300a00 */
[----:B------:R-:W-:-:S03]  /*23040*/  IMAD.MOV.U32 R172, RZ, RZ, R71 ;  /* 0x000000ffffac7224 */ /* 0x000fc600078e0047 */
[----:B------:R-:W3:Y:S01]  /*23050*/  LDL.LU.64 R70, [R1+0x9d8] ;  /* 0x0009d80001467983 */ /* 0x000ee20000300a00 */
[----:B--2---:R-:W-:Y:S01]  /*23060*/  HMMA.1688.F32.TF32 R64, R168, R28, R64 ;  /* 0x0000001ca840723c */ /* 0x004fe20000081040 */
[----:B------:R-:W-:Y:S02]  /*23070*/  IMAD.MOV.U32 R124, RZ, RZ, R15 ;  /* 0x000000ffff7c7224 */ /* 0x000fe400078e000f */
[----:B------:R-:W-:Y:S01]  /*23080*/  IMAD.MOV.U32 R125, RZ, RZ, R18 ;  /* 0x000000ffff7d7224 */ /* 0x000fe200078e0012 */
[----:B------:R-:W-:Y:S01]  /*23090*/  MOV R127, R47 ;  /* 0x0000002f007f7202 */ /* 0x000fe20000000f00 */
[----:B------:R-:W-:Y:S02]  /*230a0*/  IMAD.MOV.U32 R126, RZ, RZ, R19 ;  /* 0x000000ffff7e7224 */ /* 0x000fe400078e0013 */
[----:B------:R-:W-:Y:S02]  /*230b0*/  IMAD.MOV.U32 R185, RZ, RZ, R162 ;  /* 0x000000ffffb97224 */ /* 0x000fe400078e00a2 */
[----:B------:R-:W-:Y:S01]  /*230c0*/  IMAD.MOV.U32 R186, RZ, RZ, R11 ;  /* 0x000000ffffba7224 */ /* 0x000fe200078e000b */
[----:B------:R-:W-:Y:S01]  /*230d0*/  MOV R116, R7 ;  /* 0x0000000700747202 */ /* 0x000fe20000000f00 */
[----:B------:R-:W-:Y:S01]  /*230e0*/  IMAD.MOV.U32 R187, RZ, RZ, R10 ;  /* 0x000000ffffbb7224 */ /* 0x000fe200078e000a */
[----:B------:R-:W-:Y:S01]  /*230f0*/  LDS R168, [R3+0x4000] ;  /* 0x0040000003a87984 */ /* 0x000fe20000000800 */
[----:B------:R-:W-:-:S02]  /*23100*/  IMAD.MOV.U32 R117, RZ, RZ, R6 ;  /* 0x000000ffff757224 */ /* 0x000fc400078e0006 */
[----:B------:R-:W-:Y:S01]  /*23110*/  IMAD.MOV.U32 R239, RZ, RZ, R88 ;  /* 0x000000ffffef7224 */ /* 0x000fe200078e0058 */
[----:B------:R-:W-:Y:S01]  /*23120*/  LDS R170, [R3+0x6000] ;  /* 0x0060000003aa7984 */ /* 0x000fe20000000800 */
[----:B------:R-:W-:Y:S02]  /*23130*/  IMAD.MOV.U32 R238, RZ, RZ, R89 ;  /* 0x000000ffffee7224 */ /* 0x000fe400078e0059 */
[----:B------:R-:W-:Y:S01]  /*23140*/  IMAD.MOV.U32 R237, RZ, RZ, R90 ;  /* 0x000000ffffed7224 */ /* 0x000fe200078e005a */
[----:B------:R-:W-:Y:S04]  /*23150*/  LDS R169, [R240+0x4000] ;  /* 0x00400000f0a97984 */ /* 0x000fe80000000800 */
[----:B------:R1:W-:Y:S04]  /*23160*/  STL.64 [R1+0x8a0], R64 ;  /* 0x0008a04001007387 */ /* 0x0003e80000100a00 */
[----:B------:R2:W-:Y:S01]  /*23170*/  STL.64 [R1+0x8a8], R66 ;  /* 0x0008a84201007387 */ /* 0x0005e20000100a00 */
[----:B------:R-:W-:-:S03]  /*23180*/  IMAD.MOV.U32 R236, RZ, RZ, R91 ;  /* 0x000000ffffec7224 */ /* 0x000fc600078e005b */
[----:B------:R-:W4:Y:S04]  /*23190*/  LDS R171, [R240+0x6000] ;  /* 0x00600000f0ab7984 */ /* 0x000f280000000800 */
[----:B-1----:R-:W4:Y:S04]  /*231a0*/  LDL.LU.64 R64, [R1+0x9c0] ;  /* 0x0009c00001407983 */ /* 0x002f280000300a00 */
[----:B--2---:R-:W4:Y:S01]  /*231b0*/  LDL.LU.64 R66, [R1+0x9c8] ;  /* 0x0009c80001427983 */ /* 0x004f220000300a00 */
[C---:B------:R-:W-:Y:S11]  /*231c0*/  HMMA.1688.F32.TF32 R60, R76.reuse, R80, R60 ;  /* 0x000000504c3c723c */ /* 0x040ff6000008103c */
        /* <DEDUP_REMOVED lines=10> */
[----:B------:R-:W-:Y:S04]  /*23270*/  STL [R1+0x302c], R243 ;  /* 0x00302cf301007387 */ /* 0x000fe80000100800 */
[----:B------:R-:W-:Y:S04]  /*23280*/  STL [R1+0x3028], R242 ;  /* 0x003028f201007387 */ /* 0x000fe80000100800 */
[----:B------:R-:W-:Y:S04]  /*23290*/  STL [R1+0x3024], R241 ;  /* 0x003024f101007387 */ /* 0x000fe80000100800 */
[----:B------:R-:W-:Y:S01]  /*232a0*/  STL [R1+0x3020], R161 ;  /* 0x003020a101007387 */ /* 0x000fe20000100800 */
[C---:B---3--:R-:W-:Y:S11]  /*232b0*/  HMMA.1688.F32.TF32 R68, R76.reuse, R40, R68 ;  /* 0x000000284c44723c */ /* 0x048ff60000081044 */
[----:B------:R-:W-:Y:S11]  /*232c0*/  @!UPT UIADD3 URZ, URZ, URZ, URZ ;  /* 0x0000003f3f3ff290 */ /* 0x000ff6000fffe03f */
[----:B------:R-:W-:Y:S02]  /*232d0*/  @!UPT UIADD3 URZ, URZ, URZ, URZ ;  /* 0x0000003f3f3ff290 */ /* 0x000fe4000fffe03f */
[----:B------:R-:W-:Y:S02]  /*232e0*/  IMAD.MOV.U32 R160, RZ, RZ, R69 ;  /* 0x000000ffffa07224 */ /* 0x000fe400078e0045 */
[----:B------:R-:W-:Y:S01]  /*232f0*/  IMAD.MOV.U32 R73, RZ, RZ, R68 ;  /* 0x000000ffff497224 */ /* 0x000fe200078e0044 */
[----:B------:R1:W-:Y:S04]  /*23300*/  STL.64 [R1+0xa08], R70 ;  /* 0x000a084601007387 */ /* 0x0003e80000100a00 */
[----:B------:R2:W-:Y:S04]  /*23310*/  STL [R1+0x3034], R160 ;  /* 0x003034a001007387 */ /* 0x0005e80000100800 */
[----:B------:R1:W-:Y:S04]  /*23320*/  STL [R1+0x3030], R73 ;  /* 0x0030304901007387 */ /* 0x0003e80000100800 */
[----:B------:R-:W3:Y:S04]  /*23330*/  LDL.LU.64 R100, [R1+0x8b0] ;  /* 0x0008b00001647983 */ /* 0x000ee80000300a00 */
[----:B------:R-:W3:Y:S04]  /*23340*/  LDL.LU.64 R102, [R1+0x8b8] ;  /* 0x0008b80001667983 */ /* 0x000ee80000300a00 */
[----:B------:R-:W3:Y:S04]  /*23350*/  LDL.LU.64 R68, [R1+0x860] ;  /* 0x0008600001447983 */ /* 0x000ee80000300a00 */
[----:B-1----:R-:W3:Y:S01]  /*23360*/  LDL.LU.64 R70, [R1+0x868] ;  /* 0x0008680001467983 */ /* 0x002ee20000300a00 */
[C---:B----4-:R-:W-:Y:S11]  /*23370*/  HMMA.1688.F32.TF32 R64, R76.reuse, R36, R64 ;  /* 0x000000244c40723c */ /* 0x050ff60000081040 */
[----:B------:R-:W-:Y:S11]  /*23380*/  @!UPT UIADD3 URZ, URZ, URZ, URZ ;  /* 0x0000003f3f3ff290 */ /* 0x000ff6000fffe03f */
[----:B------:R-:W-:Y:S02]  /*23390*/  @!UPT UIADD3 URZ, URZ, URZ, URZ ;  /* 0x0000003f3f3ff290 */ /* 0x000fe4000fffe03f */
[----:B------:R-:W-:Y:S01]  /*233a0*/  IMAD.MOV.U32 R72, RZ, RZ, R67 ;  /* 0x000000ffff487224 */ /* 0x000fe200078e0043 */
[----:B------:R-:W-:Y:S01]  /*233b0*/  MOV R241, R65 ;  /* 0x0000004100f17202 */ /* 0x000fe20000000f00 */
[----:B------:R-:W-:Y:S02]  /*233c0*/  IMAD.MOV.U32 R161, RZ, RZ, R66 ;  /* 0x000000ffffa17224 */ /* 0x000fe400078e0042 */
[----:B------:R-:W-:Y:S02]  /*233d0*/  IMAD.MOV.U32 R242, RZ, RZ, R64 ;  /* 0x000000fffff27224 */ /* 0x000fe400078e0040 */
[----:B------:R-:W4:Y:S04]  /*233e0*/  LDL.LU.64 R64, [R1+0x840] ;  /* 0x0008400001407983 */ /* 0x000f280000300a00 */
[----:B------:R-:W4:Y:S01]  /*233f0*/  LDL.LU.64 R66, [R1+0x848] ;  /* 0x0008480001427983 */ /* 0x000f220000300a00 */
[C---:B--2---:R-:W-:Y:S08]  /*23400*/  HMMA.1688.F32.TF32 R60, R76.reuse, R32, R60 ;  /* 0x000000204c3c723c */ /* 0x044ff0000008103c */
[----:B------:R-:W-:Y:S01]  /*23410*/  HMMA.1688.F32.TF32 R76, R76, R28, R108 ;  /* 0x0000001c4c4c723c */ /* 0x000fe2000008106c */
[----:B------:R-:W-:Y:S04]  /*23420*/  STL [R1+0x3044], R72 ;  /* 0x0030444801007387 */ /* 0x000fe80000100800 */
[----:B------:R-:W-:Y:S04]  /*23430*/  STL [R1+0x3040], R161 ;  /* 0x003040a101007387 */ /* 0x000fe80000100800 */
[----:B------:R-:W-:Y:S04]  /*23440*/  STL [R1+0x303c], R241 ;  /* 0x00303cf101007387 */ /* 0x000fe80000100800 */
[----:B------:R-:W-:Y:S03]  /*23450*/  STL [R1+0x3038], R242 ;  /* 0x003038f201007387 */ /* 0x000fe60000100800 */
[----:B------:R-:W-:Y:S01]  /*23460*/  IMAD.MOV.U32 R160, RZ, RZ, R61 ;  /* 0x000000ffffa07224 */ /* 0x000fe200078e003d */
[----:B------:R1:W-:Y:S01]  /*23470*/  STL [R1+0x9e0], R60 ;  /* 0x0009e03c01007387 */ /* 0x0003e20000100800 */
[----:B------:R-:W-:Y:S01]  /*23480*/  IMAD.MOV.U32 R73, RZ, RZ, R62 ;  /* 0x000000ffff497224 */ /* 0x000fe200078e003e */
[----:B------:R-:W-:-:S05]  /*23490*/  MOV R243, R63 ;  /* 0x0000003f00f37202 */ /* 0x000fca0000000f00 */
[----:B------:R-:W-:Y:S01]  /*234a0*/  IMAD.MOV.U32 R9, RZ, RZ, R76 ;  /* 0x000000ffff097224 */ /* 0x000fe200078e004c */
[----:B-1----:R-:W2:Y:S01]  /*234b0*/  LDL.LU.64 R60, [R1+0x810] ;  /* 0x00081000013c7983 */ /* 0x002ea20000300a00 */
[----:B------:R-:W-:-:S03]  /*234c0*/  IMAD.MOV.U32 R0, RZ, RZ, R77 ;  /* 0x000000ffff007224 */ /* 0x000fc600078e004d */
[----:B------:R-:W2:Y:S01]  /*234d0*/  LDL.LU.64 R62, [R1+0x818] ;  /* 0x00081800013e7983 */ /* 0x000ea20000300a00 */
[----:B------:R-:W-:Y:S02]  /*234e0*/  IMAD.MOV.U32 R2, RZ, RZ, R78 ;  /* 0x000000ffff027224 */ /* 0x000fe400078e004e */
[----:B------:R-:W-:Y:S01]  /*234f0*/  IMAD.MOV.U32 R8, RZ, RZ, R79 ;  /* 0x000000ffff087224 */ /* 0x000fe200078e004f */
[----:B------:R-:W-:Y:S04]  /*23500*/  STL [R1+0x3050], R243 ;  /* 0x003050f301007387 */ /* 0x000fe80000100800 */
[----:B------:R-:W-:Y:S04]  /*23510*/  STL [R1+0x304c], R73 ;  /* 0x00304c4901007387 */ /* 0x000fe80000100800 */
[----:B------:R-:W-:Y:S04]  /*23520*/  STL [R1+0x3048], R160 ;  /* 0x003048a001007387 */ /* 0x000fe80000100800 */
[----:B------:R-:W-:Y:S01]  /*23530*/  STL [R1+0x3060], R8 ;  /* 0x0030600801007387 */ /* 0x000fe20000100800 */
[----:B------:R-:W-:-:S03]  /*23540*/  IMAD.MOV.U32 R108, RZ, RZ, R46 ;  /* 0x000000ffff6c7224 */ /* 0x000fc600078e002e */
[----:B------:R-:W-:Y:S04]  /*23550*/  STL [R1+0x305c], R2 ;  /* 0x00305c0201007387 */ /* 0x000fe80000100800 */
[----:B------:R-:W-:Y:S04]  /*23560*/  STL [R1+0x3058], R0 ;  /* 0x0030580001007387 */ /* 0x000fe80000100800 */
[----:B------:R-:W-:Y:S01]  /*23570*/  STL [R1+0x3054], R9 ;  /* 0x0030540901007387 */ /* 0x000fe20000100800 */
[----:B---3--:R-:W-:Y:S11]  /*23580*/  HMMA.1688.F32.TF32 R76, R164, R80, R100 ;  /* 0x00000050a44c723c */ /* 0x008ff60000081064 */
[----:B------:R-:W-:Y:S11]  /*23590*/  @!UPT UIADD3 URZ, URZ, URZ, URZ ;  /* 0x0000003f3f3ff290 */ /* 0x000ff6000fffe03f */
[----:B------:R-:W-:Y:S02]  /*235a0*/  @!UPT UIADD3 URZ, URZ, URZ, URZ ;  /* 0x0000003f3f3ff290 */ /* 0x000fe4000fffe03f */
[----:B------:R-:W-:-:S05]  /*235b0*/  MOV R45, R76 ;  /* 0x0000004c002d7202 */ /* 0x000fca0000000f00 */
[----:B------:R1:W-:Y:S04]  /*235c0*/  STL [R1+0x3064], R45 ;  /* 0x0030642d01007387 */ /* 0x0003e80000100800 */
[----:B------:R-:W3:Y:S01]  /*235d0*/  LDL.LU R46, [R1+0x31c4] ;  /* 0x0031c400012e7983 */ /* 0x000ee20000300800 */
[----:B------:R-:W-:Y:S01]  /*235e0*/  MOV R109, R252 ;  /* 0x000000fc006d7202 */ /* 0x000fe20000000f00 */
[----:B------:R-:W-:Y:S02]  /*235f0*/  IMAD.MOV.U32 R110, RZ, RZ, R75 ;  /* 0x000000ffff6e7224 */ /* 0x000fe400078e004b */
[----:B------:R-:W4:Y:S01]  /*23600*/  LDL.LU R252, [R1+0x31c0] ;  /* 0x0031c00001fc7983 */ /* 0x000f220000300800 */
[----:B------:R-:W-:-:S03]  /*23610*/  IMAD.MOV.U32 R111, RZ, RZ, R74 ;  /* 0x000000ffff6f7224 */ /* 0x000fc600078e004a */
[----:B------:R-:W4:Y:S04]  /*23620*/  LDL.LU R75, [R1+0x31bc] ;  /* 0x0031bc00014b7983 */ /* 0x000f280000300800 */
[----:B------:R-:W4:Y:S01]  /*23630*/  LDL.LU R74, [R1+0x31b8] ;  /* 0x0031b800014a7983 */ /* 0x000f220000300800 */
[----:B------:R-:W-:Y:S02]  /*23640*/  IMAD.MOV.U32 R44, RZ, RZ, R77 ;  /* 0x000000ffff2c7224 */ /* 0x000fe400078e004d */
[----:B------:R-:W-:Y:S02]  /*23650*/  IMAD.MOV.U32 R17, RZ, RZ, R78 ;  /* 0x000000ffff117224 */ /* 0x000fe400078e004e */
[----:B------:R-:W-:Y:S01]  /*23660*/  IMAD.MOV.U32 R16, RZ, RZ, R79 ;  /* 0x000000ffff107224 */ /* 0x000fe200078e004f */
[----:B--2---:R-:W-:Y:S11]  /*23670*/  HMMA.1688.F32.TF32 R60, R164, R32, R60 ;  /* 0x00000020a43c723c */ /* 0x004ff6000008103c */
[----:B------:R-:W-:Y:S11]  /*23680*/  @!UPT UIADD3 URZ, URZ, URZ, URZ ;  /* 0x0000003f3f3ff290 */ /* 0x000ff6000fffe03f */
[----:B------:R-:W-:Y:S02]  /*23690*/  @!UPT UIADD3 URZ, URZ, URZ, URZ ;  /* 0x0000003f3f3ff290 */ /* 0x000fe4000fffe03f */
[----:B-1----:R-:W-:Y:S02]  /*236a0*/  IMAD.MOV.U32 R45, RZ, RZ, R60 ;  /* 0x000000ffff2d7224 */ /* 0x002fe400078e003c */
[----:B------:R-:W-:Y:S02]  /*236b0*/  IMAD.MOV.U32 R8, RZ, RZ, R61 ;  /* 0x000000ffff087224 */ /* 0x000fe400078e003d */
[----:B------:R-:W-:Y:S02]  /*236c0*/  IMAD.MOV.U32 R60, RZ, RZ, R163 ;  /* 0x000000ffff3c7224 */ /* 0x000fe400078e00a3 */
[----:B------:R-:W2:Y:S01]  /*236d0*/  LDL.LU R163, [R1+0x31b4] ;  /* 0x0031b40001a37983 */ /* 0x000ea20000300800 */
[----:B------:R-:W-:-:S03]  /*236e0*/  IMAD.MOV.U32 R61, RZ, RZ, R14 ;  /* 0x000000ffff3d7224 */ /* 0x000fc600078e000e */
[----:B------:R-:W2:Y:S04]  /*236f0*/  LDL.LU R14, [R1+0x31b0] ;  /* 0x0031b000010e7983 */ /* 0x000ea80000300800 */
[----:B------:R-:W2:Y:S04]  /*23700*/  LDL.LU R15, [R1+0x31ac] ;  /* 0x0031ac00010f7983 */ /* 0x000ea80000300800 */
[----:B------:R-:W2:Y:S04]  /*23710*/  LDL.LU R18, [R1+0x31a8] ;  /* 0x0031a80001127983 */ /* 0x000ea80000300800 */
[----:B------:R-:W2:Y:S04]  /*23720*/  LDL.LU R19, [R1+0x31a4] ;  /* 0x0031a40001137983 */ /* 0x000ea80000300800 */
[----:B------:R-:W2:Y:S04]  /*23730*/  LDL.LU R47, [R1+0x31a0] ;  /* 0x0031a000012f7983 */ /* 0x000ea80000300800 */
[----:B------:R-:W2:Y:S04]  /*23740*/  LDL.LU.64 R76, [R1+0x7b0] ;  /* 0x0007b000014c7983 */ /* 0x000ea80000300a00 */
[----:B------:R-:W2:Y:S01]  /*23750*/  LDL.LU.64 R78, [R1+0x7b8] ;  /* 0x0007b800014e7983 */ /* 0x000ea20000300a00 */
[----:B---3--:R-:W-:-:S03]  /*23760*/  IMAD.MOV.U32 R184, RZ, RZ, R46 ;  /* 0x000000ffffb87224 */ /* 0x008fc600078e002e */
[----:B------:R-:W3:Y:S04]  /*23770*/  LDL.LU R46, [R1+0x319c] ;  /* 0x00319c00012e7983 */ /* 0x000ee80000300800 */
[----:B------:R-:W3:Y:S04]  /*23780*/  LDL.LU R162, [R1+0x3198] ;  /* 0x0031980001a27983 */ /* 0x000ee80000300800 */
[----:B------:R-:W3:Y:S04]  /*23790*/  LDL.LU R11, [R1+0x3194] ;  /* 0x00319400010b7983 */ /* 0x000ee80000300800 */
[----:B------:R-:W3:Y:S04]  /*237a0*/  LDL.LU R10, [R1+0x3190] ;  /* 0x00319000010a7983 */ /* 0x000ee80000300800 */
[----:B------:R-:W3:Y:S04]  /*237b0*/  LDL.LU R7, [R1+0x318c] ;  /* 0x00318c0001077983 */ /* 0x000ee80000300800 */
[----:B------:R-:W3:Y:S01]  /*237c0*/  LDL.LU R6, [R1+0x3188] ;  /* 0x0031880001067983 */ /* 0x000ee20000300800 */
[----:B------:R-:W-:Y:S01]  /*237d0*/  HMMA.1688.F32.TF32 R68, R164, R40, R68 ;  /* 0x00000028a444723c */ /* 0x000fe20000081044 */
[----:B------:R-:W-:-:S02]  /*237e0*/  IMAD.MOV.U32 R102, RZ, RZ, R85 ;  /* 0x000000ffff667224 */ /* 0x000fc400078e0055 */
[----:B------:R-:W-:Y:S01]  /*237f0*/  IMAD.MOV.U32 R103, RZ, RZ, R84 ;  /* 0x000000ffff677224 */ /* 0x000fe200078e0054 */
[----:B------:R-:W-:Y:S01]  /*23800*/  MOV R100, R87 ;  /* 0x0000005700647202 */ /* 0x000fe20000000f00 */
[----:B------:R-:W-:Y:S11]  /*23810*/  IMAD.MOV.U32 R101, RZ, RZ, R86 ;  /* 0x000000ffff657224 */ /* 0x000ff600078e0056 */
[----:B------:R-:W-:Y:S08]  /*23820*/  @!UPT UIADD3 URZ, URZ, URZ, URZ ;  /* 0x0000003f3f3ff290 */ /* 0x000ff0000fffe03f */
[----:B------:R-:W-:Y:S01]  /*23830*/  IMAD.MOV.U32 R72, RZ, RZ, R68 ;  /* 0x000000ffff487224 */ /* 0x000fe200078e0044 */
[----:B------:R-:W-:Y:S01]  /*23840*/  MOV R161, R69 ;  /* 0x0000004500a17202 */ /* 0x000fe20000000f00 */
[----:B------:R-:W3:Y:S01]  /*23850*/  LDL.LU R68, [R1+0x940] ;  /* 0x0009400001447983 */ /* 0x000ee20000300800 */
[----:B------:R-:W-:Y:S02]  /*23860*/  IMAD.MOV.U32 R241, RZ, RZ, R70 ;  /* 0x000000fffff17224 */ /* 0x000fe400078e0046 */
[----:B------:R-:W-:Y:S01]  /*23870*/  IMAD.MOV.U32 R242, RZ, RZ, R71 ;  /* 0x000000fffff27224 */ /* 0x000fe200078e0047 */
[----:B------:R-:W3:Y:S04]  /*23880*/  LDL.LU R69, [R1+0x944] ;  /* 0x0009440001457983 */ /* 0x000ee80000300800 */
[----:B------:R-:W3:Y:S04]  /*23890*/  LDL.LU R70, [R1+0x948] ;  /* 0x0009480001467983 */ /* 0x000ee80000300800 */
[----:B------:R-:W3:Y:S04]  /*238a0*/  LDL.LU R71, [R1+0x94c] ;  /* 0x00094c0001477983 */ /* 0x000ee80000300800 */
[----:B------:R-:W3:Y:S01]  /*238b0*/  LDL.LU R84, [R1+0x640] ;  /* 0x0006400001547983 */ /* 0x000ee20000300800 */
[----:B----4-:R-:W-:Y:S01]  /*238c0*/  HMMA.1688.F32.TF32 R64, R164, R36, R64 ;  /* 0x00000024a440723c */ /* 0x010fe20000081040 */
[----:B--2---:R-:W-:-:S07]  /*238d0*/  MOV R91, R47 ;  /* 0x0000002f005b7202 */ /* 0x004fce0000000f00 */
[----:B------:R-:W-:Y:S07]  /*238e0*/  HMMA.1688.F32.TF32 R76, R164, R28, R76 ;  /* 0x0000001ca44c723c */ /* 0x000fee000008104c */
[----:B------:R-:W-:Y:S01]  /*238f0*/  IMAD.MOV.U32 R164, RZ, RZ, R163 ;  /* 0x000000ffffa47224 */ /* 0x000fe200078e00a3 */
[----:B------:R-:W-:Y:S01]  /*23900*/  MOV R165, R74 ;  /* 0x0000004a00a57202 */ /* 0x000fe20000000f00 */
[----:B------:R-:W-:Y:S02]  /*23910*/  IMAD.MOV.U32 R166, RZ, RZ, R75 ;  /* 0x000000ffffa67224 */ /* 0x000fe400078e004b */
[----:B---3--:R-:W-:-:S02]  /*23920*/  IMAD.MOV.U32 R90, RZ, RZ, R46 ;  /* 0x000000ffff5a7224 */ /* 0x008fc400078e002e */
[----:B------:R-:W-:Y:S01]  /*23930*/  IMAD.MOV.U32 R87, RZ, RZ, R10 ;  /* 0x000000ffff577224 */ /* 0x000fe200078e000a */
[----:B------:R-:W-:Y:S01]  /*23940*/  MOV R86, R7 ;  /* 0x0000000700567202 */ /* 0x000fe20000000f00 */
[----:B------:R-:W-:Y:S02]  /*23950*/  IMAD.MOV.U32 R85, RZ, RZ, R6 ;  /* 0x000000ffff557224 */ /* 0x000fe400078e0006 */
[----:B------:R-:W2:Y:S04]  /*23960*/  LDL.LU R6, [R1+0x3184] ;  /* 0x0031840001067983 */ /* 0x000ea80000300800 */
[----:B------:R-:W2:Y:S04]  /*23970*/  LDL.LU R7, [R1+0x3180] ;  /* 0x0031800001077983 */ /* 0x000ea80000300800 */
[----:B------:R-:W3:Y:S04]  /*23980*/  LDL.LU R10, [R1+0x317c] ;  /* 0x00317c00010a7983 */ /* 0x000ee80000300800 */
[----:B------:R-:W4:Y:S04]  /*23990*/  LDL.LU R248, [R1+0x710] ;  /* 0x0007100001f87983 */ /* 0x000f280000300800 */
[----:B------:R-:W4:Y:S04]  /*239a0*/  LDL.LU R249, [R1+0x714] ;  /* 0x0007140001f97983 */ /* 0x000f280000300800 */
[----:B------:R-:W4:Y:S04]  /*239b0*/  LDL.LU R250, [R1+0x718] ;  /* 0x0007180001fa7983 */ /* 0x000f280000300800 */
[----:B------:R-:W4:Y:S01]  /*239c0*/  LDL.LU R251, [R1+0x71c] ;  /* 0x00071c0001fb7983 */ /* 0x000f220000300800 */
[----:B------:R-:W-:-:S03]  /*239d0*/  IMAD.MOV.U32 R88, RZ, RZ, R11 ;  /* 0x000000ffff587224 */ /* 0x000fc600078e000b */
[----:B------:R-:W3:Y:S01]  /*239e0*/  LDL.LU R244, [R1+0x800] ;  /* 0x0008000001f47983 */ /* 0x000ee20000300800 */
[----:B------:R-:W-:-:S03]  /*239f0*/  IMAD.MOV.U32 R89, RZ, RZ, R162 ;  /* 0x000000ffff597224 */ /* 0x000fc600078e00a2 */
[----:B------:R-:W3:Y:S04]  /*23a00*/  LDL.LU R245, [R1+0x804] ;  /* 0x0008040001f57983 */ /* 0x000ee80000300800 */
[----:B------:R-:W3:Y:S04]  /*23a10*/  LDL.LU R246, [R1+0x808] ;  /* 0x0008080001f67983 */ /* 0x000ee80000300800 */
[----:B------:R-:W3:Y:S04]  /*23a20*/  LDL.LU R247, [R1+0x80c] ;  /* 0x00080c0001f77983 */ /* 0x000ee80000300800 */
[----:B------:R-:W3:Y:S04]  /*23a30*/  LDL.LU R11, [R1+0x3178] ;  /* 0x00317800010b7983 */ /* 0x000ee80000300800 */
[----:B------:R-:W4:Y:S04]  /*23a40*/  LDL.LU R162, [R1+0x3174] ;  /* 0x0031740001a27983 */ /* 0x000f280000300800 */
[----:B------:R-:W3:Y:S04]  /*23a50*/  LDL.LU R46, [R1+0x3170] ;  /* 0x00317000012e7983 */ /* 0x000ee80000300800 */
[----:B------:R-:W3:Y:S04]  /*23a60*/  LDL.LU R47, [R1+0x316c] ;  /* 0x00316c00012f7983 */ /* 0x000ee80000300800 */
[----:B------:R-:W4:Y:S04]  /*23a70*/  LDL.LU R163, [R1+0x3168] ;  /* 0x0031680001a37983 */ /* 0x000f280000300800 */
[----:B------:R-:W4:Y:S04]  /*23a80*/  LDL.LU R74, [R1+0x3164] ;  /* 0x00316400014a7983 */ /* 0x000f280000300800 */
[----:B------:R-:W4:Y:S01]  /*23a90*/  LDL.LU R75, [R1+0x3160] ;  /* 0x00316000014b7983 */ /* 0x000f220000300800 */
[----:B------:R-:W-:Y:S01]  /*23aa0*/  MOV R0, R63 ;  /* 0x0000003f00007202 */ /* 0x000fe20000000f00 */
[----:B------:R-:W-:Y:S01]  /*23ab0*/  IMAD.MOV.U32 R2, RZ, RZ, R62 ;  /* 0x000000ffff027224 */ /* 0x000fe200078e003e */
[----:B------:R-:W-:Y:S01]  /*23ac0*/  MOV R62, R21 ;  /* 0x00000015003e7202 */ /* 0x000fe20000000f00 */
[----:B------:R-:W-:-:S02]  /*23ad0*/  IMAD.MOV.U32 R63, RZ, RZ, R20 ;  /* 0x000000ffff3f7224 */ /* 0x000fc400078e0014 */
[----:B------:R-:W-:Y:S02]  /*23ae0*/  IMAD.MOV.U32 R119, RZ, RZ, R24 ;  /* 0x000000ffff777224 */ /* 0x000fe400078e0018 */
[----:B------:R-:W-:Y:S02]  /*23af0*/  IMAD.MOV.U32 R118, RZ, RZ, R25 ;  /* 0x000000ffff767224 */ /* 0x000fe400078e0019 */
[----:B------:R-:W-:Y:S01]  /*23b00*/  IMAD.MOV.U32 R167, RZ, RZ, R252 ;  /* 0x000000ffffa77224 */ /* 0x000fe200078e00fc */
[C---:B--2---:R-:W-:Y:S08]  /*23b10*/  HMMA.1688.F32.TF32 R88, R168.reuse, R6, R88 ;  /* 0x00000006a858723c */ /* 0x044ff00000081058 */
[C---:B---3--:R-:W-:Y:S08]  /*23b20*/  HMMA.1688.F32.TF32 R68, R168.reuse, R46, R68 ;  /* 0x0000002ea844723c */ /* 0x048ff00000081044 */
[C---:B----4-:R-:W-:Y:S08]  /*23b30*/  HMMA.1688.F32.TF32 R248, R168.reuse, R162, R248 ;  /* 0x000000a2a8f8723c */ /* 0x050ff000000810f8 */
[C---:B------:R-:W-:Y:S08]  /*23b40*/  HMMA.1688.F32.TF32 R244, R168.reuse, R74, R244 ;  /* 0x0000004aa8f4723c */ /* 0x040ff000000810f4 */
[----:B------:R-:W-:Y:S01]  /*23b50*/  HMMA.1688.F32.TF32 R84, R168, R10, R84 ;  /* 0x0000000aa854723c */ /* 0x000fe20000081054 */
[----:B------:R-:W-:Y:S01]  /*23b60*/  IMAD.MOV.U32 R20, RZ, RZ, R71 ;  /* 0x000000ffff147224 */ /* 0x000fe200078e0047 */
[----:B------:R-:W-:Y:S01]  /*23b70*/  MOV R21, R70 ;  /* 0x0000004600157202 */ /* 0x000fe20000000f00 */
[----:B------:R-:W-:Y:S01]  /*23b80*/  IMAD.MOV.U32 R24, RZ, RZ, R69 ;  /* 0x000000ffff187224 */ /* 0x000fe200078e0045 */
[----:B------:R-:W2:Y:S01]  /*23b90*/  LDL.LU.64 R70, [R1+0x3158] ;  /* 0x0031580001467983 */ /* 0x000ea20000300a00 */
[----:B------:R-:W-:-:S03]  /*23ba0*/  IMAD.MOV.U32 R25, RZ, RZ, R68 ;  /* 0x000000ffff197224 */ /* 0x000fc600078e0044 */
[----:B------:R-:W2:Y:S04]  /*23bb0*/  LDL.LU.64 R68, [R1+0x3150] ;  /* 0x0031500001447983 */ /* 0x000ea80000300a00 */
[----:B------:R-:W-:Y:S04]  /*23bc0*/  STL [R1+0x2f14], R20 ;  /* 0x002f141401007387 */ /* 0x000fe80000100800 */
[----:B------:R-:W-:Y:S01]  /*23bd0*/  STL [R1+0x2f10], R21 ;  /* 0x002f101501007387 */ /* 0x000fe20000100800 */
[----:B------:R-:W-:-:S03]  /*23be0*/  IMAD.MOV.U32 R252, RZ, RZ, R247 ;  /* 0x000000fffffc7224 */ /* 0x000fc600078e00f7 */
[----:B------:R-:W-:Y:S04]  /*23bf0*/  STL [R1+0x2f0c], R24 ;  /* 0x002f0c1801007387 */ /* 0x000fe80000100800 */
[----:B------:R-:W-:Y:S04]  /*23c00*/  STL [R1+0x2f08], R25 ;  /* 0x002f081901007387 */ /* 0x000fe80000100800 */
[----:B------:R-:W-:Y:S04]  /*23c10*/  STL.64 [R1+0xc10], R244 ;  /* 0x000c10f401007387 */ /* 0x000fe80000100a00 */
[----:B------:R1:W-:Y:S04]  /*23c20*/  STL [R1+0xc18], R246 ;  /* 0x000c18f601007387 */ /* 0x0003e80000100800 */
[----:B-1----:R-:W3:Y:S04]  /*23c30*/  LDL.LU.64 R246, [R1+0x3148] ;  /* 0x0031480001f67983 */ /* 0x002ee80000300a00 */
[----:B------:R-:W3:Y:S04]  /*23c40*/  LDL.LU.64 R244, [R1+0x3140] ;  /* 0x0031400001f47983 */ /* 0x000ee80000300a00 */
[----:B------:R-:W-:Y:S04]  /*23c50*/  STL.64 [R1+0xcb0], R248 ;  /* 0x000cb0f801007387 */ /* 0x000fe80000100a00 */
[----:B------:R1:W-:Y:S04]  /*23c60*/  STL.64 [R1+0xcb8], R250 ;  /* 0x000cb8fa01007387 */ /* 0x0003e80000100a00 */
[----:B-1----:R-:W4:Y:S04]  /*23c70*/  LDL.LU.64 R250, [R1+0x3138] ;  /* 0x0031380001fa7983 */ /* 0x002f280000300a00 */
[----:B------:R-:W4:Y:S04]  /*23c80*/  LDL.LU.64 R248, [R1+0x3130] ;  /* 0x0031300001f87983 */ /* 0x000f280000300a00 */
[----:B------:R-:W-:Y:S04]  /*23c90*/  STL.64 [R1+0xd00], R84 ;  /* 0x000d005401007387 */ /* 0x000fe80000100a00 */
[----:B------:R1:W-:Y:S04]  /*23ca0*/  STL.64 [R1+0xd08], R86 ;  /* 0x000d085601007387 */ /* 0x0003e80000100a00 */
[----:B-1----:R-:W2:Y:S04]  /*23cb0*/  LDL.LU.64 R86, [R1+0x3128] ;  /* 0x0031280001567983 */ /* 0x002ea80000300a00 */
[----:B------:R-:W-:Y:S04]  /*23cc0*/  STL.64 [R1+0xd70], R88 ;  /* 0x000d705801007387 */ /* 0x000fe80000100a00 */
[----:B------:R1:W-:Y:S04]  /*23cd0*/  STL.64 [R1+0xd78], R90 ;  /* 0x000d785a01007387 */ /* 0x0003e80000100a00 */
[----:B-1----:R-:W2:Y:S01]  /*23ce0*/  LDL.LU.64 R90, [R1+0x3120] ;  /* 0x00312000015a7983 */ /* 0x002ea20000300a00 */
[C---:B------:R-:W-:Y:S03]  /*23cf0*/  HMMA.1688.F32.TF32 R164, R168.reuse, R18, R164 ;  /* 0x00000012a8a4723c */ /* 0x040fe600000810a4 */
[----:B------:R-:W4:Y:S05]  /*23d00*/  LDL.LU.64 R88, [R1+0x3118] ;  /* 0x0031180001587983 */ /* 0x000f2a0000300a00 */
[C---:B------:R-:W-:Y:S11]  /*23d10*/  HMMA.1688.F32.TF32 R184, R168.reuse, R14, R184 ;  /* 0x0000000ea8b8723c */ /* 0x040ff600000810b8 */
[----:B------:R-:W-:Y:S04]  /*23d20*/  @!UPT UIADD3 URZ, URZ, URZ, URZ ;  /* 0x0000003f3f3ff290 */ /* 0x000fe8000fffe03f */
[----:B------:R-:W-:Y:S04]  /*23d30*/  STL.64 [R1+0xdc0], R164 ;  /* 0x000dc0a401007387 */ /* 0x000fe80000100a00 */
[----:B------:R1:W-:Y:S02]  /*23d40*/  STL.64 [R1+0xdc8], R166 ;  /* 0x000dc8a601007387 */ /* 0x0003e40000100a00 */
[C---:B-1----:R-:W-:Y:S08]  /*23d50*/  HMMA.1688.F32.TF32 R164, R168.reuse, R26, R124 ;  /* 0x0000001aa8a4723c */ /* 0x042ff0000008107c */
[----:B------:R-:W-:Y:S01]  /*23d60*/  HMMA.1688.F32.TF32 R124, R168, R22, R116 ;  /* 0x00000016a87c723c */ /* 0x000fe20000081074 */
[----:B------:R-:W-:Y:S01]  /*23d70*/  IMAD.MOV.U32 R9, RZ, RZ, R64 ;  /* 0x000000ffff097224 */ /* 0x000fe200078e0040 */
[----:B------:R-:W-:Y:S01]  /*23d80*/  MOV R73, R66 ;  /* 0x0000004200497202 */ /* 0x000fe20000000f00 */
[----:B------:R-:W-:Y:S01]  /*23d90*/  IMAD.MOV.U32 R243, RZ, RZ, R65 ;  /* 0x000000fffff37224 */ /* 0x000fe200078e0041 */
[----:B------:R-:W-:Y:S01]  /*23da0*/  STL.64 [R1+0xea0], R184 ;  /* 0x000ea0b801007387 */ /* 0x000fe20000100a00 */
[----:B------:R-:W-:-:S02]  /*23db0*/  IMAD.MOV.U32 R160, RZ, RZ, R67 ;  /* 0x000000ffffa07224 */ /* 0x000fc400078e0043 */
[----:B------:R-:W-:Y:S01]  /*23dc0*/  IMAD.MOV.U32 R64, RZ, RZ, R13 ;  /* 0x000000ffff407224 */ /* 0x000fe200078e000d */
[----:B------:R-:W-:Y:S01]  /*23dd0*/  STL.64 [R1+0xea8], R186 ;  /* 0x000ea8ba01007387 */ /* 0x000fe20000100a00 */
[----:B------:R-:W-:Y:S02]  /*23de0*/  IMAD.MOV.U32 R65, RZ, RZ, R12 ;  /* 0x000000ffff417224 */ /* 0x000fe400078e000c */
[----:B------:R-:W-:Y:S02]  /*23df0*/  IMAD.MOV.U32 R66, RZ, RZ, R5 ;  /* 0x000000ffff427224 */ /* 0x000fe400078e0005 */
[----:B------:R-:W-:Y:S02]  /*23e00*/  IMAD.MOV.U32 R67, RZ, RZ, R4 ;  /* 0x000000ffff437224 */ /* 0x000fe400078e0004 */
[----:B------:R-:W-:Y:S01]  /*23e10*/  STL.64 [R1+0xf50], R164 ;  /* 0x000f50a401007387 */ /* 0x000fe20000100a00 */
[C---:B------:R-:W-:Y:S03]  /*23e20*/  HMMA.1688.F32.TF32 R100, R168.reuse, R82, R100 ;  /* 0x00000052a864723c */ /* 0x040fe60000081064 */
[----:B------:R3:W-:Y:S04]  /*23e30*/  STL.64 [R1+0xf58], R166 ;  /* 0x000f58a601007387 */ /* 0x0007e80000100a00 */
[----:B------:R-:W-:Y:S01]  /*23e40*/  STL.64 [R1+0x1040], R124 ;  /* 0x0010407c01007387 */ /* 0x000fe20000100a00 */
[C---:B------:R-:W-:Y:S03]  /*23e50*/  HMMA.1688.F32.TF32 R64, R168.reuse, R42, R64 ;  /* 0x0000002aa840723c */ /* 0x040fe60000081040 */
[----:B------:R-:W-:Y:S05]  /*23e60*/  STL.64 [R1+0x1048], R126 ;  /* 0x0010487e01007387 */ /* 0x000fea0000100a00 */
[C---:B---3--:R-:W-:Y:S08]  /*23e70*/  HMMA.1688.F32.TF32 R164, R168.reuse, R30, R244 ;  /* 0x0000001ea8a4723c */ /* 0x048ff000000810f4 */
[C---:B--2---:R-:W-:Y:S08]  /*23e80*/  HMMA.1688.F32.TF32 R116, R168.reuse, R90, R60 ;  /* 0x0000005aa874723c */ /* 0x044ff0000008103c */
[C---:B------:R-:W-:Y:S11]  /*23e90*/  HMMA.1688.F32.TF32 R60, R168.reuse, R86, R108 ;  /* 0x00000056a83c723c */ /* 0x040ff6000008106c */
[----:B------:R-:W-:Y:S04]  /*23ea0*/  @!UPT UIADD3 URZ, URZ, URZ, URZ ;  /* 0x0000003f3f3ff290 */ /* 0x000fe8000fffe03f */
[----:B------:R-:W-:Y:S04]  /*23eb0*/  STL.64 [R1+0x1170], R116 ;  /* 0x0011707401007387 */ /* 0x000fe80000100a00 */
[----:B------:R-:W-:Y:S04]  /*23ec0*/  STL.64 [R1+0x1178], R118 ;  /* 0x0011787601007387 */ /* 0x000fe80000100a00 */
[----:B------:R-:W-:Y:S04]  /*23ed0*/  STL.64 [R1+0x12c0], R60 ;  /* 0x0012c03c01007387 */ /* 0x000fe80000100a00 */
[----:B------:R1:W-:Y:S02]  /*23ee0*/  STL.64 [R1+0x12c8], R62 ;  /* 0x0012c83e01007387 */ /* 0x0003e40000100a00 */
[C---:B-1----:R-:W-:Y:S02]  /*23ef0*/  HMMA.1688.F32.TF32 R60, R168.reuse, R38, R236 ;  /* 0x00000026a83c723c */ /* 0x042fe400000810ec */
[----:B------:R1:W-:Y:S04]  /*23f00*/  STL.64 [R1+0x13f0], R100 ;  /* 0x0013f06401007387 */ /* 0x0003e80000100a00 */
[----:B------:R2:W-:Y:S04]  /*23f10*/  STL.64 [R1+0x13f8], R102 ;  /* 0x0013f86601007387 */ /* 0x0005e80000100a00 */
[----:B-1----:R-:W3:Y:S04]  /*23f20*/  LDL.LU R100, [R1+0x120] ;  /* 0x0001200001647983 */ /* 0x002ee80000300800 */
[----:B------:R-:W-:Y:S04]  /*23f30*/  STL.64 [R1+0x14b0], R64 ;  /* 0x0014b04001007387 */ /* 0x000fe80000100a00 */
[----:B------:R-:W-:Y:S05]  /*23f40*/  STL.64 [R1+0x14b8], R66 ;  /* 0x0014b84201007387 */ /* 0x000fea0000100a00 */
[----:B------:R1:W-:Y:S04]  /*23f50*/  STL.64 [R1+0x14a0], R60 ;  /* 0x0014a03c01007387 */ /* 0x0003e80000100a00 */
[----:B------:R1:W-:Y:S04]  /*23f60*/  STL.64 [R1+0x14a8], R62 ;  /* 0x0014a83e01007387 */ /* 0x0003e80000100a00 */
[----:B------:R-:W3:Y:S04]  /*23f70*/  LDL.LU R101, [R1+0x124] ;  /* 0x0001240001657983 */ /* 0x000ee80000300800 */
[----:B--2---:R-:W3:Y:S04]  /*23f80*/  LDL.LU R102, [R1+0x128] ;  /* 0x0001280001667983 */ /* 0x004ee80000300800 */
[----:B------:R-:W3:Y:S04]  /*23f90*/  LDL.LU R103, [R1+0x12c] ;  /* 0x00012c0001677983 */ /* 0x000ee80000300800 */
[----:B------:R-:W2:Y:S04]  /*23fa0*/  LDL.LU R108, [R1+0x130] ;  /* 0x00013000016c7983 */ /* 0x000ea80000300800 */
[----:B------:R-:W2:Y:S04]  /*23fb0*/  LDL.LU R109, [R1+0x134] ;  /* 0x00013400016d7983 */ /* 0x000ea80000300800 */
[----:B------:R-:W2:Y:S01]  /*23fc0*/  LDL.LU R110, [R1+0x138] ;  /* 0x00013800016e7983 */ /* 0x000ea20000300800 */
[----:B----4-:R-:W-:Y:S03]  /*23fd0*/  HMMA.1688.F32.TF32 R248, R168, R34, R248 ;  /* 0x00000022a8f8723c */ /* 0x010fe600000810f8 */
[----:B------:R-:W2:Y:S04]  /*23fe0*/  LDL.LU R111, [R1+0x13c] ;  /* 0x00013c00016f7983 */ /* 0x000ea80000300800 */
[----:B-1----:R-:W4:Y:S04]  /*23ff0*/  LDL.LU R60, [R1+0x140] ;  /* 0x00014000013c7983 */ /* 0x002f280000300800 */
[----:B------:R-:W4:Y:S04]  /*24000*/  LDL.LU R61, [R1+0x144] ;  /* 0x00014400013d7983 */ /* 0x000f280000300800 */
[----:B------:R-:W4:Y:S04]  /*24010*/  LDL.LU R62, [R1+0x148] ;  /* 0x00014800013e7983 */ /* 0x000f280000300800 */
[----:B------:R-:W4:Y:S04]  /*24020*/  LDL.LU R63, [R1+0x14c] ;  /* 0x00014c00013f7983 */ /* 0x000f280000300800 */
[----:B------:R-:W2:Y:S04]  /*24030*/  LDL.LU R124, [R1+0x480] ;  /* 0x00048000017c7983 */ /* 0x000ea80000300800 */
[----:B------:R-:W2:Y:S04]  /*24040*/  LDL.LU R125, [R1+0x484] ;  /* 0x00048400017d7983 */ /* 0x000ea80000300800 */
[----:B------:R-:W2:Y:S04]  /*24050*/  LDL.LU R126, [R1+0x488] ;  /* 0x00048800017e7983 */ /* 0x000ea80000300800 */
[----:B------:R-:W2:Y:S04]  /*24060*/  LDL.LU R127, [R1+0x48c] ;  /* 0x00048c00017f7983 */ /* 0x000ea80000300800 */
[----:B------:R-:W2:Y:S04]  /*24070*/  LDL.LU R236, [R1+0x7f0] ;  /* 0x0007f00001ec7983 */ /* 0x000ea80000300800 */
[----:B------:R-:W2:Y:S04]  /*24080*/  LDL.LU R237, [R1+0x7f4] ;  /* 0x0007f40001ed7983 */ /* 0x000ea80000300800 */
[----:B------:R-:W2:Y:S04]  /*24090*/  LDL.LU R238, [R1+0x7f8] ;  /* 0x0007f80001ee7983 */ /* 0x000ea80000300800 */
[----:B------:R-:W2:Y:S04]  /*240a0*/  LDL.LU R239, [R1+0x7fc] ;  /* 0x0007fc0001ef7983 */ /* 0x000ea80000300800 */
[----:B------:R-:W3:Y:S04]  /*240b0*/  LDL.LU R184, [R1+0x550] ;  /* 0x0005500001b87983 */ /* 0x000ee80000300800 */
        /* <DEDUP_REMOVED lines=12> */
[----:B------:R1:W-:Y:S04]  /*24180*/  STL.64 [R1+0x1490], R248 ;  /* 0x001490f801007387 */ /* 0x0003e80000100a00 */
[----:B------:R1:W-:Y:S04]  /*24190*/  STL.64 [R1+0x1498], R250 ;  /* 0x001498fa01007387 */ /* 0x0003e80000100a00 */
[----:B------:R-:W-:Y:S04]  /*241a0*/  STL.64 [R1+0x1480], R164 ;  /* 0x001480a401007387 */ /* 0x000fe80000100a00 */
[----:B------:R-:W-:Y:S04]  /*241b0*/  STL.64 [R1+0x1488], R166 ;  /* 0x001488a601007387 */ /* 0x000fe80000100a00 */
[----:B------:R-:W3:Y:S04]  /*241c0*/  LDL.LU R169, [R1+0x934] ;  /* 0x0009340001a97983 */ /* 0x000ee80000300800 */
[----:B------:R-:W3:Y:S04]  /*241d0*/  LDL.LU R170, [R1+0x938] ;  /* 0x0009380001aa7983 */ /* 0x000ee80000300800 */
[----:B------:R-:W3:Y:S01]  /*241e0*/  LDL.LU R171, [R1+0x93c] ;  /* 0x00093c0001ab7983 */ /* 0x000ee20000300800 */
[----:B------:R-:W-:Y:S01]  /*241f0*/  MOV R13, R76 ;  /* 0x0000004c000d7202 */ /* 0x000fe20000000f00 */
[----:B------:R-:W-:-:S02]  /*24200*/  IMAD.MOV.U32 R12, RZ, RZ, R77 ;  /* 0x000000ffff0c7224 */ /* 0x000fc400078e004d */
[----:B------:R-:W-:Y:S01]  /*24210*/  IMAD.MOV.U32 R5, RZ, RZ, R78 ;  /* 0x000000ffff057224 */ /* 0x000fe200078e004e */
[----:B------:R-:W-:Y:S01]  /*24220*/  LDS R76, [R3+0x4080] ;  /* 0x00408000034c7984 */ /* 0x000fe20000000800 */
[----:B------:R-:W-:-:S03]  /*24230*/  IMAD.MOV.U32 R4, RZ, RZ, R79 ;  /* 0x000000ffff047224 */ /* 0x000fc600078e004f */
[----:B------:R-:W-:Y:S04]  /*24240*/  LDS R78, [R3+0x6080] ;  /* 0x00608000034e7984 */ /* 0x000fe80000000800 */
[----:B------:R-:W-:Y:S04]  /*24250*/  LDS R77, [R240+0x4080] ;  /* 0x00408000f04d7984 */ /* 0x000fe80000000800 */
[----:B------:R-:W2:Y:S04]  /*24260*/  LDS R79, [R240+0x6080] ;  /* 0x00608000f04f7984 */ /* 0x000ea80000000800 */
[----:B------:R-:W4:Y:S04]  /*24270*/  LDL.LU R244, [R1+0x630] ;  /* 0x0006300001f47983 */ /* 0x000f280000300800 */
[----:B------:R-:W4:Y:S04]  /*24280*/  LDL.LU R245, [R1+0x634] ;  /* 0x0006340001f57983 */ /* 0x000f280000300800 */
[----:B------:R-:W4:Y:S04]  /*24290*/  LDL.LU R246, [R1+0x638] ;  /* 0x0006380001f67983 */ /* 0x000f280000300800 */
[----:B------:R-:W4:Y:S04]  /*242a0*/  LDL.LU R247, [R1+0x63c] ;  /* 0x00063c0001f77983 */ /* 0x000f280000300800 */
[----:B-1----:R-:W4:Y:S04]  /*242b0*/  LDL.LU R248, [R1+0x920] ;  /* 0x0009200001f87983 */ /* 0x002f280000300800 */
[----:B------:R-:W4:Y:S04]  /*242c0*/  LDL.LU R249, [R1+0x924] ;  /* 0x0009240001f97983 */ /* 0x000f280000300800 */
[----:B------:R-:W4:Y:S04]  /*242d0*/  LDL.LU R250, [R1+0x928] ;  /* 0x0009280001fa7983 */ /* 0x000f280000300800 */
[----:B------:R-:W4:Y:S04]  /*242e0*/  LDL.LU R251, [R1+0x92c] ;  /* 0x00092c0001fb7983 */ /* 0x000f280000300800 */
[----:B------:R-:W-:Y:S04]  /*242f0*/  LDS R164, [R3+0x4100] ;  /* 0x0041000003a47984 */ /* 0x000fe80000000800 */
[----:B------:R-:W-:Y:S04]  /*24300*/  LDS R166, [R3+0x6100] ;  /* 0x0061000003a67984 */ /* 0x000fe80000000800 */
[----:B------:R-:W-:Y:S04]  /*24310*/  LDS R165, [R240+0x4100] ;  /* 0x00410000f0a57984 */ /* 0x000fe80000000800 */
[----:B------:R-:W1:Y:S01]  /*24320*/  LDS R167, [R240+0x6100] ;  /* 0x00610000f0a77984 */ /* 0x000e620000000800 */
[C---:B--2---:R-:W-:Y:S08]  /*24330*/  HMMA.1688.F32.TF32 R236, R76.reuse, R74, R236 ;  /* 0x0000004a4cec723c */ /* 0x044ff000000810ec */
[----:B---3--:R-:W-:Y:S11]  /*24340*/  HMMA.1688.F32.TF32 R168, R76, R46, R168 ;  /* 0x0000002e4ca8723c */ /* 0x008ff600000810a8 */
[----:B------:R-:W-:Y:S11]  /*24350*/  @!UPT UIADD3 URZ, URZ, URZ, URZ ;  /* 0x0000003f3f3ff290 */ /* 0x000ff6000fffe03f */
[----:B------:R-:W-:Y:S02]  /*24360*/  @!UPT UIADD3 URZ, URZ, URZ, URZ ;  /* 0x0000003f3f3ff290 */ /* 0x000fe4000fffe03f */
[----:B------:R-:W-:Y:S01]  /*24370*/  MOV R29, R170 ;  /* 0x000000aa001d7202 */ /* 0x000fe20000000f00 */
[----:B------:R-:W-:Y:S02]  /*24380*/  IMAD.MOV.U32 R28, RZ, RZ, R171 ;  /* 0x000000ffff1c7224 */ /* 0x000fe400078e00ab */
[----:B------:R-:W-:Y:S01]  /*24390*/  IMAD.MOV.U32 R33, RZ, RZ, R168 ;  /* 0x000000ffff217224 */ /* 0x000fe200078e00a8 */
[----:B------:R-:W-:Y:S01]  /*243a0*/  MOV R168, R239 ;  /* 0x000000ef00a87202 */ /* 0x000fe20000000f00 */
[----:B------:R-:W-:Y:S02]  /*243b0*/  IMAD.MOV.U32 R32, RZ, RZ, R169 ;  /* 0x000000ffff207224 */ /* 0x000fe400078e00a9 */
[----:B------:R-:W-:Y:S02]  /*243c0*/  IMAD.MOV.U32 R171, RZ, RZ, R236 ;  /* 0x000000ffffab7224 */ /* 0x000fe400078e00ec */
[----:B------:R-:W-:Y:S02]  /*243d0*/  IMAD.MOV.U32 R170, RZ, RZ, R237 ;  /* 0x000000ffffaa7224 */ /* 0x000fe400078e00ed */
[----:B------:R-:W-:-:S02]  /*243e0*/  IMAD.MOV.U32 R169, RZ, RZ, R238 ;  /* 0x000000ffffa97224 */ /* 0x000fc400078e00ee */
[----:B------:R-:W2:Y:S04]  /*243f0*/  LDL.LU.64 R238, [R1+0x3110] ;  /* 0x0031100001ee7983 */ /* 0x000ea80000300a00 */
[----:B------:R-:W2:Y:S04]  /*24400*/  LDL.LU.64 R236, [R1+0x3108] ;  /* 0x0031080001ec7983 */ /* 0x000ea80000300a00 */
[----:B------:R-:W-:Y:S04]  /*24410*/  STL.64 [R1+0x2f20], R170 ;  /* 0x002f20aa01007387 */ /* 0x000fe80000100a00 */
[----:B------:R3:W-:Y:S04]  /*24420*/  STL.64 [R1+0x2f18], R168 ;  /* 0x002f18a801007387 */ /* 0x0007e80000100a00 */
[----:B---3--:R-:W3:Y:S04]  /*24430*/  LDL.LU R168, [R1+0x700] ;  /* 0x0007000001a87983 */ /* 0x008ee80000300800 */
[----:B------:R-:W3:Y:S04]  /*24440*/  LDL.LU R169, [R1+0x704] ;  /* 0x0007040001a97983 */ /* 0x000ee80000300800 */
[----:B------:R-:W3:Y:S04]  /*24450*/  LDL.LU R170, [R1+0x708] ;  /* 0x0007080001aa7983 */ /* 0x000ee80000300800 */
[----:B------:R-:W3:Y:S01]  /*24460*/  LDL.LU R171, [R1+0x70c] ;  /* 0x00070c0001ab7983 */ /* 0x000ee20000300800 */
[C---:B----4-:R-:W-:Y:S08]  /*24470*/  HMMA.1688.F32.TF32 R244, R76.reuse, R10, R244 ;  /* 0x0000000a4cf4723c */ /* 0x050ff000000810f4 */
[C---:B------:R-:W-:Y:S08]  /*24480*/  HMMA.1688.F32.TF32 R184, R76.reuse, R6, R184 ;  /* 0x000000064cb8723c */ /* 0x040ff000000810b8 */
[C---:B------:R-:W-:Y:S08]  /*24490*/  HMMA.1688.F32.TF32 R108, R76.reuse, R22, R108 ;  /* 0x000000164c6c723c */ /* 0x040ff0000008106c */
[C---:B---3--:R-:W-:Y:S11]  /*244a0*/  HMMA.1688.F32.TF32 R168, R76.reuse, R162, R168 ;  /* 0x000000a24ca8723c */ /* 0x048ff600000810a8 */
[----:B------:R-:W-:Y:S11]  /*244b0*/  @!UPT UIADD3 URZ, URZ, URZ, URZ ;  /* 0x0000003f3f3ff290 */ /* 0x000ff6000fffe03f */
[----:B------:R-:W-:Y:S01]  /*244c0*/  @!UPT UIADD3 URZ, URZ, URZ, URZ ;  /* 0x0000003f3f3ff290 */ /* 0x000fe2000fffe03f */
[----:B------:R-:W-:Y:S04]  /*244d0*/  STL.64 [R1+0xb80], R168 ;  /* 0x000b80a801007387 */ /* 0x000fe80000100a00 */
[----:B------:R3:W-:Y:S02]  /*244e0*/  STL.64 [R1+0xb88], R170 ;  /* 0x000b88aa01007387 */ /* 0x0007e40000100a00 */
[C---:B---3--:R-:W-:Y:S08]  /*244f0*/  HMMA.1688.F32.TF32 R168, R76.reuse, R18, R124 ;  /* 0x000000124ca8723c */ /* 0x048ff0000008107c */
[C---:B------:R-:W-:Y:S08]  /*24500*/  HMMA.1688.F32.TF32 R124, R76.reuse, R14, R116 ;  /* 0x0000000e4c7c723c */ /* 0x040ff00000081074 */
[C---:B------:R-:W-:Y:S08]  /*24510*/  HMMA.1688.F32.TF32 R116, R76.reuse, R26, R60 ;  /* 0x0000001a4c74723c */ /* 0x040ff0000008103c */
[C---:B------:R-:W-:Y:S01]  /*24520*/  HMMA.1688.F32.TF32 R60, R76.reuse, R90, R100 ;  /* 0x0000005a4c3c723c */ /* 0x040fe20000081064 */
[----:B------:R-:W-:Y:S04]  /*24530*/  STL.64 [R1+0xbe0], R244 ;  /* 0x000be0f401007387 */ /* 0x000fe80000100a00 */
[----:B------:R-:W-:Y:S04]  /*24540*/  STL.64 [R1+0xbe8], R246 ;  /* 0x000be8f601007387 */ /* 0x000fe80000100a00 */
[----:B------:R-:W-:Y:S04]  /*24550*/  STL.64 [R1+0xca0], R184 ;  /* 0x000ca0b801007387 */ /* 0x000fe80000100a00 */
[----:B------:R-:W-:Y:S04]  /*24560*/  STL.64 [R1+0xca8], R186 ;  /* 0x000ca8ba01007387 */ /* 0x000fe80000100a00 */
[----:B------:R-:W-:Y:S04]  /*24570*/  STL.64 [R1+0xcf0], R168 ;  /* 0x000cf0a801007387 */ /* 0x000fe80000100a00 */
[----:B------:R-:W-:Y:S04]  /*24580*/  STL.64 [R1+0xcf8], R170 ;  /* 0x000cf8aa01007387 */ /* 0x000fe80000100a00 */
[----:B------:R-:W-:Y:S01]  /*24590*/  STL.64 [R1+0xd90], R124 ;  /* 0x000d907c01007387 */ /* 0x000fe20000100a00 */
[C---:B------:R-:W-:Y:S03]  /*245a0*/  HMMA.1688.F32.TF32 R100, R76.reuse, R86, R64 ;  /* 0x000000564c64723c */ /* 0x040fe60000081040 */
[----:B------:R-:W-:Y:S04]  /*245b0*/  STL.64 [R1+0xd98], R126 ;  /* 0x000d987e01007387 */ /* 0x000fe80000100a00 */
[----:B------:R-:W-:Y:S01]  /*245c0*/  STL.64 [R1+0xe10], R116 ;  /* 0x000e107401007387 */ /* 0x000fe20000100a00 */
[C---:B--2---:R-:W-:Y:S03]  /*245d0*/  HMMA.1688.F32.TF32 R64, R76.reuse, R82, R236 ;  /* 0x000000524c40723c */ /* 0x044fe600000810ec */
[----:B------:R-:W-:Y:S04]  /*245e0*/  STL.64 [R1+0xe18], R118 ;  /* 0x000e187601007387 */ /* 0x000fe80000100a00 */
[----:B------:R-:W-:Y:S04]  /*245f0*/  STL.64 [R1+0xf40], R108 ;  /* 0x000f406c01007387 */ /* 0x000fe80000100a00 */
[----:B------:R-:W-:Y:S04]  /*24600*/  STL.64 [R1+0xf48], R110 ;  /* 0x000f486e01007387 */ /* 0x000fe80000100a00 */
[----:B------:R-:W-:Y:S04]  /*24610*/  STL.64 [R1+0xfe0], R60 ;  /* 0x000fe03c01007387 */ /* 0x000fe80000100a00 */
[----:B------:R2:W-:Y:S02]  /*24620*/  STL.64 [R1+0xfe8], R62 ;  /* 0x000fe83e01007387 */ /* 0x0005e40000100a00 */
[C---:B--2---:R-:W-:Y:S02]  /*24630*/  HMMA.1688.F32.TF32 R60, R76.reuse, R42, R68 ;  /* 0x0000002a4c3c723c */ /* 0x044fe40000081044 */
[----:B------:R-:W-:Y:S04]  /*24640*/  STL.64 [R1+0x1190], R100 ;  /* 0x0011906401007387 */ /* 0x000fe80000100a00 */
[----:B------:R-:W-:Y:S02]  /*24650*/  STL.64 [R1+0x1198], R102 ;  /* 0x0011986601007387 */ /* 0x000fe40000100a00 */
[C---:B------:R-:W-:Y:S02]  /*24660*/  HMMA.1688.F32.TF32 R68, R76.reuse, R38, R92 ;  /* 0x000000264c44723c */ /* 0x040fe4000008105c */
[----:B------:R-:W-:Y:S04]  /*24670*/  STL.64 [R1+0x12b0], R64 ;  /* 0x0012b04001007387 */ /* 0x000fe80000100a00 */
[----:B------:R2:W-:Y:S09]  /*24680*/  STL.64 [R1+0x12b8], R66 ;  /* 0x0012b84201007387 */ /* 0x0005f20000100a00 */
[----:B------:R-:W-:Y:S01]  /*24690*/  STL.64 [R1+0x1430], R60 ;  /* 0x0014303c01007387 */ /* 0x000fe20000100a00 */
[C---:B--2---:R-:W-:Y:S03]  /*246a0*/  HMMA.1688.F32.TF32 R64, R76.reuse, R34, R96 ;  /* 0x000000224c40723c */ /* 0x044fe60000081060 */
[----:B------:R2:W-:Y:S05]  /*246b0*/  STL.64 [R1+0x1438], R62 ;  /* 0x0014383e01007387 */ /* 0x0005ea0000100a00 */
[----:B--2---:R-:W-:Y:S01]  /*246c0*/  HMMA.1688.F32.TF32 R60, R76, R30, R104 ;  /* 0x0000001e4c3c723c */ /* 0x004fe20000081068 */
[----:B------:R-:W-:Y:S04]  /*246d0*/  STL.64 [R1+0x1420], R68 ;  /* 0x0014204401007387 */ /* 0x000fe80000100a00 */
[----:B------:R-:W-:Y:S10]  /*246e0*/  STL.64 [R1+0x1428], R70 ;  /* 0x0014284601007387 */ /* 0x000ff40000100a00 */
[----:B------:R2:W-:Y:S04]  /*246f0*/  STL.64 [R1+0x1410], R64 ;  /* 0x0014104001007387 */ /* 0x0005e80000100a00 */
[----:B------:R3:W-:Y:S04]  /*24700*/  STL.64 [R1+0x1418], R66 ;  /* 0x0014184201007387 */ /* 0x0007e80000100a00 */
[----:B------:R-:W-:Y:S04]  /*24710*/  LDS R68, [R3+0x4180] ;  /* 0x0041800003447984 */ /* 0x000fe80000000800 */
[----:B------:R-:W-:Y:S04]  /*24720*/  LDS R70, [R3+0x6180] ;  /* 0x0061800003467984 */ /* 0x000fe80000000800 */
[----:B------:R-:W-:Y:S04]  /*24730*/  STL.64 [R1+0x1400], R60 ;  /* 0x0014003c01007387 */ /* 0x000fe80000100a00 */
[----:B------:R1:W-:Y:S04]  /*24740*/  STL.64 [R1+0x1408], R62 ;  /* 0x0014083e01007387 */ /* 0x0003e80000100a00 */
[----:B------:R-:W4:Y:S04]  /*24750*/  LDL.LU R244, [R1+0x1b0] ;  /* 0x0001b00001f47983 */ /* 0x000f280000300800 */
        /* <DEDUP_REMOVED lines=31> */
[----:B--2---:R-:W2:Y:S04]  /*24950*/  LDL.LU R64, [R1+0x620] ;  /* 0x0006200001407983 */ /* 0x004ea80000300800 */
[----:B------:R-:W2:Y:S04]  /*24960*/  LDL.LU R65, [R1+0x624] ;  /* 0x0006240001417983 */ /* 0x000ea80000300800 */
[----:B---3--:R-:W2:Y:S04]  /*24970*/  LDL.LU R66, [R1+0x628] ;  /* 0x0006280001427983 */ /* 0x008ea80000300800 */
[----:B------:R-:W2:Y:S01]  /*24980*/  LDL.LU R67, [R1+0x62c] ;  /* 0x00062c0001437983 */ /* 0x000ea20000300800 */
[----:B-1----:R-:W-:Y:S03]  /*24990*/  HMMA.1688.F32.TF32 R60, R164, R46, R248 ;  /* 0x0000002ea43c723c */ /* 0x002fe600000810f8 */
        /* <DEDUP_REMOVED lines=15> */
[----:B------:R-:W3:Y:S01]  /*24a90*/  LDL.LU R187, [R1+0x91c] ;  /* 0x00091c0001bb7983 */ /* 0x000ee20000300800 */
[----:B------:R-:W-:-:S03]  /*24aa0*/  IMAD.MOV.U32 R41, RZ, RZ, R60 ;  /* 0x000000ffff297224 */ /* 0x000fc600078e003c */
[----:B------:R-:W3:Y:S01]  /*24ab0*/  LDL.LU R124, [R1+0x7d0] ;  /* 0x0007d000017c7983 */ /* 0x000ee20000300800 */
[----:B------:R-:W-:-:S03]  /*24ac0*/  IMAD.MOV.U32 R40, RZ, RZ, R61 ;  /* 0x000000ffff287224 */ /* 0x000fc600078e003d */
[----:B------:R-:W3:Y:S01]  /*24ad0*/  LDL.LU R125, [R1+0x7d4] ;  /* 0x0007d400017d7983 */ /* 0x000ee20000300800 */
[----:B------:R-:W-:-:S03]  /*24ae0*/  IMAD.MOV.U32 R37, RZ, RZ, R62 ;  /* 0x000000ffff257224 */ /* 0x000fc600078e003e */
[----:B------:R-:W3:Y:S01]  /*24af0*/  LDL.LU R126, [R1+0x7d8] ;  /* 0x0007d800017e7983 */ /* 0x000ee20000300800 */
[----:B------:R-:W-:-:S03]  /*24b00*/  IMAD.MOV.U32 R36, RZ, RZ, R63 ;  /* 0x000000ffff247224 */ /* 0x000fc600078e003f */
[----:B------:R-:W3:Y:S04]  /*24b10*/  LDL.LU R127, [R1+0x7dc] ;  /* 0x0007dc00017f7983 */ /* 0x000ee80000300800 */
[----:B------:R-:W3:Y:S04]  /*24b20*/  LDL.LU R60, [R1+0x610] ;  /* 0x00061000013c7983 */ /* 0x000ee80000300800 */
[----:B------:R-:W3:Y:S04]  /*24b30*/  LDL.LU R61, [R1+0x614] ;  /* 0x00061400013d7983 */ /* 0x000ee80000300800 */
[----:B------:R-:W3:Y:S04]  /*24b40*/  LDL.LU R62, [R1+0x618] ;  /* 0x00061800013e7983 */ /* 0x000ee80000300800 */
[----:B------:R-:W3:Y:S04]  /*24b50*/  LDL.LU R63, [R1+0x61c] ;  /* 0x00061c00013f7983 */ /* 0x000ee80000300800 */
[----:B------:R-:W-:Y:S04]  /*24b60*/  LDS R69, [R240+0x4180] ;  /* 0x00418000f0457984 */ /* 0x000fe80000000800 */
[----:B------:R-:W1:Y:S01]  /*24b70*/  LDS R71, [R240+0x6180] ;  /* 0x00618000f0477984 */ /* 0x000e620000000800 */
[C---:B----4-:R-:W-:Y:S08]  /*24b80*/  HMMA.1688.F32.TF32 R108, R164.reuse, R74, R108 ;  /* 0x0000004aa46c723c */ /* 0x050ff0000008106c */
[C---:B------:R-:W-:Y:S08]  /*24b90*/  HMMA.1688.F32.TF32 R100, R164.reuse, R162, R100 ;  /* 0x000000a2a464723c */ /* 0x040ff00000081064 */
[----:B--2---:R-:W-:Y:S08]  /*24ba0*/  HMMA.1688.F32.TF32 R64, R164, R10, R64 ;  /* 0x0000000aa440723c */ /* 0x004ff00000081040 */
[----:B------:R-:W-:Y:S01]  /*24bb0*/  IMAD.MOV.U32 R24, RZ, RZ, R110 ;  /* 0x000000ffff187224 */ /* 0x000fe200078e006e */
[----:B------:R-:W-:Y:S01]  /*24bc0*/  MOV R20, R108 ;  /* 0x0000006c00147202 */ /* 0x000fe20000000f00 */
[----:B------:R-:W-:-:S02]  /*24bd0*/  IMAD.MOV.U32 R25, RZ, RZ, R111 ;  /* 0x000000ffff197224 */ /* 0x000fc400078e006f */
[----:B------:R-:W-:Y:S01]  /*24be0*/  IMAD.MOV.U32 R21, RZ, RZ, R109 ;  /* 0x000000ffff157224 */ /* 0x000fe200078e006d */
[----:B------:R-:W2:Y:S04]  /*24bf0*/  LDL.LU.64 R110, [R1+0x3100] ;  /* 0x00310000016e7983 */ /* 0x000ea80000300a00 */
[----:B------:R-:W2:Y:S04]  /*24c00*/  LDL.LU.64 R108, [R1+0x30f8] ;  /* 0x0030f800016c7983 */ /* 0x000ea80000300a00 */
[----:B------:R-:W-:Y:S04]  /*24c10*/  STL.64 [R1+0xa30], R100 ;  /* 0x000a306401007387 */ /* 0x000fe80000100a00 */
[----:B------:R4:W-:Y:S04]  /*24c20*/  STL.64 [R1+0xa38], R102 ;  /* 0x000a386601007387 */ /* 0x0009e80000100a00 */
[----:B----4-:R-:W4:Y:S04]  /*24c30*/  LDL.LU.64 R102, [R1+0x30f0] ;  /* 0x0030f00001667983 */ /* 0x010f280000300a00 */
[----:B------:R-:W4:Y:S04]  /*24c40*/  LDL.LU.64 R100, [R1+0x30e8] ;  /* 0x0030e80001647983 */ /* 0x000f280000300a00 */
[----:B------:R-:W-:Y:S04]  /*24c50*/  STL.64 [R1+0xa50], R64 ;  /* 0x000a504001007387 */ /* 0x000fe80000100a00 */
[----:B------:R1:W-:Y:S04]  /*24c60*/  STL.64 [R1+0xa58], R66 ;  /* 0x000a584201007387 */ /* 0x0003e80000100a00 */
[----:B-1----:R-:W2:Y:S04]  /*24c70*/  LDL.LU.64 R66, [R1+0x30e0] ;  /* 0x0030e00001427983 */ /* 0x002ea80000300a00 */
[----:B------:R-:W2:Y:S01]  /*24c80*/  LDL.LU.64 R64, [R1+0x30d8] ;  /* 0x0030d80001407983 */ /* 0x000ea20000300a00 */
[C---:B------:R-:W-:Y:S08]  /*24c90*/  HMMA.1688.F32.TF32 R76, R164.reuse, R6, R76 ;  /* 0x00000006a44c723c */ /* 0x040ff0000008104c */
[C---:B------:R-:W-:Y:S11]  /*24ca0*/  HMMA.1688.F32.TF32 R104, R164.reuse, R18, R104 ;  /* 0x00000012a468723c */ /* 0x040ff60000081068 */
[----:B------:R-:W-:Y:S04]  /*24cb0*/  @!UPT UIADD3 URZ, URZ, URZ, URZ ;  /* 0x0000003f3f3ff290 */ /* 0x000fe8000fffe03f */
[----:B------:R-:W-:Y:S04]  /*24cc0*/  STL.64 [R1+0xb40], R76 ;  /* 0x000b404c01007387 */ /* 0x000fe80000100a00 */
[----:B------:R1:W-:Y:S02]  /*24cd0*/  STL.64 [R1+0xb48], R78 ;  /* 0x000b484e01007387 */ /* 0x0003e40000100a00 */
[C---:B-1----:R-:W-:Y:S02]  /*24ce0*/  HMMA.1688.F32.TF32 R76, R164.reuse, R14, R96 ;  /* 0x0000000ea44c723c */ /* 0x042fe40000081060 */
[----:B------:R-:W-:Y:S04]  /*24cf0*/  STL.64 [R1+0xbb0], R104 ;  /* 0x000bb06801007387 */ /* 0x000fe80000100a00 */
[----:B------:R-:W-:Y:S02]  /*24d00*/  STL.64 [R1+0xbb8], R106 ;  /* 0x000bb86a01007387 */ /* 0x000fe40000100a00 */
[C---:B---3--:R-:W-:Y:S08]  /*24d10*/  HMMA.1688.F32.TF32 R96, R164.reuse, R26, R92 ;  /* 0x0000001aa460723c */ /* 0x048ff0000008105c */
[C---:B------:R-:W-:Y:S07]  /*24d20*/  HMMA.1688.F32.TF32 R92, R164.reuse, R22, R236 ;  /* 0x00000016a45c723c */ /* 0x040fee00000810ec */
[----:B------:R-:W-:Y:S04]  /*24d30*/  STL.64 [R1+0xc90], R76 ;  /* 0x000c904c01007387 */ /* 0x000fe80000100a00 */
[----:B------:R1:W-:Y:S02]  /*24d40*/  STL.64 [R1+0xc98], R78 ;  /* 0x000c984e01007387 */ /* 0x0003e40000100a00 */
[C---:B-1----:R-:W-:Y:S02]  /*24d50*/  HMMA.1688.F32.TF32 R76, R164.reuse, R90, R168 ;  /* 0x0000005aa44c723c */ /* 0x042fe400000810a8 */
[----:B------:R-:W-:Y:S04]  /*24d60*/  STL.64 [R1+0xd20], R96 ;  /* 0x000d206001007387 */ /* 0x000fe80000100a00 */
[----:B------:R1:W-:Y:S04]  /*24d70*/  STL.64 [R1+0xd28], R98 ;  /* 0x000d286201007387 */ /* 0x0003e80000100a00 */
[----:B------:R-:W-:Y:S04]  /*24d80*/  STL.64 [R1+0xdf0], R92 ;  /* 0x000df05c01007387 */ /* 0x000fe80000100a00 */
[----:B------:R-:W-:Y:S01]  /*24d90*/  STL.64 [R1+0xdf8], R94 ;  /* 0x000df85e01007387 */ /* 0x000fe20000100a00 */
[----:B-1----:R-:W-:Y:S08]  /*24da0*/  HMMA.1688.F32.TF32 R96, R164, R86, R244 ;  /* 0x00000056a460723c */ /* 0x002ff000000810f4 */
[----:B------:R-:W-:Y:S04]  /*24db0*/  STL.64 [R1+0xee0], R76 ;  /* 0x000ee04c01007387 */ /* 0x000fe80000100a00 */
[----:B------:R-:W-:Y:S11]  /*24dc0*/  STL.64 [R1+0xee8], R78 ;  /* 0x000ee84e01007387 */ /* 0x000ff60000100a00 */
[----:B------:R-:W-:Y:S04]  /*24dd0*/  STL.64 [R1+0x1000], R96 ;  /* 0x0010006001007387 */ /* 0x000fe80000100a00 */
[----:B------:R1:W-:Y:S02]  /*24de0*/  STL.64 [R1+0x1008], R98 ;  /* 0x0010086201007387 */ /* 0x0003e40000100a00 */
[----:B-1----:R-:W-:Y:S08]  /*24df0*/  HMMA.1688.F32.TF32 R96, R68, R74, R124 ;  /* 0x0000004a4460723c */ /* 0x002ff0000008107c */
[C---:B----4-:R-:W-:Y:S08]  /*24e00*/  HMMA.1688.F32.TF32 R76, R164.reuse, R42, R100 ;  /* 0x0000002aa44c723c */ /* 0x050ff00000081064 */
[C---:B--2---:R-:W-:Y:S08]  /*24e10*/  HMMA.1688.F32.TF32 R92, R164.reuse, R82, R64 ;  /* 0x00000052a45c723c */ /* 0x044ff00000081040 */
[C---:B------:R-:W-:Y:S11]  /*24e20*/  HMMA.1688.F32.TF32 R64, R164.reuse, R38, R108 ;  /* 0x00000026a440723c */ /* 0x040ff6000008106c */
[----:B------:R-:W-:Y:S04]  /*24e30*/  @!UPT UIADD3 URZ, URZ, URZ, URZ ;  /* 0x0000003f3f3ff290 */ /* 0x000fe8000fffe03f */
[----:B------:R-:W-:Y:S04]  /*24e40*/  STL.64 [R1+0x1160], R92 ;  /* 0x0011605c01007387 */ /* 0x000fe80000100a00 */
[----:B------:R1:W-:Y:S04]  /*24e50*/  STL.64 [R1+0x1168], R94 ;  /* 0x0011685e01007387 */ /* 0x0003e80000100a00 */
[----:B------:R-:W-:Y:S04]  /*24e60*/  STL.64 [R1+0x1390], R76 ;  /* 0x0013904c01007387 */ /* 0x000fe80000100a00 */
[----:B------:R2:W-:Y:S01]  /*24e70*/  STL.64 [R1+0x1398], R78 ;  /* 0x0013984e01007387 */ /* 0x0005e20000100a00 */
[C---:B-1----:R-:W-:Y:S08]  /*24e80*/  HMMA.1688.F32.TF32 R92, R164.reuse, R34, R112 ;  /* 0x00000022a45c723c */ /* 0x042ff00000081070 */
[----:B--2---:R-:W-:Y:S01]  /*24e90*/  HMMA.1688.F32.TF32 R76, R164, R30, R120 ;  /* 0x0000001ea44c723c */ /* 0x004fe20000081078 */
[----:B------:R-:W-:Y:S04]  /*24ea0*/  STL.64 [R1+0x1320], R64 ;  /* 0x0013204001007387 */ /* 0x000fe80000100a00 */
[----:B------:R-:W-:Y:S04]  /*24eb0*/  STL.64 [R1+0x1328], R66 ;  /* 0x0013284201007387 */ /* 0x000fe80000100a00 */
[----:B------:R-:W-:Y:S04]  /*24ec0*/  LDS R64, [R3+0x4200] ;  /* 0x0042000003407984 */ /* 0x000fe80000000800 */
[----:B------:R-:W-:Y:S04]  /*24ed0*/  LDS R66, [R3+0x6200] ;  /* 0x0062000003427984 */ /* 0x000fe80000000800 */
[----:B------:R-:W-:Y:S04]  /*24ee0*/  STL.64 [R1+0x1310], R92 ;  /* 0x0013105c01007387 */ /* 0x000fe80000100a00 */
[----:B------:R-:W-:Y:S04]  /*24ef0*/  STL.64 [R1+0x1318], R94 ;  /* 0x0013185e01007387 */ /* 0x000fe80000100a00 */
[----:B------:R-:W-:Y:S04]  /*24f00*/  STL.64 [R1+0x1300], R76 ;  /* 0x0013004c01007387 */ /* 0x000fe80000100a00 */
[----:B------:R1:W-:Y:S04]  /*24f10*/  STL.64 [R1+0x1308], R78 ;  /* 0x0013084e01007387 */ /* 0x0003e80000100a00 */
[----:B------:R-:W-:Y:S04]  /*24f20*/  LDS R65, [R240+0x4200] ;  /* 0x00420000f0417984 */ /* 0x000fe80000000800 */
[----:B------:R-:W2:Y:S01]  /*24f30*/  LDS R67, [R240+0x6200] ;  /* 0x00620000f0437984 */ /* 0x000ea20000000800 */
[C---:B-1----:R-:W-:Y:S08]  /*24f40*/  HMMA.1688.F32.TF32 R76, R68.reuse, R46, R184 ;  /* 0x0000002e444c723c */ /* 0x042ff000000810b8 */
[C---:B------:R-:W-:Y:S11]  /*24f50*/  HMMA.1688.F32.TF32 R92, R68.reuse, R162, R116 ;  /* 0x000000a2445c723c */ /* 0x040ff60000081074 */
[----:B------:R-:W-:Y:S05]  /*24f60*/  @!UPT UIADD3 URZ, URZ, URZ, URZ ;  /* 0x0000003f3f3ff290 */ /* 0x000fea000fffe03f */
[----:B------:R-:W-:Y:S01]  /*24f70*/  IMAD.MOV.U32 R85, RZ, RZ, R76 ;  /* 0x000000ffff557224 */ /* 0x000fe200078e004c */
[----:B------:R-:W-:Y:S01]  /*24f80*/  MOV R84, R77 ;  /* 0x0000004d00547202 */ /* 0x000fe20000000f00 */
[----:B------:R-:W-:Y:S02]  /*24f90*/  IMAD.MOV.U32 R81, RZ, RZ, R78 ;  /* 0x000000ffff517224 */ /* 0x000fe400078e004e */
[----:B------:R-:W-:Y:S02]  /*24fa0*/  IMAD.MOV.U32 R80, RZ, RZ, R79 ;  /* 0x000000ffff507224 */ /* 0x000fe400078e004f */
[C---:B------:R-:W-:Y:S08]  /*24fb0*/  HMMA.1688.F32.TF32 R76, R68.reuse, R10, R60 ;  /* 0x0000000a444c723c */ /* 0x040ff0000008103c */
[C---:B------:R-:W-:Y:S01]  /*24fc0*/  HMMA.1688.F32.TF32 R60, R68.reuse, R6, R248 ;  /* 0x00000006443c723c */ /* 0x040fe200000810f8 */
[----:B------:R1:W-:Y:S04]  /*24fd0*/  STL.64 [R1+0x810], R96 ;  /* 0x0008106001007387 */ /* 0x0003e80000100a00 */
[----:B------:R3:W-:Y:S04]  /*24fe0*/  STL.64 [R1+0x818], R98 ;  /* 0x0008186201007387 */ /* 0x0007e80000100a00 */
[----:B------:R-:W-:Y:S04]  /*24ff0*/  STL.64 [R1+0x860], R92 ;  /* 0x0008605c01007387 */ /* 0x000fe80000100a00 */
[----:B------:R-:W-:Y:S04]  /*25000*/  STL.64 [R1+0x868], R94 ;  /* 0x0008685e01007387 */ /* 0x000fe80000100a00 */
[----:B------:R-:W4:Y:S04]  /*25010*/  LDL.LU R244, [R1+0x100] ;  /* 0x0001000001f47983 */ /* 0x000f280000300800 */
[----:B------:R-:W-:Y:S04]  /*25020*/  STL.64 [R1+0x8b0], R76 ;  /* 0x0008b04c01007387 */ /* 0x000fe80000100a00 */
[----:B------:R-:W-:Y:S04]  /*25030*/  STL.64 [R1+0x8b8], R78 ;  /* 0x0008b84e01007387 */ /* 0x000fe80000100a00 */
[----:B------:R1:W-:Y:S04]  /*25040*/  STL.64 [R1+0x930], R60 ;  /* 0x0009303c01007387 */ /* 0x0003e80000100a00 */
[----:B------:R1:W-:Y:S04]  /*25050*/  STL.64 [R1+0x938], R62 ;  /* 0x0009383e01007387 */ /* 0x0003e80000100a00 */
        /* <DEDUP_REMOVED lines=11> */
[----:B-1----:R-:W2:Y:S04]  /*25110*/  LDL.LU R96, [R1+0x450] ;  /* 0x0004500001607983 */ /* 0x002ea80000300800 */
[----:B------:R-:W2:Y:S04]  /*25120*/  LDL.LU R97, [R1+0x454] ;  /* 0x0004540001617983 */ /* 0x000ea80000300800 */
[----:B---3--:R-:W3:Y:S04]  /*25130*/  LDL.LU R98, [R1+0x458] ;  /* 0x0004580001627983 */ /* 0x008ee80000300800 */
[----:B------:R-:W3:Y:S04]  /*25140*/  LDL.LU R99, [R1+0x45c] ;  /* 0x00045c0001637983 */ /* 0x000ee80000300800 */
        /* <DEDUP_REMOVED lines=49> */
[----:B------:R-:W4:Y:S01]  /*25460*/  LDL.LU R185, [R1+0xf4] ;  /* 0x0000f40001b97983 */ /* 0x000f220000300800 */
[C---:B--2---:R-:W-:Y:S08]  /*25470*/  HMMA.1688.F32.TF32 R116, R68.reuse, R14, R116 ;  /* 0x0000000e4474723c */ /* 0x044ff00000081074 */
[C---:B---3--:R-:W-:Y:S08]  /*25480*/  HMMA.1688.F32.TF32 R124, R68.reuse, R18, R124 ;  /* 0x00000012447c723c */ /* 0x048ff0000008107c */
[C---:B----4-:R-:W-:Y:S11]  /*25490*/  HMMA.1688.F32.TF32 R60, R68.reuse, R26, R60 ;  /* 0x0000001a443c723c */ /* 0x050ff6000008103c */
[----:B------:R-:W-:Y:S04]  /*254a0*/  @!UPT UIADD3 URZ, URZ, URZ, URZ ;  /* 0x0000003f3f3ff290 */ /* 0x000fe8000fffe03f */
[----:B------:R-:W-:Y:S04]  /*254b0*/  STL.64 [R1+0x9d0], R124 ;  /* 0x0009d07c01007387 */ /* 0x000fe80000100a00 */
[----:B------:R1:W-:Y:S04]  /*254c0*/  STL.64 [R1+0x9d8], R126 ;  /* 0x0009d87e01007387 */ /* 0x0003e80000100a00 */
[----:B-1----:R-:W2:Y:S04]  /*254d0*/  LDL.LU.64 R126, [R1+0x30d0] ;  /* 0x0030d000017e7983 */ /* 0x002ea80000300a00 */
[----:B------:R-:W2:Y:S04]  /*254e0*/  LDL.LU.64 R124, [R1+0x30c8] ;  /* 0x0030c800017c7983 */ /* 0x000ea80000300a00 */
[----:B------:R-:W-:Y:S04]  /*254f0*/  STL.64 [R1+0xae0], R116 ;  /* 0x000ae07401007387 */ /* 0x000fe80000100a00 */
[----:B------:R1:W-:Y:S04]  /*25500*/  STL.64 [R1+0xae8], R118 ;  /* 0x000ae87601007387 */ /* 0x0003e80000100a00 */
[----:B-1----:R-:W3:Y:S04]  /*25510*/  LDL.LU.64 R118, [R1+0x30c0] ;  /* 0x0030c00001767983 */ /* 0x002ee80000300a00 */
[----:B------:R-:W3:Y:S04]  /*25520*/  LDL.LU.64 R116, [R1+0x30b8] ;  /* 0x0030b80001747983 */ /* 0x000ee80000300a00 */
[----:B------:R-:W-:Y:S04]  /*25530*/  STL.64 [R1+0xba0], R60 ;  /* 0x000ba03c01007387 */ /* 0x000fe80000100a00 */
[----:B------:R1:W-:Y:S04]  /*25540*/  STL.64 [R1+0xba8], R62 ;  /* 0x000ba83e01007387 */ /* 0x0003e80000100a00 */
[----:B-1----:R-:W4:Y:S04]  /*25550*/  LDL.LU.64 R62, [R1+0x30b0] ;  /* 0x0030b000013e7983 */ /* 0x002f280000300a00 */
[----:B------:R-:W4:Y:S01]  /*25560*/  LDL.LU.64 R60, [R1+0x30a8] ;  /* 0x0030a800013c7983 */ /* 0x000f220000300a00 */
[C---:B------:R-:W-:Y:S08]  /*25570*/  HMMA.1688.F32.TF32 R248, R68.reuse, R22, R248 ;  /* 0x0000001644f8723c */ /* 0x040ff000000810f8 */
[C---:B------:R-:W-:Y:S08]  /*25580*/  HMMA.1688.F32.TF32 R164, R68.reuse, R90, R164 ;  /* 0x0000005a44a4723c */ /* 0x040ff000000810a4 */
[----:B------:R-:W-:Y:S07]  /*25590*/  HMMA.1688.F32.TF32 R120, R68, R86, R120 ;  /* 0x000000564478723c */ /* 0x000fee0000081078 */
[----:B------:R-:W-:Y:S04]  /*255a0*/  STL.64 [R1+0xcc0], R248 ;  /* 0x000cc0f801007387 */ /* 0x000fe80000100a00 */
[----:B------:R1:W-:Y:S01]  /*255b0*/  STL.64 [R1+0xcc8], R250 ;  /* 0x000cc8fa01007387 */ /* 0x0003e20000100a00 */
[----:B------:R-:W-:Y:S03]  /*255c0*/  HMMA.1688.F32.TF32 R112, R64, R46, R112 ;  /* 0x0000002e4070723c */ /* 0x000fe60000081070 */
[----:B-1----:R-:W2:Y:S04]  /*255d0*/  LDL.LU.64 R250, [R1+0x30a0] ;  /* 0x0030a00001fa7983 */ /* 0x002ea80000300a00 */
[----:B------:R-:W2:Y:S04]  /*255e0*/  LDL.LU.64 R248, [R1+0x3098] ;  /* 0x0030980001f87983 */ /* 0x000ea80000300a00 */
[----:B------:R-:W-:Y:S04]  /*255f0*/  STL.64 [R1+0xd80], R164 ;  /* 0x000d80a401007387 */ /* 0x000fe80000100a00 */
[----:B------:R-:W-:Y:S04]  /*25600*/  STL.64 [R1+0xd88], R166 ;  /* 0x000d88a601007387 */ /* 0x000fe80000100a00 */
[----:B------:R-:W-:Y:S04]  /*25610*/  STL.64 [R1+0xed0], R120 ;  /* 0x000ed07801007387 */ /* 0x000fe80000100a00 */
[----:B------:R3:W-:Y:S01]  /*25620*/  STL.64 [R1+0xed8], R122 ;  /* 0x000ed87a01007387 */ /* 0x0007e20000100a00 */
[----:B------:R-:W-:-:S02]  /*25630*/  IMAD.MOV.U32 R186, RZ, RZ, R89 ;  /* 0x000000ffffba7224 */ /* 0x000fc400078e0059 */
[----:B------:R-:W-:Y:S02]  /*25640*/  IMAD.MOV.U32 R187, RZ, RZ, R88 ;  /* 0x000000ffffbb7224 */ /* 0x000fe400078e0058 */
[----:B------:R-:W-:Y:S02]  /*25650*/  IMAD.MOV.U32 R89, RZ, RZ, R114 ;  /* 0x000000ffff597224 */ /* 0x000fe400078e0072 */
[----:B------:R-:W-:Y:S01]  /*25660*/  IMAD.MOV.U32 R88, RZ, RZ, R115 ;  /* 0x000000ffff587224 */ /* 0x000fe200078e0073 */
[C---:B---3--:R-:W-:Y:S08]  /*25670*/  HMMA.1688.F32.TF32 R120, R68.reuse, R42, R116 ;  /* 0x0000002a4478723c */ /* 0x048ff00000081074 */
[C---:B------:R-:W-:Y:S08]  /*25680*/  HMMA.1688.F32.TF32 R116, R68.reuse, R34, R128 ;  /* 0x000000224474723c */ /* 0x040ff00000081080 */
[C---:B----4-:R-:W-:Y:S08]  /*25690*/  HMMA.1688.F32.TF32 R164, R68.reuse, R82, R60 ;  /* 0x0000005244a4723c */ /* 0x050ff0000008103c */
[C---:B--2---:R-:W-:Y:S08]  /*256a0*/  HMMA.1688.F32.TF32 R60, R68.reuse, R38, R124 ;  /* 0x00000026443c723c */ /* 0x044ff0000008107c */
[----:B------:R-:W-:Y:S07]  /*256b0*/  HMMA.1688.F32.TF32 R68, R68, R30, R136 ;  /* 0x0000001e4444723c */ /* 0x000fee0000081088 */
[----:B------:R1:W-:Y:S04]  /*256c0*/  STL.64 [R1+0xfd0], R164 ;  /* 0x000fd0a401007387 */ /* 0x0003e80000100a00 */
[----:B------:R-:W-:Y:S04]  /*256d0*/  STL.64 [R1+0xfd8], R166 ;  /* 0x000fd8a601007387 */ /* 0x000fe80000100a00 */
[----:B------:R-:W-:Y:S04]  /*256e0*/  STL.64 [R1+0x12a0], R120 ;  /* 0x0012a07801007387 */ /* 0x000fe80000100a00 */
[----:B------:R-:W-:Y:S01]  /*256f0*/  STL.64 [R1+0x12a8], R122 ;  /* 0x0012a87a01007387 */ /* 0x000fe20000100a00 */
[----:B-1----:R-:W-:Y:S01]  /*25700*/  MOV R165, R112 ;  /* 0x0000007000a57202 */ /* 0x002fe20000000f00 */
[----:B------:R-:W-:-:S02]  /*25710*/  IMAD.MOV.U32 R164, RZ, RZ, R113 ;  /* 0x000000ffffa47224 */ /* 0x000fc400078e0071 */
[----:B------:R-:W-:Y:S01]  /*25720*/  STL.64 [R1+0x1290], R60 ;  /* 0x0012903c01007387 */ /* 0x000fe20000100a00 */
[C---:B------:R-:W-:Y:S03]  /*25730*/  HMMA.1688.F32.TF32 R112, R64.reuse, R74, R108 ;  /* 0x0000004a4070723c */ /* 0x040fe6000008106c */
[----:B------:R-:W-:Y:S04]  /*25740*/  STL.64 [R1+0x1298], R62 ;  /* 0x0012983e01007387 */ /* 0x000fe80000100a00 */
[----:B------:R-:W-:Y:S01]  /*25750*/  STL.64 [R1+0x1250], R116 ;  /* 0x0012507401007387 */ /* 0x000fe20000100a00 */
[C---:B------:R-:W-:Y:S03]  /*25760*/  HMMA.1688.F32.TF32 R108, R64.reuse, R162, R100 ;  /* 0x000000a2406c723c */ /* 0x040fe60000081064 */
[----:B------:R-:W-:Y:S04]  /*25770*/  STL.64 [R1+0x1258], R118 ;  /* 0x0012587601007387 */ /* 0x000fe80000100a00 */
[----:B------:R-:W-:Y:S04]  /*25780*/  STL.64 [R1+0x1240], R68 ;  /* 0x0012404401007387 */ /* 0x000fe80000100a00 */
[----:B------:R1:W-:Y:S04]  /*25790*/  STL.64 [R1+0x1248], R70 ;  /* 0x0012484601007387 */ /* 0x0003e80000100a00 */
[----:B------:R-:W-:Y:S04]  /*257a0*/  LDS R60, [R3+0x4280] ;  /* 0x00428000033c7984 */ /* 0x000fe80000000800 */
[----:B------:R-:W-:Y:S01]  /*257b0*/  LDS R62, [R3+0x6280] ;  /* 0x00628000033e7984 */ /* 0x000fe20000000800 */
[C---:B-1----:R-:W-:Y:S03]  /*257c0*/  HMMA.1688.F32.TF32 R68, R64.reuse, R10, R76 ;  /* 0x0000000a4044723c */ /* 0x042fe6000008104c */
[----:B------:R-:W-:Y:S04]  /*257d0*/  STL.64 [R1+0x2f28], R164 ;  /* 0x002f28a401007387 */ /* 0x000fe80000100a00 */
[----:B------:R-:W-:Y:S01]  /*257e0*/  STL.64 [R1+0x5e0], R112 ;  /* 0x0005e07001007387 */ /* 0x000fe20000100a00 */
[C---:B------:R-:W-:Y:S03]  /*257f0*/  HMMA.1688.F32.TF32 R100, R64.reuse, R6, R104 ;  /* 0x000000064064723c */ /* 0x040fe60000081068 */
[----:B------:R-:W-:Y:S04]  /*25800*/  STL.64 [R1+0x5e8], R114 ;  /* 0x0005e87201007387 */ /* 0x000fe80000100a00 */
[----:B------:R-:W-:Y:S01]  /*25810*/  STL.64 [R1+0x610], R108 ;  /* 0x0006106c01007387 */ /* 0x000fe20000100a00 */
[C---:B------:R-:W-:Y:S03]  /*25820*/  HMMA.1688.F32.TF32 R76, R64.reuse, R18, R96 ;  /* 0x00000012404c723c */ /* 0x040fe60000081060 */
[----:B------:R-:W-:Y:S04]  /*25830*/  STL.64 [R1+0x618], R110 ;  /* 0x0006186e01007387 */ /* 0x000fe80000100a00 */
[----:B------:R-:W-:Y:S04]  /*25840*/  LDS R61, [R240+0x4280] ;  /* 0x00428000f03d7984 */ /* 0x000fe80000000800 */
[----:B------:R-:W-:Y:S04]  /*25850*/  STL.64 [R1+0x630], R68 ;  /* 0x0006304401007387 */ /* 0x000fe80000100a00 */
[----:B------:R1:W-:Y:S04]  /*25860*/  STL.64 [R1+0x638], R70 ;  /* 0x0006384601007387 */ /* 0x0003e80000100a00 */
[----:B------:R-:W2:Y:S01]  /*25870*/  LDS R63, [R240+0x6280] ;  /* 0x00628000f03f7984 */ /* 0x000ea20000000800 */
[C---:B-1----:R-:W-:Y:S03]  /*25880*/  HMMA.1688.F32.TF32 R68, R64.reuse, R14, R92 ;  /* 0x0000000e4044723c */ /* 0x042fe6000008105c */
[----:B------:R-:W-:Y:S04]  /*25890*/  STL.64 [R1+0x700], R100 ;  /* 0x0007006401007387 */ /* 0x000fe80000100a00 */
[----:B------:R-:W-:Y:S01]  /*258a0*/  STL.64 [R1+0x708], R102 ;  /* 0x0007086601007387 */ /* 0x000fe20000100a00 */
[C---:B------:R-:W-:Y:S03]  /*258b0*/  HMMA.1688.F32.TF32 R92, R64.reuse, R26, R236 ;  /* 0x0000001a405c723c */ /* 0x040fe600000810ec */
[----:B------:R-:W-:Y:S04]  /*258c0*/  STL.64 [R1+0x710], R76 ;  /* 0x0007104c01007387 */ /* 0x000fe80000100a00 */
[----:B------:R1:W-:Y:S08]  /*258d0*/  STL.64 [R1+0x718], R78 ;  /* 0x0007184e01007387 */ /* 0x0003f00000100a00 */
[----:B------:R-:W-:Y:S01]  /*258e0*/  STL.64 [R1+0x920], R68 ;  /* 0x0009204401007387 */ /* 0x000fe20000100a00 */
[C---:B-1----:R-:W-:Y:S03]  /*258f0*/  HMMA.1688.F32.TF32 R76, R64.reuse, R22, R168 ;  /* 0x00000016404c723c */ /* 0x042fe600000810a8 */
[----:B------:R1:W-:Y:S05]  /*25900*/  STL.64 [R1+0x928], R70 ;  /* 0x0009284601007387 */ /* 0x0003ea0000100a00 */
[C---:B-1----:R-:W-:Y:S01]  /*25910*/  HMMA.1688.F32.TF32 R68, R64.reuse, R90, R244 ;  /* 0x0000005a4044723c */ /* 0x042fe200000810f4 */
[----:B------:R-:W-:Y:S04]  /*25920*/  STL.64 [R1+0x940], R92 ;  /* 0x0009405c01007387 */ /* 0x000fe80000100a00 */
[----:B------:R1:W-:Y:S10]  /*25930*/  STL.64 [R1+0x948], R94 ;  /* 0x0009485e01007387 */ /* 0x0003f40000100a00 */
[----:B------:R-:W-:Y:S04]  /*25940*/  STL.64 [R1+0xad0], R76 ;  /* 0x000ad04c01007387 */ /* 0x000fe80000100a00 */
[----:B------:R3:W-:Y:S01]  /*25950*/  STL.64 [R1+0xad8], R78 ;  /* 0x000ad84e01007387 */ /* 0x0007e20000100a00 */
[C---:B-1----:R-:W-:Y:S03]  /*25960*/  HMMA.1688.F32.TF32 R92, R64.reuse, R86, R184 ;  /* 0x00000056405c723c */ /* 0x042fe600000810b8 */
[----:B------:R-:W-:Y:S05]  /*25970*/  STL.64 [R1+0xbf0], R68 ;  /* 0x000bf04401007387 */ /* 0x000fea0000100a00 */
[C---:B---3--:R-:W-:Y:S01]  /*25980*/  HMMA.1688.F32.TF32 R76, R64.reuse, R82, R56 ;  /* 0x00000052404c723c */ /* 0x048fe20000081038 */
[----:B------:R1:W-:Y:S07]  /*25990*/  STL.64 [R1+0xbf8], R70 ;  /* 0x000bf84601007387 */ /* 0x0003ee0000100a00 */
[C---:B------:R-:W-:Y:S08]  /*259a0*/  HMMA.1688.F32.TF32 R56, R64.reuse, R38, R140 ;  /* 0x000000264038723c */ /* 0x040ff0000008108c */
[C---:B-1----:R-:W-:Y:S01]  /*259b0*/  HMMA.1688.F32.TF32 R68, R64.reuse, R42, R132 ;  /* 0x0000002a4044723c */ /* 0x042fe20000081084 */
[----:B------:R1:W-:Y:S04]  /*259c0*/  STL.64 [R1+0xd50], R92 ;  /* 0x000d505c01007387 */ /* 0x0003e80000100a00 */
[----:B------:R3:W-:Y:S04]  /*259d0*/  STL.64 [R1+0xd58], R94 ;  /* 0x000d585e01007387 */ /* 0x0007e80000100a00 */
[----:B------:R4:W-:Y:S04]  /*259e0*/  STL.64 [R1+0xe90], R76 ;  /* 0x000e904c01007387 */ /* 0x0009e80000100a00 */
[----:B------:R1:W-:Y:S04]  /*259f0*/  STL.64 [R1+0xe98], R78 ;  /* 0x000e984e01007387 */ /* 0x0003e80000100a00 */
[----:B------:R-:W2:Y:S06]  /*25a00*/  LDL.LU R236, [R1+0xc0] ;  /* 0x0000c00001ec7983 */ /* 0x000eac0000300800 */
[----:B------:R-:W-:Y:S04]  /*25a10*/  STL.64 [R1+0x1140], R68 ;  /* 0x0011404401007387 */ /* 0x000fe80000100a00 */
[----:B------:R1:W-:Y:S04]  /*25a20*/  STL.64 [R1+0x1148], R70 ;  /* 0x0011484601007387 */ /* 0x0003e80000100a00 */
[----:B------:R-:W-:Y:S04]  /*25a30*/  STL.64 [R1+0x1130], R56 ;  /* 0x0011303801007387 */ /* 0x000fe80000100a00 */
[----:B------:R1:W-:Y:S04]  /*25a40*/  STL.64 [R1+0x1138], R58 ;  /* 0x0011383a01007387 */ /* 0x0003e80000100a00 */
        /* <DEDUP_REMOVED lines=11> */
[----:B----4-:R-:W4:Y:S04]  /*25b00*/  LDL.LU R76, [R1+0x440] ;  /* 0x00044000014c7983 */ /* 0x010f280000300800 */
        /* <DEDUP_REMOVED lines=31> */
[C---:B------:R-:W-:Y:S03]  /*25d00*/  HMMA.1688.F32.TF32 R68, R64.reuse, R34, R144 ;  /* 0x000000224044723c */ /* 0x040fe60000081090 */
[----:B------:R-:W4:Y:S05]  /*25d10*/  LDL.LU R184, [R1+0xa40] ;  /* 0x000a400001b87983 */ /* 0x000f2a0000300800 */
[----:B------:R-:W-:Y:S11]  /*25d20*/  HMMA.1688.F32.TF32 R56, R64, R30, R152 ;  /* 0x0000001e4038723c */ /* 0x000ff60000081098 */
[----:B------:R-:W-:Y:S04]  /*25d30*/  @!UPT UIADD3 URZ, URZ, URZ, URZ ;  /* 0x0000003f3f3ff290 */ /* 0x000fe8000fffe03f */
[----:B------:R-:W-:Y:S04]  /*25d40*/  STL.64 [R1+0x1120], R68 ;  /* 0x0011204401007387 */ /* 0x000fe80000100a00 */
[----:B------:R1:W-:Y:S04]  /*25d50*/  STL.64 [R1+0x1128], R70 ;  /* 0x0011284601007387 */ /* 0x0003e80000100a00 */
[----:B------:R-:W-:Y:S04]  /*25d60*/  STL.64 [R1+0x1100], R56 ;  /* 0x0011003801007387 */ /* 0x000fe80000100a00 */
[----:B------:R-:W-:Y:S04]  /*25d70*/  STL.64 [R1+0x1108], R58 ;  /* 0x0011083a01007387 */ /* 0x000fe80000100a00 */
[----:B------:R-:W4:Y:S04]  /*25d80*/  LDL.LU R185, [R1+0xa44] ;  /* 0x000a440001b97983 */ /* 0x000f280000300800 */
[----:B------:R-:W4:Y:S04]  /*25d90*/  LDL.LU R186, [R1+0xa48] ;  /* 0x000a480001ba7983 */ /* 0x000f280000300800 */
[----:B------:R-:W4:Y:S04]  /*25da0*/  LDL.LU R187, [R1+0xa4c] ;  /* 0x000a4c0001bb7983 */ /* 0x000f280000300800 */
[----:B------:R-:W4:Y:S04]  /*25db0*/  LDL.LU R244, [R1+0xd10] ;  /* 0x000d100001f47983 */ /* 0x000f280000300800 */
        /* <DEDUP_REMOVED lines=8> */
[C---:B---3--:R-:W-:Y:S11]  /*25e40*/  HMMA.1688.F32.TF32 R116, R60.reuse, R74, R120 ;  /* 0x0000004a3c74723c */ /* 0x048ff60000081078 */
[----:B------:R-:W-:Y:S05]  /*25e50*/  @!UPT UIADD3 URZ, URZ, URZ, URZ ;  /* 0x0000003f3f3ff290 */ /* 0x000fea000fffe03f */
[----:B------:R-:W-:Y:S01]  /*25e60*/  IMAD.MOV.U32 R155, RZ, RZ, R64 ;  /* 0x000000ffff9b7224 */ /* 0x000fe200078e0040 */
[----:B------:R-:W-:Y:S01]  /*25e70*/  MOV R154, R65 ;  /* 0x00000041009a7202 */ /* 0x000fe20000000f00 */
[----:B------:R-:W-:Y:S02]  /*25e80*/  IMAD.MOV.U32 R153, RZ, RZ, R66 ;  /* 0x000000ffff997224 */ /* 0x000fe400078e0042 */
[----:B------:R-:W-:Y:S02]  /*25e90*/  IMAD.MOV.U32 R152, RZ, RZ, R67 ;  /* 0x000000ffff987224 */ /* 0x000fe400078e0043 */
[C---:B----4-:R-:W-:Y:S01]  /*25ea0*/  HMMA.1688.F32.TF32 R64, R60.reuse, R162, R112 ;  /* 0x000000a23c40723c */ /* 0x050fe20000081070 */
[----:B------:R-:W-:Y:S04]  /*25eb0*/  STL.64 [R1+0x2f38], R154 ;  /* 0x002f389a01007387 */ /* 0x000fe80000100a00 */
[----:B------:R-:W-:Y:S03]  /*25ec0*/  STL.64 [R1+0x2f30], R152 ;  /* 0x002f309801007387 */ /* 0x000fe60000100a00 */
[C---:B-1----:R-:W-:Y:S01]  /*25ed0*/  HMMA.1688.F32.TF32 R68, R60.reuse, R10, R108 ;  /* 0x0000000a3c44723c */ /* 0x042fe2000008106c */
[----:B------:R-:W-:Y:S04]  /*25ee0*/  STL.64 [R1+0x150], R116 ;  /* 0x0001507401007387 */ /* 0x000fe80000100a00 */
[----:B------:R-:W-:Y:S03]  /*25ef0*/  STL.64 [R1+0x158], R118 ;  /* 0x0001587601007387 */ /* 0x000fe60000100a00 */
[C---:B------:R-:W-:Y:S07]  /*25f00*/  HMMA.1688.F32.TF32 R100, R60.reuse, R6, R100 ;  /* 0x000000063c64723c */ /* 0x040fee0000081064 */
[----:B------:R-:W-:Y:S04]  /*25f10*/  STL.64 [R1+0x1c0], R64 ;  /* 0x0001c04001007387 */ /* 0x000fe80000100a00 */
[----:B------:R1:W-:Y:S02]  /*25f20*/  STL.64 [R1+0x1c8], R66 ;  /* 0x0001c84201007387 */ /* 0x0003e40000100a00 */
[C---:B-1----:R-:W-:Y:S02]  /*25f30*/  HMMA.1688.F32.TF32 R64, R60.reuse, R18, R76 ;  /* 0x000000123c40723c */ /* 0x042fe4000008104c */
[----:B------:R-:W-:Y:S04]  /*25f40*/  STL.64 [R1+0x200], R68 ;  /* 0x0002004401007387 */ /* 0x000fe80000100a00 */
[----:B------:R1:W-:Y:S04]  /*25f50*/  STL.64 [R1+0x208], R70 ;  /* 0x0002084601007387 */ /* 0x0003e80000100a00 */
[----:B------:R-:W-:Y:S01]  /*25f60*/  STL.64 [R1+0x550], R100 ;  /* 0x0005506401007387 */ /* 0x000fe20000100a00 */
[C---:B------:R-:W-:Y:S03]  /*25f70*/  HMMA.1688.F32.TF32 R76, R60.reuse, R26, R96 ;  /* 0x0000001a3c4c723c */ /* 0x040fe60000081060 */
[----:B------:R-:W-:Y:S05]  /*25f80*/  STL.64 [R1+0x558], R102 ;  /* 0x0005586601007387 */ /* 0x000fea0000100a00 */
[C---:B-1----:R-:W-:Y:S04]  /*25f90*/  HMMA.1688.F32.TF32 R68, R60.reuse, R14, R104 ;  /* 0x0000000e3c44723c */ /* 0x042fe80000081068 */
[----:B------:R-:W-:Y:S04]  /*25fa0*/  STL.64 [R1+0x5d0], R64 ;  /* 0x0005d04001007387 */ /* 0x000fe80000100a00 */
[----:B------:R1:W-:Y:S02]  /*25fb0*/  STL.64 [R1+0x5d8], R66 ;  /* 0x0005d84201007387 */ /* 0x0003e40000100a00 */
[C---:B-1----:R-:W-:Y:S11]  /*25fc0*/  HMMA.1688.F32.TF32 R64, R60.reuse, R22, R92 ;  /* 0x000000163c40723c */ /* 0x042ff6000008105c */
[----:B------:R-:W-:Y:S02]  /*25fd0*/  @!UPT UIADD3 URZ, URZ, URZ, URZ ;  /* 0x0000003f3f3ff290 */ /* 0x000fe4000fffe03f */
[----:B------:R-:W-:Y:S04]  /*25fe0*/  STL.64 [R1+0x620], R68 ;  /* 0x0006204401007387 */ /* 0x000fe80000100a00 */
[----:B------:R1:W-:Y:S04]  /*25ff0*/  STL.64 [R1+0x628], R70 ;  /* 0x0006284601007387 */ /* 0x0003e80000100a00 */
[----:B------:R-:W-:Y:S04]  /*26000*/  STL.64 [R1+0x6f0], R76 ;  /* 0x0006f04c01007387 */ /* 0x000fe80000100a00 */
[----:B------:R2:W-:Y:S01]  /*26010*/  STL.64 [R1+0x6f8], R78 ;  /* 0x0006f84e01007387 */ /* 0x0005e20000100a00 */
[C---:B-1----:R-:W-:Y:S03]  /*26020*/  HMMA.1688.F32.TF32 R68, R60.reuse, R90, R236 ;  /* 0x0000005a3c44723c */ /* 0x042fe600000810ec */
[----:B------:R-:W-:Y:S05]  /*26030*/  STL.64 [R1+0x840], R64 ;  /* 0x0008404001007387 */ /* 0x000fea0000100a00 */
[C---:B--2---:R-:W-:Y:S01]  /*26040*/  HMMA.1688.F32.TF32 R76, R60.reuse, R86, R168 ;  /* 0x000000563c4c723c */ /* 0x044fe200000810a8 */
[----:B------:R1:W-:Y:S07]  /*26050*/  STL.64 [R1+0x848], R66 ;  /* 0x0008484201007387 */ /* 0x0003ee0000100a00 */
[C---:B-1----:R-:W-:Y:S07]  /*26060*/  HMMA.1688.F32.TF32 R64, R60.reuse, R82, R52 ;  /* 0x000000523c40723c */ /* 0x042fee0000081034 */
[----:B------:R-:W-:Y:S04]  /*26070*/  STL.64 [R1+0x990], R68 ;  /* 0x0009904401007387 */ /* 0x000fe80000100a00 */
[----:B------:R1:W-:Y:S01]  /*26080*/  STL.64 [R1+0x998], R70 ;  /* 0x0009984601007387 */ /* 0x0003e20000100a00 */
[C---:B------:R-:W-:Y:S03]  /*26090*/  HMMA.1688.F32.TF32 R52, R60.reuse, R38, R156 ;  /* 0x000000263c34723c */ /* 0x040fe6000008109c */
[----:B------:R-:W-:Y:S04]  /*260a0*/  STL.64 [R1+0xb60], R76 ;  /* 0x000b604c01007387 */ /* 0x000fe80000100a00 */
[----:B------:R-:W-:Y:S01]  /*260b0*/  STL.64 [R1+0xb68], R78 ;  /* 0x000b684e01007387 */ /* 0x000fe20000100a00 */
[C---:B-1----:R-:W-:Y:S03]  /*260c0*/  HMMA.1688.F32.TF32 R68, R60.reuse, R42, R148 ;  /* 0x0000002a3c44723c */ /* 0x042fe60000081094 */
[----:B------:R-:W-:Y:S04]  /*260d0*/  STL.64 [R1+0xce0], R64 ;  /* 0x000ce04001007387 */ /* 0x000fe80000100a00 */
[----:B------:R1:W-:Y:S02]  /*260e0*/  STL.64 [R1+0xce8], R66 ;  /* 0x000ce84201007387 */ /* 0x0003e40000100a00 */
[C---:B-1----:R-:W-:Y:S08]  /*260f0*/  HMMA.1688.F32.TF32 R64, R60.reuse, R34, R200 ;  /* 0x000000223c40723c */ /* 0x042ff000000810c8 */
[----:B------:R-:W-:Y:S06]  /*26100*/  HMMA.1688.F32.TF32 R60, R60, R30, R208 ;  /* 0x0000001e3c3c723c */ /* 0x000fec00000810d0 */
[----:B------:R-:W-:Y:S04]  /*26110*/  STL.64 [R1+0x1030], R68 ;  /* 0x0010304401007387 */ /* 0x000fe80000100a00 */
[----:B------:R-:W-:Y:S04]  /*26120*/  STL.64 [R1+0x1038], R70 ;  /* 0x0010384601007387 */ /* 0x000fe80000100a00 */
[----:B------:R-:W-:Y:S04]  /*26130*/  STL.64 [R1+0x1020], R52 ;  /* 0x0010203401007387 */ /* 0x000fe80000100a00 */
[----:B------:R-:W-:Y:S04]  /*26140*/  STL.64 [R1+0x1028], R54 ;  /* 0x0010283601007387 */ /* 0x000fe80000100a00 */
[----:B------:R-:W-:Y:S04]  /*26150*/  STL.64 [R1+0x1010], R64 ;  /* 0x0010104001007387 */ /* 0x000fe80000100a00 */
[----:B------:R1:W-:Y:S04]  /*26160*/  STL.64 [R1+0x1018], R66 ;  /* 0x0010184201007387 */ /* 0x0003e80000100a00 */
[----:B------:R-:W-:Y:S04]  /*26170*/  STL.64 [R1+0xff0], R60 ;  /* 0x000ff03c01007387 */ /* 0x000fe80000100a00 */
[----:B------:R-:W-:Y:S01]  /*26180*/  LDS R52, [R3+0x4380] ;  /* 0x0043800003347984 */ /* 0x000fe20000000800 */
[C---:B-1----:R-:W-:Y:S03]  /*26190*/  HMMA.1688.F32.TF32 R64, R56.reuse, R46, R244 ;  /* 0x0000002e3840723c */ /* 0x042fe600000810f4 */
[----:B------:R1:W-:Y:S04]  /*261a0*/  STL.64 [R1+0xff8], R62 ;  /* 0x000ff83e01007387 */ /* 0x0003e80000100a00 */
[----:B------:R-:W-:Y:S04]  /*261b0*/  LDS R54, [R3+0x6380] ;  /* 0x0063800003367984 */ /* 0x000fe80000000800 */
[----:B------:R-:W-:Y:S01]  /*261c0*/  LDS R53, [R240+0x4380] ;  /* 0x00438000f0357984 */ /* 0x000fe20000000800 */
[----:B-1----:R-:W-:Y:S03]  /*261d0*/  HMMA.1688.F32.TF32 R60, R56, R74, R184 ;  /* 0x0000004a383c723c */ /* 0x002fe600000810b8 */
[----:B------:R-:W1:Y:S09]  /*261e0*/  LDS R55, [R240+0x6380] ;  /* 0x00638000f0377984 */ /* 0x000e720000000800 */
[----:B------:R-:W-:Y:S01]  /*261f0*/  IMAD.MOV.U32 R159, RZ, RZ, R64 ;  /* 0x000000ffff9f7224 */ /* 0x000fe200078e0040 */
[----:B------:R-:W-:Y:S01]  /*26200*/  MOV R157, R66 ;  /* 0x00000042009d7202 */ /* 0x000fe20000000f00 */
[----:B------:R-:W-:-:S02]  /*26210*/  IMAD.MOV.U32 R158, RZ, RZ, R65 ;  /* 0x000000ffff9e7224 */ /* 0x000fc400078e0041 */
[----:B------:R-:W-:-:S03]  /*26220*/  IMAD.MOV.U32 R156, RZ, RZ, R67 ;  /* 0x000000ffff9c7224 */ /* 0x000fc600078e0043 */
[----:B------:R-:W-:Y:S04]  /*26230*/  STL.64 [R1+0x2f48], R158 ;  /* 0x002f489e01007387 */ /* 0x000fe80000100a00 */
[----:B------:R-:W-:Y:S04]  /*26240*/  STL.64 [R1+0x2f40], R156 ;  /* 0x002f409c01007387 */ /* 0x000fe80000100a00 */
[----:B------:R-:W2:Y:S04]  /*26250*/  LDL.LU R244, [R1+0x2b0] ;  /* 0x0002b00001f47983 */ /* 0x000ea80000300800 */
[----:B------:R-:W-:Y:S04]  /*26260*/  STL.64 [R1+0xf0], R60 ;  /* 0x0000f03c01007387 */ /* 0x000fe80000100a00 */
[----:B------:R3:W-:Y:S04]  /*26270*/  STL.64 [R1+0xf8], R62 ;  /* 0x0000f83e01007387 */ /* 0x0007e80000100a00 */
[----:B------:R-:W2:Y:S04]  /*26280*/  LDL.LU R245, [R1+0x2b4] ;  /* 0x0002b40001f57983 */ /* 0x000ea80000300800 */
[----:B------:R-:W2:Y:S04]  /*26290*/  LDL.LU R246, [R1+0x2b8] ;  /* 0x0002b80001f67983 */ /* 0x000ea80000300800 */
[----:B------:R-:W2:Y:S04]  /*262a0*/  LDL.LU R247, [R1+0x2bc] ;  /* 0x0002bc0001f77983 */ /* 0x000ea80000300800 */
[----:B------:R-:W4:Y:S04]  /*262b0*/  LDL.LU R168, [R1+0x2c0] ;  /* 0x0002c00001a87983 */ /* 0x000f280000300800 */
        /* <DEDUP_REMOVED lines=15> */
[----:B------:R-:W2:Y:S04]  /*263b0*/  LDL.LU R120, [R1] ;  /* 0x0000000001787983 */ /* 0x000ea80000300800 */
        /* <DEDUP_REMOVED lines=23> */
[----:B------:R-:W2:Y:S04]  /*26530*/  LDL.LU R68, [R1+0x5b0] ;  /* 0x0005b00001447983 */ /* 0x000ea80000300800 */
[----:B------:R-:W2:Y:S04]  /*26540*/  LDL.LU R69, [R1+0x5b4] ;  /* 0x0005b40001457983 */ /* 0x000ea80000300800 */
        /* <DEDUP_REMOVED lines=14> */
[----:B------:R-:W1:Y:S04]  /*26630*/  LDL.LU R112, [R1+0xda0] ;  /* 0x000da00001707983 */ /* 0x000e680000300800 */
[----:B------:R-:W1:Y:S04]  /*26640*/  LDL.LU R113, [R1+0xda4] ;  /* 0x000da40001717983 */ /* 0x000e680000300800 */
[----:B------:R-:W1:Y:S04]  /*26650*/  LDL.LU R114, [R1+0xda8] ;  /* 0x000da80001727983 */ /* 0x000e680000300800 */
[----:B------:R-:W1:Y:S04]  /*26660*/  LDL.LU R115, [R1+0xdac] ;  /* 0x000dac0001737983 */ /* 0x000e680000300800 */
        /* <DEDUP_REMOVED lines=12> */
[C---:B---3--:R-:W-:Y:S08]  /*26730*/  HMMA.1688.F32.TF32 R60, R56.reuse, R162, R132 ;  /* 0x000000a2383c723c */ /* 0x048ff00000081084 */
[C---:B--2---:R-:W-:Y:S08]  /*26740*/  HMMA.1688.F32.TF32 R132, R56.reuse, R10, R164 ;  /* 0x0000000a3884723c */ /* 0x044ff000000810a4 */
[C---:B----4-:R-:W-:Y:S07]  /*26750*/  HMMA.1688.F32.TF32 R64, R56.reuse, R6, R68 ;  /* 0x000000063840723c */ /* 0x050fee0000081044 */
        /* <DEDUP_REMOVED lines=11> */
[C---:B--2---:R-:W-:Y:S01]  /*26810*/  HMMA.1688.F32.TF32 R60, R56.reuse, R22, R116 ;  /* 0x00000016383c723c */ /* 0x044fe20000081074 */
[----:B------:R-:W-:Y:S04]  /*26820*/  STL.64 [R1+0x540], R68 ;  /* 0x0005404401007387 */ /* 0x000fe80000100a00 */
[----:B------:R2:W-:Y:S10]  /*26830*/  STL.64 [R1+0x548], R70 ;  /* 0x0005484601007387 */ /* 0x0005f40000100a00 */
[----:B------:R-:W-:Y:S04]  /*26840*/  STL.64 [R1+0x590], R64 ;  /* 0x0005904001007387 */ /* 0x000fe80000100a00 */
[----:B------:R3:W-:Y:S01]  /*26850*/  STL.64 [R1+0x598], R66 ;  /* 0x0005984201007387 */ /* 0x0007e20000100a00 */
[C---:B--2---:R-:W-:Y:S03]  /*26860*/  HMMA.1688.F32.TF32 R68, R56.reuse, R90, R120 ;  /* 0x0000005a3844723c */ /* 0x044fe60000081078 */
[----:B------:R-:W-:Y:S05]  /*26870*/  STL.64 [R1+0x600], R60 ;  /* 0x0006003c01007387 */ /* 0x000fea0000100a00 */
[C---:B---3--:R-:W-:Y:S01]  /*26880*/  HMMA.1688.F32.TF32 R64, R56.reuse, R86, R248 ;  /* 0x000000563840723c */ /* 0x048fe200000810f8 */
[----:B------:R2:W-:Y:S07]  /*26890*/  STL.64 [R1+0x608], R62 ;  /* 0x0006083e01007387 */ /* 0x0005ee0000100a00 */
[C---:B--2---:R-:W-:Y:S08]  /*268a0*/  HMMA.1688.F32.TF32 R60, R56.reuse, R82, R48 ;  /* 0x00000052383c723c */ /* 0x044ff00000081030 */
[C---:B------:R-:W-:Y:S01]  /*268b0*/  HMMA.1688.F32.TF32 R48, R56.reuse, R42, R204 ;  /* 0x0000002a3830723c */ /* 0x040fe200000810cc */
[----:B------:R-:W-:Y:S04]  /*268c0*/  STL.64 [R1+0x6e0], R68 ;  /* 0x0006e04401007387 */ /* 0x000fe80000100a00 */
[----:B------:R-:W-:Y:S04]  /*268d0*/  STL.64 [R1+0x6e8], R70 ;  /* 0x0006e84601007387 */ /* 0x000fe80000100a00 */
[----:B------:R-:W-:Y:S04]  /*268e0*/  STL.64 [R1+0x910], R64 ;  /* 0x0009104001007387 */ /* 0x000fe80000100a00 */
[----:B------:R2:W-:Y:S04]  /*268f0*/  STL.64 [R1+0x918], R66 ;  /* 0x0009184201007387 */ /* 0x0005e80000100a00 */
[----:B------:R-:W-:Y:S04]  /*26900*/  STL.64 [R1+0xa80], R60 ;  /* 0x000a803c01007387 */ /* 0x000fe80000100a00 */
[----:B------:R3:W-:Y:S01]  /*26910*/  STL.64 [R1+0xa88], R62 ;  /* 0x000a883e01007387 */ /* 0x0007e20000100a00 */
[C---:B--2---:R-:W-:Y:S03]  /*26920*/  HMMA.1688.F32.TF32 R64, R56.reuse, R38, R212 ;  /* 0x000000263840723c */ /* 0x044fe600000810d4 */
[----:B------:R-:W-:Y:S04]  /*26930*/  STL.64 [R1+0xf30], R48 ;  /* 0x000f303001007387 */ /* 0x000fe80000100a00 */
[----:B------:R2:W-:Y:S01]  /*26940*/  STL.64 [R1+0xf38], R50 ;  /* 0x000f383201007387 */ /* 0x0005e20000100a00 */
[C---:B---3--:R-:W-:Y:S03]  /*26950*/  HMMA.1688.F32.TF32 R60, R56.reuse, R34, R216 ;  /* 0x00000022383c723c */ /* 0x048fe600000810d8 */
[----:B------:R-:W-:Y:S04]  /*26960*/  LDS R68, [R3+0x4480] ;  /* 0x0044800003447984 */ /* 0x000fe80000000800 */
[----:B------:R-:W-:Y:S01]  /*26970*/  LDS R70, [R3+0x6480] ;  /* 0x0064800003467984 */ /* 0x000fe20000000800 */
[----:B--2---:R-:W-:Y:S03]  /*26980*/  HMMA.1688.F32.TF32 R48, R56, R30, R224 ;  /* 0x0000001e3830723c */ /* 0x004fe600000810e0 */
[----:B------:R-:W-:Y:S04]  /*26990*/  LDS R56, [R3+0x4400] ;  /* 0x0044000003387984 */ /* 0x000fe80000000800 */
[----:B------:R-:W-:Y:S01]  /*269a0*/  LDS R58, [R3+0x6400] ;  /* 0x00640000033a7984 */ /* 0x000fe20000000800 */
[C---:B-1----:R-:W-:Y:S03]  /*269b0*/  HMMA.1688.F32.TF32 R248, R52.reuse, R46, R112 ;  /* 0x0000002e34f8723c */ /* 0x042fe60000081070 */
[----:B------:R-:W-:Y:S04]  /*269c0*/  STL.64 [R1+0xf20], R64 ;  /* 0x000f204001007387 */ /* 0x000fe80000100a00 */
[----:B------:R1:W-:Y:S04]  /*269d0*/  STL.64 [R1+0xf28], R66 ;  /* 0x000f284201007387 */ /* 0x0003e80000100a00 */
[----:B------:R-:W-:Y:S04]  /*269e0*/  STL.64 [R1+0xf10], R60 ;  /* 0x000f103c01007387 */ /* 0x000fe80000100a00 */
[----:B------:R2:W-:Y:S01]  /*269f0*/  STL.64 [R1+0xf18], R62 ;  /* 0x000f183e01007387 */ /* 0x0005e20000100a00 */
[C---:B-1----:R-:W-:Y:S03]  /*26a00*/  HMMA.1688.F32.TF32 R64, R52.reuse, R74, R108 ;  /* 0x0000004a3440723c */ /* 0x042fe6000008106c */
[----:B------:R-:W-:Y:S04]  /*26a10*/  STL.64 [R1+0xf00], R48 ;  /* 0x000f003001007387 */ /* 0x000fe80000100a00 */
[----:B------:R1:W-:Y:S01]  /*26a20*/  STL.64 [R1+0xf08], R50 ;  /* 0x000f083201007387 */ /* 0x0003e20000100a00 */
[C---:B--2---:R-:W-:Y:S03]  /*26a30*/  HMMA.1688.F32.TF32 R60, R52.reuse, R162, R100 ;  /* 0x000000a2343c723c */ /* 0x044fe60000081064 */
[----:B------:R-:W-:Y:S04]  /*26a40*/  LDS R57, [R240+0x4400] ;  /* 0x00440000f0397984 */ /* 0x000fe80000000800 */
[----:B------:R-:W2:Y:S01]  /*26a50*/  LDS R59, [R240+0x6400] ;  /* 0x00640000f03b7984 */ /* 0x000ea20000000800 */
[C---:B-1----:R-:W-:Y:S03]  /*26a60*/  HMMA.1688.F32.TF32 R48, R52.reuse, R10, R76 ;  /* 0x0000000a3430723c */ /* 0x042fe6000008104c */
[----:B------:R-:W-:Y:S04]  /*26a70*/  STL.64 [R1+0x2ea0], R250 ;  /* 0x002ea0fa01007387 */ /* 0x000fe80000100a00 */
[----:B------:R-:W-:Y:S04]  /*26a80*/  STL.64 [R1+0x2e98], R248 ;  /* 0x002e98f801007387 */ /* 0x000fe80000100a00 */
[----:B------:R-:W-:Y:S04]  /*26a90*/  STL.64 [R1+0x70], R64 ;  /* 0x0000704001007387 */ /* 0x000fe80000100a00 */
[----:B------:R1:W-:Y:S04]  /*26aa0*/  STL.64 [R1+0x78], R66 ;  /* 0x0000784201007387 */ /* 0x0003e80000100a00 */
[----:B------:R-:W-:Y:S04]  /*26ab0*/  STL.64 [R1+0x60], R60 ;  /* 0x0000603c01007387 */ /* 0x000fe80000100a00 */
[----:B------:R3:W-:Y:S01]  /*26ac0*/  STL.64 [R1+0x68], R62 ;  /* 0x0000683e01007387 */ /* 0x0007e20000100a00 */
[C---:B-1----:R-:W-:Y:S03]  /*26ad0*/  HMMA.1688.F32.TF32 R64, R52.reuse, R6, R104 ;  /* 0x000000063440723c */ /* 0x042fe60000081068 */
[----:B------:R-:W-:Y:S04]  /*26ae0*/  STL.64 [R1+0x80], R48 ;  /* 0x0000803001007387 */ /* 0x000fe80000100a00 */
[----:B------:R1:W-:Y:S01]  /*26af0*/  STL.64 [R1+0x88], R50 ;  /* 0x0000883201007387 */ /* 0x0003e20000100a00 */
[C---:B---3--:R-:W-:Y:S03]  /*26b00*/  HMMA.1688.F32.TF32 R60, R52.reuse, R18, R96 ;  /* 0x00000012343c723c */ /* 0x048fe60000081060 */
[----:B------:R-:W-:Y:S04]  /*26b10*/  LDS R69, [R240+0x4480] ;  /* 0x00448000f0457984 */ /* 0x000fe80000000800 */
[----:B------:R-:W3:Y:S01]  /*26b20*/  LDS R71, [R240+0x6480] ;  /* 0x00648000f0477984 */ /* 0x000ee20000000800 */
[C---:B-1----:R-:W-:Y:S07]  /*26b30*/  HMMA.1688.F32.TF32 R48, R52.reuse, R14, R92 ;  /* 0x0000000e3430723c */ /* 0x042fee000008105c */
[----:B------:R-:W-:Y:S04]  /*26b40*/  STL.64 [R1+0xe0], R64 ;  /* 0x0000e04001007387 */ /* 0x000fe80000100a00 */
[----:B------:R1:W-:Y:S04]  /*26b50*/  STL.64 [R1+0xe8], R66 ;  /* 0x0000e84201007387 */ /* 0x0003e80000100a00 */
[----:B------:R-:W-:Y:S04]  /*26b60*/  STL.64 [R1+0x110], R60 ;  /* 0x0001103c01007387 */ /* 0x000fe80000100a00 */
[----:B------:R4:W-:Y:S01]  /*26b70*/  STL.64 [R1+0x118], R62 ;  /* 0x0001183e01007387 */ /* 0x0009e20000100a00 */
[C---:B-1----:R-:W-:Y:S03]  /*26b80*/  HMMA.1688.F32.TF32 R64, R52.reuse, R26, R236 ;  /* 0x0000001a3440723c */ /* 0x042fe600000810ec */
[----:B------:R-:W-:Y:S04]  /*26b90*/  STL.64 [R1+0x470], R48 ;  /* 0x0004703001007387 */ /* 0x000fe80000100a00 */
[----:B------:R1:W-:Y:S01]  /*26ba0*/  STL.64 [R1+0x478], R50 ;  /* 0x0004783201007387 */ /* 0x0003e20000100a00 */
[C---:B----4-:R-:W-:Y:S08]  /*26bb0*/  HMMA.1688.F32.TF32 R60, R52.reuse, R22, R168 ;  /* 0x00000016343c723c */ /* 0x050ff000000810a8 */
        /* <DEDUP_REMOVED lines=18> */
[----:B-1----:R-:W-:Y:S07]  /*26ce0*/  HMMA.1688.F32.TF32 R48, R52, R30, R192 ;  /* 0x0000001e3430723c */ /* 0x002fee00000810c0 */
[----:B------:R-:W-:Y:S04]  /*26cf0*/  STL.64 [R1+0xdd0], R64 ;  /* 0x000dd04001007387 */ /* 0x000fe80000100a00 */
[----:B------:R-:W-:Y:S04]  /*26d00*/  STL.64 [R1+0xdd8], R66 ;  /* 0x000dd84201007387 */ /* 0x000fe80000100a00 */
[----:B------:R-:W4:Y:S04]  /*26d10*/  LDL.LU R92, [R1+0x260] ;  /* 0x00026000015c7983 */ /* 0x000f280000300800 */
[----:B------:R-:W-:Y:S04]  /*26d20*/  STL.64 [R1+0xdb0], R60 ;  /* 0x000db03c01007387 */ /* 0x000fe80000100a00 */
[----:B------:R-:W-:Y:S04]  /*26d30*/  STL.64 [R1+0xdb8], R62 ;  /* 0x000db83e01007387 */ /* 0x000fe80000100a00 */
[----:B------:R-:W-:Y:S04]  /*26d40*/  STL.64 [R1+0xda0], R48 ;  /* 0x000da03001007387 */ /* 0x000fe80000100a00 */
        /* <DEDUP_REMOVED lines=66> */
[C---:B----4-:R-:W-:Y:S07]  /*27170*/  HMMA.1688.F32.TF32 R52, R56.reuse, R162, R128 ;  /* 0x000000a23834723c */ /* 0x050fee0000081080 */
[----:B------:R-:W-:Y:S04]  /*27180*/  STL.64 [R1+0x2eb0], R50 ;  /* 0x002eb03201007387 */ /* 0x000fe80000100a00 */
[----:B------:R1:W-:Y:S01]  /*27190*/  STL.64 [R1+0x2ea8], R48 ;  /* 0x002ea83001007387 */ /* 0x0003e20000100a00 */
[C---:B------:R-:W-:Y:S03]  /*271a0*/  HMMA.1688.F32.TF32 R244, R56.reuse, R10, R244 ;  /* 0x0000000a38f4723c */ /* 0x040fe600000810f4 */
[----:B------:R-:W-:Y:S04]  /*271b0*/  STL.64 [R1+0x2e70], R186 ;  /* 0x002e70ba01007387 */ /* 0x000fe80000100a00 */
[----:B------:R-:W-:Y:S01]  /*271c0*/  STL.64 [R1+0x2e68], R184 ;  /* 0x002e68b801007387 */ /* 0x000fe20000100a00 */
[C---:B------:R-:W-:Y:S03]  /*271d0*/  HMMA.1688.F32.TF32 R236, R56.reuse, R6, R236 ;  /* 0x0000000638ec723c */ /* 0x040fe600000810ec */
[----:B------:R-:W-:Y:S05]  /*271e0*/  STL.64 [R1+0x2e80], R54 ;  /* 0x002e803601007387 */ /* 0x000fea0000100a00 */
[C---:B-1----:R-:W-:Y:S01]  /*271f0*/  HMMA.1688.F32.TF32 R48, R56.reuse, R14, R116 ;  /* 0x0000000e3830723c */ /* 0x042fe20000081074 */
[----:B------:R1:W-:Y:S07]  /*27200*/  STL.64 [R1+0x2e78], R52 ;  /* 0x002e783401007387 */ /* 0x0003ee0000100a00 */
[C---:B-1----:R-:W-:Y:S01]  /*27210*/  HMMA.1688.F32.TF32 R52, R56.reuse, R18, R124 ;  /* 0x000000123834723c */ /* 0x042fe2000008107c */
[----:B------:R-:W-:Y:S04]  /*27220*/  STL.64 [R1+0x2e90], R246 ;  /* 0x002e90f601007387 */ /* 0x000fe80000100a00 */
[----:B------:R-:W-:Y:S04]  /*27230*/  STL.64 [R1+0x2e88], R244 ;  /* 0x002e88f401007387 */ /* 0x000fe80000100a00 */
[----:B------:R-:W-:Y:S01]  /*27240*/  STL.64 [R1+0x2ec0], R238 ;  /* 0x002ec0ee01007387 */ /* 0x000fe20000100a00 */
[C---:B------:R-:W-:Y:S03]  /*27250*/  HMMA.1688.F32.TF32 R60, R56.reuse, R26, R120 ;  /* 0x0000001a383c723c */ /* 0x040fe60000081078 */
[----:B------:R-:W-:Y:S10]  /*27260*/  STL.64 [R1+0x2eb8], R236 ;  /* 0x002eb8ec01007387 */ /* 0x000ff40000100a00 */
[----:B------:R-:W-:Y:S04]  /*27270*/  STL.64 [R1+0x90], R52 ;  /* 0x0000903401007387 */ /* 0x000fe80000100a00 */
[----:B------:R1:W-:Y:S04]  /*27280*/  STL.64 [R1+0x98], R54 ;  /* 0x0000983601007387 */ /* 0x0003e80000100a00 */
[----:B------:R-:W-:Y:S04]  /*27290*/  STL.64 [R1+0x400], R48 ;  /* 0x0004003001007387 */ /* 0x000fe80000100a00 */
[----:B------:R2:W-:Y:S01]  /*272a0*/  STL.64 [R1+0x408], R50 ;  /* 0x0004083201007387 */ /* 0x0005e20000100a00 */
[C---:B-1----:R-:W-:Y:S08]  /*272b0*/  HMMA.1688.F32.TF32 R52, R56.reuse, R22, R112 ;  /* 0x000000163834723c */ /* 0x042ff00000081070 */
[C---:B--2---:R-:W-:Y:S01]  /*272c0*/  HMMA.1688.F32.TF32 R48, R56.reuse, R90, R108 ;  /* 0x0000005a3830723c */ /* 0x044fe2000008106c */
[----:B------:R-:W-:Y:S04]  /*272d0*/  STL.64 [R1+0x420], R60 ;  /* 0x0004203c01007387 */ /* 0x000fe80000100a00 */
[----:B------:R1:W-:Y:S10]  /*272e0*/  STL.64 [R1+0x428], R62 ;  /* 0x0004283e01007387 */ /* 0x0003f40000100a00 */
[----:B------:R-:W-:Y:S01]  /*272f0*/  STL.64 [R1+0x460], R52 ;  /* 0x0004603401007387 */ /* 0x000fe20000100a00 */
[C---:B-1----:R-:W-:Y:S03]  /*27300*/  HMMA.1688.F32.TF32 R60, R56.reuse, R86, R100 ;  /* 0x00000056383c723c */ /* 0x042fe60000081064 */
[----:B------:R1:W-:Y:S04]  /*27310*/  STL.64 [R1+0x468], R54 ;  /* 0x0004683601007387 */ /* 0x0003e80000100a00 */
[----:B------:R-:W-:Y:S04]  /*27320*/  STL.64 [R1+0x4a0], R48 ;  /* 0x0004a03001007387 */ /* 0x000fe80000100a00 */
[----:B------:R2:W-:Y:S01]  /*27330*/  STL.64 [R1+0x4a8], R50 ;  /* 0x0004a83201007387 */ /* 0x0005e20000100a00 */
[C---:B-1----:R-:W-:Y:S08]  /*27340*/  HMMA.1688.F32.TF32 R52, R56.reuse, R82, R76 ;  /* 0x000000523834723c */ /* 0x042ff0000008104c */
[C---:B--2---:R-:W-:Y:S03]  /*27350*/  HMMA.1688.F32.TF32 R48, R56.reuse, R42, R104 ;  /* 0x0000002a3830723c */ /* 0x044fe60000081068 */
[----:B------:R-:W-:Y:S04]  /*27360*/  STL.64 [R1+0x530], R60 ;  /* 0x0005303c01007387 */ /* 0x000fe80000100a00 */
[----:B------:R1:W-:Y:S08]  /*27370*/  STL.64 [R1+0x538], R62 ;  /* 0x0005383e01007387 */ /* 0x0003f00000100a00 */
[----:B------:R-:W-:Y:S01]  /*27380*/  STL.64 [R1+0x560], R52 ;  /* 0x0005603401007387 */ /* 0x000fe20000100a00 */
[C---:B-1----:R-:W-:Y:S03]  /*27390*/  HMMA.1688.F32.TF32 R60, R56.reuse, R38, R96 ;  /* 0x00000026383c723c */ /* 0x042fe60000081060 */
[----:B------:R1:W-:Y:S04]  /*273a0*/  STL.64 [R1+0x568], R54 ;  /* 0x0005683601007387 */ /* 0x0003e80000100a00 */
[----:B------:R-:W-:Y:S04]  /*273b0*/  STL.64 [R1+0xc80], R48 ;  /* 0x000c803001007387 */ /* 0x000fe80000100a00 */
[----:B------:R2:W-:Y:S01]  /*273c0*/  STL.64 [R1+0xc88], R50 ;  /* 0x000c883201007387 */ /* 0x0005e20000100a00 */
[C---:B-1----:R-:W-:Y:S03]  /*273d0*/  HMMA.1688.F32.TF32 R52, R56.reuse, R34, R92 ;  /* 0x000000223834723c */ /* 0x042fe6000008105c */
[----:B------:R-:W-:Y:S04]  /*273e0*/  LDS R96, [R3+0x4500] ;  /* 0x0045000003607984 */ /* 0x000fe80000000800 */
[----:B------:R-:W-:Y:S01]  /*273f0*/  LDS R98, [R3+0x6500] ;  /* 0x0065000003627984 */ /* 0x000fe20000000800 */
[----:B--2---:R-:W-:Y:S03]  /*27400*/  HMMA.1688.F32.TF32 R48, R56, R30, R188 ;  /* 0x0000001e3830723c */ /* 0x004fe600000810bc */
[----:B------:R-:W-:Y:S04]  /*27410*/  STL.64 [R1+0xc70], R60 ;  /* 0x000c703c01007387 */ /* 0x000fe80000100a00 */
[----:B------:R-:W-:Y:S04]  /*27420*/  STL.64 [R1+0xc78], R62 ;  /* 0x000c783e01007387 */ /* 0x000fe80000100a00 */
[----:B------:R-:W-:Y:S04]  /*27430*/  LDS R97, [R240+0x4500] ;  /* 0x00450000f0617984 */ /* 0x000fe80000000800 */
[----:B------:R-:W1:Y:S04]  /*27440*/  LDS R99, [R240+0x6500] ;  /* 0x00650000f0637984 */ /* 0x000e680000000800 */
[----:B------:R-:W-:Y:S04]  /*27450*/  STL.64 [R1+0xc60], R52 ;  /* 0x000c603401007387 */ /* 0x000fe80000100a00 */
[----:B------:R-:W-:Y:S04]  /*27460*/  STL.64 [R1+0xc68], R54 ;  /* 0x000c683601007387 */ /* 0x000fe80000100a00 */
[----:B------:R-:W-:Y:S04]  /*27470*/  STL.64 [R1+0xc50], R48 ;  /* 0x000c503001007387 */ /* 0x000fe80000100a00 */
[----:B------:R2:W-:Y:S04]  /*27480*/  STL.64 [R1+0xc58], R50 ;  /* 0x000c583201007387 */ /* 0x0005e80000100a00 */
        /* <DEDUP_REMOVED lines=63> */
[----:B------:R-:W1:Y:S01]  /*27880*/  LDL.LU R95, [R1+0x133c] ;  /* 0x00133c00015f7983 */ /* 0x000e620000300800 */
[C---:B------:R-:W-:Y:S03]  /*27890*/  HMMA.1688.F32.TF32 R56, R68.reuse, R46, R168 ;  /* 0x0000002e4438723c */ /* 0x040fe600000810a8 */
[----:B------:R-:W4:Y:S04]  /*278a0*/  LDL.LU R168, [R1+0x11a0] ;  /* 0x0011a00001a87983 */ /* 0x000f280000300800 */
[----:B------:R-:W4:Y:S04]  /*278b0*/  LDL.LU R169, [R1+0x11a4] ;  /* 0x0011a40001a97983 */ /* 0x000f280000300800 */
[----:B------:R-:W4:Y:S04]  /*278c0*/  LDL.LU R170, [R1+0x11a8] ;  /* 0x0011a80001aa7983 */ /* 0x000f280000300800 */
[----:B------:R-:W4:Y:S08]  /*278d0*/  LDL.LU R171, [R1+0x11ac] ;  /* 0x0011ac0001ab7983 */ /* 0x000f300000300800 */
[----:B------:R-:W-:Y:S04]  /*278e0*/  STL.64 [R1+0x2ed0], R58 ;  /* 0x002ed03a01007387 */ /* 0x000fe80000100a00 */
[----:B------:R2:W-:Y:S02]  /*278f0*/  STL.64 [R1+0x2ec8], R56 ;  /* 0x002ec83801007387 */ /* 0x0005e40000100a00 */
[C---:B--2---:R-:W-:Y:S08]  /*27900*/  HMMA.1688.F32.TF32 R48, R68.reuse, R14, R136 ;  /* 0x0000000e4430723c */ /* 0x044ff00000081088 */
[C---:B---3--:R-:W-:Y:S08]  /*27910*/  HMMA.1688.F32.TF32 R60, R68.reuse, R74, R64 ;  /* 0x0000004a443c723c */ /* 0x048ff00000081040 */
[C---:B------:R-:W-:Y:S08]  /*27920*/  HMMA.1688.F32.TF32 R64, R68.reuse, R162, R144 ;  /* 0x000000a24440723c */ /* 0x040ff00000081090 */
[C---:B----4-:R-:W-:Y:S08]  /*27930*/  HMMA.1688.F32.TF32 R232, R68.reuse, R10, R140 ;  /* 0x0000000a44e8723c */ /* 0x050ff0000008108c */
[C---:B------:R-:W-:Y:S01]  /*27940*/  HMMA.1688.F32.TF32 R228, R68.reuse, R6, R132 ;  /* 0x0000000644e4723c */ /* 0x040fe20000081084 */
[----:B------:R-:W-:Y:S07]  /*27950*/  STL.64 [R1+0x2ee0], R62 ;  /* 0x002ee03e01007387 */ /* 0x000fee0000100a00 */
[C---:B------:R-:W-:Y:S01]  /*27960*/  HMMA.1688.F32.TF32 R52, R68.reuse, R18, R164 ;  /* 0x000000124434723c */ /* 0x040fe200000810a4 */
[----:B------:R-:W-:Y:S04]  /*27970*/  STL.64 [R1+0x2ed8], R60 ;  /* 0x002ed83c01007387 */ /* 0x000fe80000100a00 */
[----:B------:R-:W-:Y:S04]  /*27980*/  STL.64 [R1+0x2ef0], R66 ;  /* 0x002ef04201007387 */ /* 0x000fe80000100a00 */
[----:B------:R-:W-:Y:S04]  /*27990*/  STL.64 [R1+0x2ee8], R64 ;  /* 0x002ee84001007387 */ /* 0x000fe80000100a00 */
[----:B------:R-:W-:Y:S01]  /*279a0*/  STL.64 [R1+0x2f00], R234 ;  /* 0x002f00ea01007387 */ /* 0x000fe20000100a00 */
[C---:B------:R-:W-:Y:S03]  /*279b0*/  HMMA.1688.F32.TF32 R56, R68.reuse, R26, R128 ;  /* 0x0000001a4438723c */ /* 0x040fe60000081080 */
[----:B------:R-:W-:Y:S04]  /*279c0*/  STL.64 [R1+0x2ef8], R232 ;  /* 0x002ef8e801007387 */ /* 0x000fe80000100a00 */
[----:B------:R-:W-:Y:S04]  /*279d0*/  STL.64 [R1+0x2f58], R230 ;  /* 0x002f58e601007387 */ /* 0x000fe80000100a00 */
[----:B------:R-:W-:Y:S04]  /*279e0*/  STL.64 [R1+0x2f50], R228 ;  /* 0x002f50e401007387 */ /* 0x000fe80000100a00 */
[----:B------:R-:W-:Y:S04]  /*279f0*/  STL.64 [R1+0x50], R52 ;  /* 0x0000503401007387 */ /* 0x000fe80000100a00 */
[----:B------:R2:W-:Y:S04]  /*27a00*/  STL.64 [R1+0x58], R54 ;  /* 0x0000583601007387 */ /* 0x0005e80000100a00 */
[----:B------:R-:W-:Y:S04]  /*27a10*/  STL.64 [R1+0x190], R48 ;  /* 0x0001903001007387 */ /* 0x000fe80000100a00 */
[----:B------:R3:W-:Y:S01]  /*27a20*/  STL.64 [R1+0x198], R50 ;  /* 0x0001983201007387 */ /* 0x0007e20000100a00 */
[C---:B--2---:R-:W-:Y:S08]  /*27a30*/  HMMA.1688.F32.TF32 R52, R68.reuse, R22, R124 ;  /* 0x000000164434723c */ /* 0x044ff0000008107c */
[C---:B---3--:R-:W-:Y:S01]  /*27a40*/  HMMA.1688.F32.TF32 R48, R68.reuse, R90, R116 ;  /* 0x0000005a4430723c */ /* 0x048fe20000081074 */
[----:B------:R-:W-:Y:S04]  /*27a50*/  STL.64 [R1+0x2a0], R56 ;  /* 0x0002a03801007387 */ /* 0x000fe80000100a00 */
[----:B------:R2:W-:Y:S10]  /*27a60*/  STL.64 [R1+0x2a8], R58 ;  /* 0x0002a83a01007387 */ /* 0x0005f40000100a00 */
[----:B------:R-:W-:Y:S01]  /*27a70*/  STL.64 [R1+0x3e0], R52 ;  /* 0x0003e03401007387 */ /* 0x000fe20000100a00 */
[C---:B--2---:R-:W-:Y:S03]  /*27a80*/  HMMA.1688.F32.TF32 R56, R68.reuse, R86, R120 ;  /* 0x000000564438723c */ /* 0x044fe60000081078 */
[----:B------:R2:W-:Y:S04]  /*27a90*/  STL.64 [R1+0x3e8], R54 ;  /* 0x0003e83601007387 */ /* 0x0005e80000100a00 */
[----:B------:R-:W-:Y:S04]  /*27aa0*/  STL.64 [R1+0x440], R48 ;  /* 0x0004403001007387 */ /* 0x000fe80000100a00 */
[----:B------:R3:W-:Y:S01]  /*27ab0*/  STL.64 [R1+0x448], R50 ;  /* 0x0004483201007387 */ /* 0x0007e20000100a00 */
[C---:B--2---:R-:W-:Y:S08]  /*27ac0*/  HMMA.1688.F32.TF32 R52, R68.reuse, R82, R112 ;  /* 0x000000524434723c */ /* 0x044ff00000081070 */
[C---:B---3--:R-:W-:Y:S03]  /*27ad0*/  HMMA.1688.F32.TF32 R48, R68.reuse, R42, R108 ;  /* 0x0000002a4430723c */ /* 0x048fe6000008106c */
[----:B------:R-:W-:Y:S04]  /*27ae0*/  STL.64 [R1+0x480], R56 ;  /* 0x0004803801007387 */ /* 0x000fe80000100a00 */
[----:B------:R2:W-:Y:S04]  /*27af0*/  STL.64 [R1+0x488], R58 ;  /* 0x0004883a01007387 */ /* 0x0005e80000100a00 */
[----:B------:R-:W-:Y:S04]  /*27b00*/  LDS R108, [R3+0x4580] ;  /* 0x00458000036c7984 */ /* 0x000fe80000000800 */
[----:B------:R-:W-:Y:S01]  /*27b10*/  LDS R110, [R3+0x6580] ;  /* 0x00658000036e7984 */ /* 0x000fe20000000800 */
[C---:B--2---:R-:W-:Y:S03]  /*27b20*/  HMMA.1688.F32.TF32 R56, R68.reuse, R38, R100 ;  /* 0x000000264438723c */ /* 0x044fe60000081064 */
[----:B------:R-:W-:Y:S04]  /*27b30*/  STL.64 [R1+0x4e0], R52 ;  /* 0x0004e03401007387 */ /* 0x000fe80000100a00 */
[----:B------:R2:W-:Y:S04]  /*27b40*/  STL.64 [R1+0x4e8], R54 ;  /* 0x0004e83601007387 */ /* 0x0005e80000100a00 */
[----:B------:R-:W-:Y:S04]  /*27b50*/  STL.64 [R1+0xac0], R48 ;  /* 0x000ac03001007387 */ /* 0x000fe80000100a00 */
[----:B------:R3:W-:Y:S01]  /*27b60*/  STL.64 [R1+0xac8], R50 ;  /* 0x000ac83201007387 */ /* 0x0007e20000100a00 */
[C---:B--2---:R-:W-:Y:S03]  /*27b70*/  HMMA.1688.F32.TF32 R52, R68.reuse, R34, R76 ;  /* 0x000000224434723c */ /* 0x044fe6000008104c */
[----:B------:R-:W-:Y:S04]  /*27b80*/  LDS R109, [R240+0x4580] ;  /* 0x00458000f06d7984 */ /* 0x000fe80000000800 */
[----:B------:R-:W2:Y:S01]  /*27b90*/  LDS R111, [R240+0x6580] ;  /* 0x00658000f06f7984 */ /* 0x000ea20000000800 */
[----:B---3--:R-:W-:Y:S08]  /*27ba0*/  HMMA.1688.F32.TF32 R48, R68, R30, R104 ;  /* 0x0000001e4430723c */ /* 0x008ff00000081068 */
[C---:B-1----:R-:W-:Y:S01]  /*27bb0*/  HMMA.1688.F32.TF32 R68, R96.reuse, R46, R92 ;  /* 0x0000002e6044723c */ /* 0x042fe2000008105c */
[----:B------:R-:W-:Y:S04]  /*27bc0*/  STL.64 [R1+0xab0], R56 ;  /* 0x000ab03801007387 */ /* 0x000fe80000100a00 */
[----:B------:R-:W-:Y:S04]  /*27bd0*/  STL.64 [R1+0xab8], R58 ;  /* 0x000ab83a01007387 */ /* 0x000fe80000100a00 */
[----:B------:R-:W-:Y:S04]  /*27be0*/  STL.64 [R1+0xaa0], R52 ;  /* 0x000aa03401007387 */ /* 0x000fe80000100a00 */
[----:B------:R-:W-:Y:S04]  /*27bf0*/  STL.64 [R1+0xaa8], R54 ;  /* 0x000aa83601007387 */ /* 0x000fe80000100a00 */
[----:B------:R-:W-:Y:S04]  /*27c00*/  STL.64 [R1+0xa70], R48 ;  /* 0x000a703001007387 */ /* 0x000fe80000100a00 */
[----:B------:R1:W-:Y:S04]  /*27c10*/  STL.64 [R1+0xa78], R50 ;  /* 0x000a783201007387 */ /* 0x0003e80000100a00 */
[----:B------:R-:W-:Y:S04]  /*27c20*/  STL.64 [R1+0x2f68], R70 ;  /* 0x002f684601007387 */ /* 0x000fe80000100a00 */
[----:B------:R-:W-:Y:S04]  /*27c30*/  STL.64 [R1+0x2f60], R68 ;  /* 0x002f604401007387 */ /* 0x000fe80000100a00 */
        /* <DEDUP_REMOVED lines=24> */
[----:B------:R-:W1:Y:S04]  /*27dc0*/  LDL.LU R140, [R1+0x6d0] ;  /* 0x0006d000018c7983 */ /* 0x000e680000300800 */
[----:B------:R-:W1:Y:S04]  /*27dd0*/  LDL.LU R141, [R1+0x6d4] ;  /* 0x0006d400018d7983 */ /* 0x000e680000300800 */
[----:B------:R-:W1:Y:S04]  /*27de0*/  LDL.LU R142, [R1+0x6d8] ;  /* 0x0006d800018e7983 */ /* 0x000e680000300800 */
[----:B------:R-:W1:Y:S04]  /*27df0*/  LDL.LU R143, [R1+0x6dc] ;  /* 0x0006dc00018f7983 */ /* 0x000e680000300800 */
        /* <DEDUP_REMOVED lines=33> */
[----:B------:R-:W4:Y:S04]  /*28010*/  LDL.LU R168, [R1+0x11b0] ;  /* 0x0011b00001a87983 */ /* 0x000f280000300800 */
[----:B------:R-:W4:Y:S04]  /*28020*/  LDL.LU R169, [R1+0x11b4] ;  /* 0x0011b40001a97983 */ /* 0x000f280000300800 */
[----:B------:R-:W4:Y:S04]  /*28030*/  LDL.LU R170, [R1+0x11b8] ;  /* 0x0011b80001aa7983 */ /* 0x000f280000300800 */
[----:B------:R-:W4:Y:S08]  /*28040*/  LDL.LU R171, [R1+0x11bc] ;  /* 0x0011bc0001ab7983 */ /* 0x000f300000300800 */
[----:B------:R-:W-:Y:S04]  /*28050*/  STL.64 [R1+0x2f78], R78 ;  /* 0x002f784e01007387 */ /* 0x000fe80000100a00 */
[----:B------:R-:W-:Y:S01]  /*28060*/  STL.64 [R1+0x2f70], R76 ;  /* 0x002f704c01007387 */ /* 0x000fe20000100a00 */
[C---:B-1----:R-:W-:Y:S08]  /*28070*/  HMMA.1688.F32.TF32 R48, R96.reuse, R14, R140 ;  /* 0x0000000e6030723c */ /* 0x042ff0000008108c */
[C---:B--2---:R-:W-:Y:S08]  /*28080*/  HMMA.1688.F32.TF32 R224, R96.reuse, R10, R148 ;  /* 0x0000000a60e0723c */ /* 0x044ff00000081094 */
[C---:B---3--:R-:W-:Y:S08]  /*28090*/  HMMA.1688.F32.TF32 R92, R96.reuse, R162, R92 ;  /* 0x000000a2605c723c */ /* 0x048ff0000008105c */
[C---:B----4-:R-:W-:Y:S08]  /*280a0*/  HMMA.1688.F32.TF32 R220, R96.reuse, R6, R152 ;  /* 0x0000000660dc723c */ /* 0x050ff00000081098 */
[C---:B------:R-:W-:Y:S07]  /*280b0*/  HMMA.1688.F32.TF32 R52, R96.reuse, R18, R144 ;  /* 0x000000126034723c */ /* 0x040fee0000081090 */
        /* <DEDUP_REMOVED lines=20> */
[----:B-1----:R-:W-:Y:S01]  /*28200*/  HMMA.1688.F32.TF32 R52, R96, R82, R124 ;  /* 0x000000526034723c */ /* 0x002fe2000008107c */
[----:B------:R-:W-:-:S02]  /*28210*/  IMAD.MOV.U32 R128, RZ, RZ, R176 ;  /* 0x000000ffff807224 */ /* 0x000fc400078e00b0 */
[----:B------:R-:W-:Y:S01]  /*28220*/  IMAD.MOV.U32 R129, RZ, RZ, R177 ;  /* 0x000000ffff817224 */ /* 0x000fe200078e00b1 */
[----:B------:R-:W-:Y:S01]  /*28230*/  MOV R131, R179 ;  /* 0x000000b300837202 */ /* 0x000fe20000000f00 */
[----:B------:R-:W-:Y:S01]  /*28240*/  IMAD.MOV.U32 R130, RZ, RZ, R178 ;  /* 0x000000ffff827224 */ /* 0x000fe200078e00b2 */
[----:B------:R-:W-:Y:S02]  /*28250*/  LDS R124, [R3+0x4600] ;  /* 0x00460000037c7984 */ /* 0x000fe40000000800 */
[C---:B--2---:R-:W-:Y:S03]  /*28260*/  HMMA.1688.F32.TF32 R48, R96.reuse, R42, R116 ;  /* 0x0000002a6030723c */ /* 0x044fe60000081074 */
[----:B------:R-:W-:Y:S04]  /*28270*/  STL.64 [R1+0x3f0], R56 ;  /* 0x0003f03801007387 */ /* 0x000fe80000100a00 */
[----:B------:R1:W-:Y:S04]  /*28280*/  STL.64 [R1+0x3f8], R58 ;  /* 0x0003f83a01007387 */ /* 0x0003e80000100a00 */
        /* <DEDUP_REMOVED lines=8> */
[----:B------:R-:W1:Y:S05]  /*28310*/  LDS R127, [R240+0x6600] ;  /* 0x00660000f07f7984 */ /* 0x000e6a0000000800 */
[----:B--2---:R-:W-:Y:S08]  /*28320*/  HMMA.1688.F32.TF32 R48, R96, R30, R180 ;  /* 0x0000001e6030723c */ /* 0x004ff000000810b4 */
[C---:B------:R-:W-:Y:S08]  /*28330*/  HMMA.1688.F32.TF32 R96, R108.reuse, R46, R100 ;  /* 0x0000002e6c60723c */ /* 0x040ff00000081064 */
[C---:B------:R-:W-:Y:S01]  /*28340*/  HMMA.1688.F32.TF32 R100, R108.reuse, R74, R104 ;  /* 0x0000004a6c64723c */ /* 0x040fe20000081068 */
[----:B------:R-:W-:Y:S04]  /*28350*/  STL.64 [R1+0x970], R56 ;  /* 0x0009703801007387 */ /* 0x000fe80000100a00 */
[----:B------:R-:W-:Y:S04]  /*28360*/  STL.64 [R1+0x978], R58 ;  /* 0x0009783a01007387 */ /* 0x000fe80000100a00 */
[----:B------:R-:W-:Y:S04]  /*28370*/  STL.64 [R1+0x960], R52 ;  /* 0x0009603401007387 */ /* 0x000fe80000100a00 */
[----:B------:R-:W-:Y:S04]  /*28380*/  STL.64 [R1+0x968], R54 ;  /* 0x0009683601007387 */ /* 0x000fe80000100a00 */
[----:B------:R2:W-:Y:S04]  /*28390*/  STL.64 [R1+0x850], R48 ;  /* 0x0008503001007387 */ /* 0x0005e80000100a00 */
[----:B------:R3:W-:Y:S01]  /*283a0*/  STL.64 [R1+0x858], R50 ;  /* 0x0008583201007387 */ /* 0x0007e20000100a00 */
[C---:B------:R-:W-:Y:S03]  /*283b0*/  HMMA.1688.F32.TF32 R104, R108.reuse, R162, R168 ;  /* 0x000000a26c68723c */ /* 0x040fe600000810a8 */
[----:B------:R-:W-:Y:S04]  /*283c0*/  STL.64 [R1+0x2fb8], R98 ;  /* 0x002fb86201007387 */ /* 0x000fe80000100a00 */
[----:B------:R-:W-:Y:S04]  /*283d0*/  STL.64 [R1+0x2fb0], R96 ;  /* 0x002fb06001007387 */ /* 0x000fe80000100a00 */
        /* <DEDUP_REMOVED lines=106> */
[----:B------:R-:W-:Y:S04]  /*28a80*/  STL.64 [R1+0x2fd8], R106 ;  /* 0x002fd86a01007387 */ /* 0x000fe80000100a00 */
[----:B------:R-:W-:Y:S01]  /*28a90*/  STL.64 [R1+0x2fd0], R104 ;  /* 0x002fd06801007387 */ /* 0x000fe20000100a00 */
[C---:B--2---:R-:W-:Y:S08]  /*28aa0*/  HMMA.1688.F32.TF32 R48, R108.reuse, R90, R48 ;  /* 0x0000005a6c30723c */ /* 0x044ff00000081030 */
[C---:B---3--:R-:W-:Y:S08]  /*28ab0*/  HMMA.1688.F32.TF32 R60, R108.reuse, R14, R244 ;  /* 0x0000000e6c3c723c */ /* 0x048ff000000810f4 */
[C---:B----4-:R-:W-:Y:S11]  /*28ac0*/  HMMA.1688.F32.TF32 R64, R108.reuse, R18, R236 ;  /* 0x000000126c40723c */ /* 0x050ff600000810ec */
[----:B------:R-:W-:Y:S11]  /*28ad0*/  @!UPT UIADD3 URZ, URZ, URZ, URZ ;  /* 0x0000003f3f3ff290 */ /* 0x000ff6000fffe03f */
[----:B------:R-:W-:Y:S01]  /*28ae0*/  @!UPT UIADD3 URZ, URZ, URZ, URZ ;  /* 0x0000003f3f3ff290 */ /* 0x000fe2000fffe03f */
[----:B------:R-:W-:Y:S04]  /*28af0*/  STL.64 [R1+0x30], R64 ;  /* 0x0000304001007387 */ /* 0x000fe80000100a00 */
[----:B------:R-:W-:Y:S01]  /*28b00*/  STL.64 [R1+0x38], R66 ;  /* 0x0000384201007387 */ /* 0x000fe20000100a00 */
[C---:B------:R-:W-:Y:S08]  /*28b10*/  HMMA.1688.F32.TF32 R56, R108.reuse, R26, R52 ;  /* 0x0000001a6c38723c */ /* 0x040ff00000081034 */
[C---:B------:R-:W-:Y:S01]  /*28b20*/  HMMA.1688.F32.TF32 R52, R108.reuse, R22, R184 ;  /* 0x000000166c34723c */ /* 0x040fe200000810b8 */
[----:B------:R-:W-:Y:S04]  /*28b30*/  STL.64 [R1+0x170], R60 ;  /* 0x0001703c01007387 */ /* 0x000fe80000100a00 */
[----:B------:R-:W-:Y:S10]  /*28b40*/  STL.64 [R1+0x178], R62 ;  /* 0x0001783e01007387 */ /* 0x000ff40000100a00 */
[----:B------:R-:W-:Y:S04]  /*28b50*/  STL.64 [R1+0x1f0], R56 ;  /* 0x0001f03801007387 */ /* 0x000fe80000100a00 */
[----:B------:R2:W-:Y:S04]  /*28b60*/  STL.64 [R1+0x1f8], R58 ;  /* 0x0001f83a01007387 */ /* 0x0005e80000100a00 */
[----:B------:R-:W-:Y:S04]  /*28b70*/  STL.64 [R1+0x280], R52 ;  /* 0x0002803401007387 */ /* 0x000fe80000100a00 */
[----:B------:R3:W-:Y:S01]  /*28b80*/  STL.64 [R1+0x288], R54 ;  /* 0x0002883601007387 */ /* 0x0007e20000100a00 */
[C---:B--2---:R-:W-:Y:S03]  /*28b90*/  HMMA.1688.F32.TF32 R56, R108.reuse, R86, R192 ;  /* 0x000000566c38723c */ /* 0x044fe600000810c0 */
[----:B------:R-:W-:Y:S04]  /*28ba0*/  STL.64 [R1+0x320], R48 ;  /* 0x0003203001007387 */ /* 0x000fe80000100a00 */
[----:B------:R2:W-:Y:S01]  /*28bb0*/  STL.64 [R1+0x328], R50 ;  /* 0x0003283201007387 */ /* 0x0005e20000100a00 */
[C---:B---3--:R-:W-:Y:S08]  /*28bc0*/  HMMA.1688.F32.TF32 R52, R108.reuse, R82, R196 ;  /* 0x000000526c34723c */ /* 0x048ff000000810c4 */
[C---:B--2---:R-:W-:Y:S07]  /*28bd0*/  HMMA.1688.F32.TF32 R48, R108.reuse, R42, R248 ;  /* 0x0000002a6c30723c */ /* 0x044fee00000810f8 */
[----:B------:R-:W-:Y:S04]  /*28be0*/  STL.64 [R1+0x360], R56 ;  /* 0x0003603801007387 */ /* 0x000fe80000100a00 */
[----:B------:R2:W-:Y:S04]  /*28bf0*/  STL.64 [R1+0x368], R58 ;  /* 0x0003683a01007387 */ /* 0x0005e80000100a00 */
[----:B------:R-:W-:Y:S04]  /*28c00*/  STL.64 [R1+0x3d0], R52 ;  /* 0x0003d03401007387 */ /* 0x000fe80000100a00 */
[----:B------:R3:W-:Y:S01]  /*28c10*/  STL.64 [R1+0x3d8], R54 ;  /* 0x0003d83601007387 */ /* 0x0007e20000100a00 */
[C---:B--2---:R-:W-:Y:S03]  /*28c20*/  HMMA.1688.F32.TF32 R56, R108.reuse, R38, R204 ;  /* 0x000000266c38723c */ /* 0x044fe600000810cc */
[----:B------:R-:W-:Y:S04]  /*28c30*/  STL.64 [R1+0x7b0], R48 ;  /* 0x0007b03001007387 */ /* 0x000fe80000100a00 */
[----:B------:R2:W-:Y:S01]  /*28c40*/  STL.64 [R1+0x7b8], R50 ;  /* 0x0007b83201007387 */ /* 0x0005e20000100a00 */
[----:B---3--:R-:W-:Y:S01]  /*28c50*/  HMMA.1688.F32.TF32 R52, R108, R34, R120 ;  /* 0x000000226c34723c */ /* 0x008fe20000081078 */
[----:B------:R-:W-:-:S02]  /*28c60*/  IMAD.MOV.U32 R248, RZ, RZ, R175 ;  /* 0x000000fffff87224 */ /* 0x000fc400078e00af */
[----:B------:R-:W-:Y:S05]  /*28c70*/  LDS R120, [R3+0x4680] ;  /* 0x0046800003787984 */ /* 0x000fea0000000800 */
[C---:B------:R-:W-:Y:S01]  /*28c80*/  HMMA.1688.F32.TF32 R216, R108.reuse, R10, R216 ;  /* 0x0000000a6cd8723c */ /* 0x040fe200000810d8 */
[----:B------:R-:W-:Y:S01]  /*28c90*/  IMAD.MOV.U32 R249, RZ, RZ, R174 ;  /* 0x000000fffff97224 */ /* 0x000fe200078e00ae */
[----:B------:R-:W-:Y:S06]  /*28ca0*/  LDS R122, [R3+0x6680] ;  /* 0x00668000037a7984 */ /* 0x000fec0000000800 */
[C---:B------:R-:W-:Y:S08]  /*28cb0*/  HMMA.1688.F32.TF32 R212, R108.reuse, R6, R212 ;  /* 0x000000066cd4723c */ /* 0x040ff000000810d4 */
[----:B--2---:R-:W-:Y:S01]  /*28cc0*/  HMMA.1688.F32.TF32 R48, R108, R30, R176 ;  /* 0x0000001e6c30723c */ /* 0x004fe200000810b0 */
[----:B------:R-:W-:Y:S04]  /*28cd0*/  STL.64 [R1+0x680], R56 ;  /* 0x0006803801007387 */ /* 0x000fe80000100a00 */
[----:B------:R1:W-:Y:S04]  /*28ce0*/  STL.64 [R1+0x688], R58 ;  /* 0x0006883a01007387 */ /* 0x0003e80000100a00 */
[----:B------:R-:W-:Y:S04]  /*28cf0*/  STL.64 [R1+0x760], R52 ;  /* 0x0007603401007387 */ /* 0x000fe80000100a00 */
[----:B------:R2:W-:Y:S01]  /*28d00*/  STL.64 [R1+0x768], R54 ;  /* 0x0007683601007387 */ /* 0x0005e20000100a00 */
[----:B-1----:R-:W-:Y:S01]  /*28d10*/  HMMA.1688.F32.TF32 R56, R124, R18, R148 ;  /* 0x000000127c38723c */ /* 0x002fe20000081094 */
[----:B------:R-:W-:-:S02]  /*28d20*/  IMAD.MOV.U32 R250, RZ, RZ, R173 ;  /* 0x000000fffffa7224 */ /* 0x000fc400078e00ad */
[----:B------:R-:W-:Y:S06]  /*28d30*/  LDS R121, [R240+0x4680] ;  /* 0x00468000f0797984 */ /* 0x000fec0000000800 */
[----:B------:R-:W-:Y:S01]  /*28d40*/  STL.64 [R1+0x750], R48 ;  /* 0x0007503001007387 */ /* 0x000fe20000100a00 */
[----:B--2---:R-:W-:Y:S03]  /*28d50*/  HMMA.1688.F32.TF32 R52, R124, R14, R152 ;  /* 0x0000000e7c34723c */ /* 0x004fe60000081098 */
[----:B------:R1:W-:Y:S01]  /*28d60*/  STL.64 [R1+0x758], R50 ;  /* 0x0007583201007387 */ /* 0x0003e20000100a00 */
[----:B------:R-:W-:-:S03]  /*28d70*/  IMAD.MOV.U32 R251, RZ, RZ, R172 ;  /* 0x000000fffffb7224 */ /* 0x000fc600078e00ac */
[----:B------:R-:W2:Y:S01]  /*28d80*/  LDS R123, [R240+0x6680] ;  /* 0x00668000f07b7984 */ /* 0x000ea20000000800 */
[C---:B-1----:R-:W-:Y:S05]  /*28d90*/  HMMA.1688.F32.TF32 R48, R124.reuse, R26, R144 ;  /* 0x0000001a7c30723c */ /* 0x042fea0000081090 */
[----:B------:R-:W-:Y:S04]  /*28da0*/  STL.64 [R1+0x20], R56 ;  /* 0x0000203801007387 */ /* 0x000fe80000100a00 */
[----:B------:R1:W-:Y:S06]  /*28db0*/  STL.64 [R1+0x28], R58 ;  /* 0x0000283a01007387 */ /* 0x0003ec0000100a00 */
[----:B------:R-:W-:Y:S04]  /*28dc0*/  STL.64 [R1+0x160], R52 ;  /* 0x0001603401007387 */ /* 0x000fe80000100a00 */
[----:B------:R3:W-:Y:S01]  /*28dd0*/  STL.64 [R1+0x168], R54 ;  /* 0x0001683601007387 */ /* 0x0007e20000100a00 */
[C---:B-1----:R-:W-:Y:S03]  /*28de0*/  HMMA.1688.F32.TF32 R56, R124.reuse, R22, R140 ;  /* 0x000000167c38723c */ /* 0x042fe6000008108c */
[----:B------:R-:W-:Y:S05]  /*28df0*/  STL.64 [R1+0x1e0], R48 ;  /* 0x0001e03001007387 */ /* 0x000fea0000100a00 */
[C---:B---3--:R-:W-:Y:S01]  /*28e00*/  HMMA.1688.F32.TF32 R52, R124.reuse, R90, R132 ;  /* 0x0000005a7c34723c */ /* 0x048fe20000081084 */
[----:B------:R1:W-:Y:S07]  /*28e10*/  STL.64 [R1+0x1e8], R50 ;  /* 0x0001e83201007387 */ /* 0x0003ee0000100a00 */
[C---:B-1----:R-:W-:Y:S07]  /*28e20*/  HMMA.1688.F32.TF32 R48, R124.reuse, R86, R164 ;  /* 0x000000567c30723c */ /* 0x042fee00000810a4 */
[----:B------:R-:W-:Y:S04]  /*28e30*/  STL.64 [R1+0x270], R56 ;  /* 0x0002703801007387 */ /* 0x000fe80000100a00 */
[----:B------:R1:W-:Y:S04]  /*28e40*/  STL.64 [R1+0x278], R58 ;  /* 0x0002783a01007387 */ /* 0x0003e80000100a00 */
        /* <DEDUP_REMOVED lines=8> */
[----:B------:R-:W-:Y:S04]  /*28ed0*/  STL.64 [R1+0x3c8], R58 ;  /* 0x0003c83a01007387 */ /* 0x000fe80000100a00 */
[----:B------:R-:W3:Y:S04]  /*28ee0*/  LDL.LU R164, [R1+0x13d0] ;  /* 0x0013d00001a47983 */ /* 0x000ee80000300800 */
[----:B------:R1:W-:Y:S04]  /*28ef0*/  STL.64 [R1+0x660], R52 ;  /* 0x0006603401007387 */ /* 0x0003e80000100a00 */
[----:B------:R4:W-:Y:S04]  /*28f00*/  STL.64 [R1+0x668], R54 ;  /* 0x0006683601007387 */ /* 0x0009e80000100a00 */
[----:B------:R-:W-:Y:S04]  /*28f10*/  STL.64 [R1+0x650], R48 ;  /* 0x0006503001007387 */ /* 0x000fe80000100a00 */
[----:B------:R1:W-:Y:S04]  /*28f20*/  STL.64 [R1+0x658], R50 ;  /* 0x0006583201007387 */ /* 0x0003e80000100a00 */
[----:B------:R-:W3:Y:S04]  /*28f30*/  LDL.LU R165, [R1+0x13d4] ;  /* 0x0013d40001a57983 */ /* 0x000ee80000300800 */
[----:B------:R-:W3:Y:S04]  /*28f40*/  LDL.LU R166, [R1+0x13d8] ;  /* 0x0013d80001a67983 */ /* 0x000ee80000300800 */
[----:B------:R-:W3:Y:S04]  /*28f50*/  LDL.LU R167, [R1+0x13dc] ;  /* 0x0013dc0001a77983 */ /* 0x000ee80000300800 */
[----:B------:R-:W2:Y:S04]  /*28f60*/  LDL.LU R136, [R1+0x1460] ;  /* 0x0014600001887983 */ /* 0x000ea80000300800 */
[----:B------:R-:W2:Y:S04]  /*28f70*/  LDL.LU R137, [R1+0x1464] ;  /* 0x0014640001897983 */ /* 0x000ea80000300800 */
[----:B------:R-:W2:Y:S04]  /*28f80*/  LDL.LU R138, [R1+0x1468] ;  /* 0x00146800018a7983 */ /* 0x000ea80000300800 */
[----:B------:R-:W2:Y:S01]  /*28f90*/  LDL.LU R139, [R1+0x146c] ;  /* 0x00146c00018b7983 */ /* 0x000ea20000300800 */
[C---:B------:R-:W-:Y:S03]  /*28fa0*/  HMMA.1688.F32.TF32 R108, R124.reuse, R46, R156 ;  /* 0x0000002e7c6c723c */ /* 0x040fe6000008109c */
        /* <DEDUP_REMOVED lines=20> */
[----:B-1----:R-:W3:Y:S04]  /*290f0*/  LDL.LU R52, [R1+0xa20] ;  /* 0x000a200001347983 */ /* 0x002ee80000300800 */
[----:B------:R-:W3:Y:S04]  /*29100*/  LDL.LU R53, [R1+0xa24] ;  /* 0x000a240001357983 */ /* 0x000ee80000300800 */
[----:B----4-:R-:W4:Y:S04]  /*29110*/  LDL.LU R54, [R1+0xa28] ;  /* 0x000a280001367983 */ /* 0x010f280000300800 */
        /* <DEDUP_REMOVED lines=13> */
[----:B------:R-:W-:Y:S03]  /*291f0*/  HMMA.1688.F32.TF32 R204, R124, R6, R200 ;  /* 0x000000067ccc723c */ /* 0x000fe600000810c8 */
        /* <DEDUP_REMOVED lines=32> */
[----:B--2---:R-:W-:-:S02]  /*29400*/  IMAD.MOV.U32 R51, RZ, RZ, R175 ;  /* 0x000000ffff337224 */ /* 0x004fc400078e00af */
[----:B---3--:R-:W-:Y:S02]  /*29410*/  IMAD.MOV.U32 R50, RZ, RZ, R174 ;  /* 0x000000ffff327224 */ /* 0x008fe400078e00ae */
[----:B------:R-:W-:Y:S01]  /*29420*/  IMAD.MOV.U32 R49, RZ, RZ, R173 ;  /* 0x000000ffff317224 */ /* 0x000fe200078e00ad */
[----:B------:R-:W-:Y:S02]  /*29430*/  MOV R48, R172 ;  /* 0x000000ac00307202 */ /* 0x000fe40000000f00 */
        /* <DEDUP_REMOVED lines=12> */
[----:B------:R-:W-:Y:S08]  /*29500*/  HMMA.1688.F32.TF32 R48, R120, R42, R48 ;  /* 0x0000002a7830723c */ /* 0x000ff00000081030 */
[C---:B----4-:R-:W-:Y:S01]  /*29510*/  HMMA.1688.F32.TF32 R68, R124.reuse, R34, R148 ;  /* 0x000000227c44723c */ /* 0x050fe20000081094 */
[----:B------:R-:W-:Y:S04]  /*29520*/  LDS R148, [R3+0x4700] ;  /* 0x0047000003947984 */ /* 0x000fe80000000800 */
[----:B------:R-:W-:Y:S04]  /*29530*/  LDS R150, [R3+0x6700] ;  /* 0x0067000003967984 */ /* 0x000fe80000000800 */
[----:B------:R-:W-:Y:S04]  /*29540*/  LDS R149, [R240+0x4700] ;  /* 0x00470000f0957984 */ /* 0x000fe80000000800 */
[----:B------:R-:W3:Y:S10]  /*29550*/  LDS R151, [R240+0x6700] ;  /* 0x00670000f0977984 */ /* 0x000ef40000000800 */
[----:B------:R-:W-:Y:S04]  /*29560*/  STL.64 [R1+0x640], R68 ;  /* 0x0006404401007387 */ /* 0x000fe80000100a00 */
[----:B------:R-:W-:Y:S01]  /*29570*/  STL.64 [R1+0x648], R70 ;  /* 0x0006484601007387 */ /* 0x000fe20000100a00 */
[----:B--2---:R-:W-:Y:S11]  /*29580*/  HMMA.1688.F32.TF32 R64, R124, R30, R172 ;  /* 0x0000001e7c40723c */ /* 0x004ff600000810ac */
[----:B------:R-:W-:Y:S11]  /*29590*/  @!UPT UIADD3 URZ, URZ, URZ, URZ ;  /* 0x0000003f3f3ff290 */ /* 0x000ff6000fffe03f */
[----:B------:R-:W-:Y:S01]  /*295a0*/  @!UPT UIADD3 URZ, URZ, URZ, URZ ;  /* 0x0000003f3f3ff290 */ /* 0x000fe2000fffe03f */
[----:B------:R-:W-:Y:S04]  /*295b0*/  STL.64 [R1+0x580], R64 ;  /* 0x0005804001007387 */ /* 0x000fe80000100a00 */
[----:B------:R1:W-:Y:S02]  /*295c0*/  STL.64 [R1+0x588], R66 ;  /* 0x0005884201007387 */ /* 0x0003e40000100a00 */
[C---:B-1----:R-:W-:Y:S08]  /*295d0*/  HMMA.1688.F32.TF32 R64, R120.reuse, R18, R60 ;  /* 0x000000127840723c */ /* 0x042ff0000008103c */
[C---:B------:R-:W-:Y:S08]  /*295e0*/  HMMA.1688.F32.TF32 R60, R120.reuse, R14, R56 ;  /* 0x0000000e783c723c */ /* 0x040ff00000081038 */
[C---:B------:R-:W-:Y:S07]  /*295f0*/  HMMA.1688.F32.TF32 R56, R120.reuse, R26, R188 ;  /* 0x0000001a7838723c */ /* 0x040fee00000810bc */
[----:B------:R-:W-:Y:S04]  /*29600*/  STL.64 [R1+0x10], R64 ;  /* 0x0000104001007387 */ /* 0x000fe80000100a00 */
[----:B------:R1:W-:Y:S04]  /*29610*/  STL.64 [R1+0x18], R66 ;  /* 0x0000184201007387 */ /* 0x0003e80000100a00 */
[----:B------:R-:W-:Y:S04]  /*29620*/  STL.64 [R1+0xc0], R60 ;  /* 0x0000c03c01007387 */ /* 0x000fe80000100a00 */
[----:B------:R2:W-:Y:S01]  /*29630*/  STL.64 [R1+0xc8], R62 ;  /* 0x0000c83e01007387 */ /* 0x0005e20000100a00 */
[C---:B-1----:R-:W-:Y:S03]  /*29640*/  HMMA.1688.F32.TF32 R64, R120.reuse, R22, R236 ;  /* 0x000000167840723c */ /* 0x042fe600000810ec */
[----:B------:R-:W-:Y:S04]  /*29650*/  STL.64 [R1+0x1d0], R56 ;  /* 0x0001d03801007387 */ /* 0x000fe80000100a00 */
[----:B------:R1:W-:Y:S01]  /*29660*/  STL.64 [R1+0x1d8], R58 ;  /* 0x0001d83a01007387 */ /* 0x0003e20000100a00 */
[C---:B--2---:R-:W-:Y:S08]  /*29670*/  HMMA.1688.F32.TF32 R60, R120.reuse, R90, R244 ;  /* 0x0000005a783c723c */ /* 0x044ff000000810f4 */
[C---:B-1----:R-:W-:Y:S08]  /*29680*/  HMMA.1688.F32.TF32 R56, R120.reuse, R86, R52 ;  /* 0x000000567838723c */ /* 0x042ff00000081034 */
[C---:B------:R-:W-:Y:S01]  /*29690*/  HMMA.1688.F32.TF32 R52, R120.reuse, R82, R184 ;  /* 0x000000527834723c */ /* 0x040fe200000810b8 */
[----:B------:R-:W-:Y:S04]  /*296a0*/  STL.64 [R1+0x250], R64 ;  /* 0x0002504001007387 */ /* 0x000fe80000100a00 */
[----:B------:R-:W-:Y:S04]  /*296b0*/  STL.64 [R1+0x258], R66 ;  /* 0x0002584201007387 */ /* 0x000fe80000100a00 */
        /* <DEDUP_REMOVED lines=10> */
[----:B-1----:R-:W-:Y:S01]  /*29760*/  HMMA.1688.F32.TF32 R48, R120, R30, R156 ;  /* 0x0000001e7830723c */ /* 0x002fe2000008109c */
[----:B------:R-:W-:-:S06]  /*29770*/  IMAD.MOV.U32 R184, RZ, RZ, R45 ;  /* 0x000000ffffb87224 */ /* 0x000fcc00078e002d */
[----:B------:R-:W-:Y:S04]  /*29780*/  STL.64 [R1+0x780], R56 ;  /* 0x0007803801007387 */ /* 0x000fe80000100a00 */
[----:B------:R-:W-:Y:S04]  /*29790*/  STL.64 [R1+0x788], R58 ;  /* 0x0007883a01007387 */ /* 0x000fe80000100a00 */
[----:B------:R1:W-:Y:S01]  /*297a0*/  STL.64 [R1+0x7a0], R52 ;  /* 0x0007a03401007387 */ /* 0x0003e20000100a00 */
[----:B------:R-:W-:-:S03]  /*297b0*/  MOV R185, R8 ;  /* 0x0000000800b97202 */ /* 0x000fc60000000f00 */
[----:B------:R2:W-:Y:S01]  /*297c0*/  STL.64 [R1+0x7a8], R54 ;  /* 0x0007a83601007387 */ /* 0x0005e20000100a00 */
[----:B------:R-:W-:-:S03]  /*297d0*/  IMAD.MOV.U32 R186, RZ, RZ, R2 ;  /* 0x000000ffffba7224 */ /* 0x000fc600078e0002 */
[----:B------:R2:W-:Y:S01]  /*297e0*/  STL.64 [R1+0x790], R48 ;  /* 0x0007903001007387 */ /* 0x0005e20000100a00 */
[----:B------:R-:W-:-:S03]  /*297f0*/  IMAD.MOV.U32 R187, RZ, RZ, R0 ;  /* 0x000000ffffbb7224 */ /* 0x000fc600078e0000 */
[----:B------:R3:W-:Y:S01]  /*29800*/  STL.64 [R1+0x798], R50 ;  /* 0x0007983201007387 */ /* 0x0007e20000100a00 */
[----:B-1----:R-:W-:-:S03]  /*29810*/  IMAD.MOV.U32 R52, RZ, RZ, R9 ;  /* 0x000000ffff347224 */ /* 0x002fc600078e0009 */
[----:B------:R-:W4:Y:S01]  /*29820*/  LDL.LU R45, [R1+0x3064] ;  /* 0x00306400012d7983 */ /* 0x000f220000300800 */
[----:B------:R-:W-:-:S03]  /*29830*/  IMAD.MOV.U32 R53, RZ, RZ, R243 ;  /* 0x000000ffff357224 */ /* 0x000fc600078e00f3 */
[----:B------:R-:W4:Y:S01]  /*29840*/  LDL.LU R8, [R1+0x3060] ;  /* 0x0030600001087983 */ /* 0x000f220000300800 */
[----:B--2---:R-:W-:-:S03]  /*29850*/  MOV R54, R73 ;  /* 0x0000004900367202 */ /* 0x004fc60000000f00 */
[----:B------:R-:W2:Y:S01]  /*29860*/  LDL.LU R2, [R1+0x305c] ;  /* 0x00305c0001027983 */ /* 0x000ea20000300800 */
[----:B------:R-:W-:-:S03]  /*29870*/  IMAD.MOV.U32 R55, RZ, RZ, R160 ;  /* 0x000000ffff377224 */ /* 0x000fc600078e00a0 */
[----:B------:R-:W2:Y:S04]  /*29880*/  LDL.LU R0, [R1+0x3058] ;  /* 0x0030580001007983 */ /* 0x000ea80000300800 */
[----:B------:R-:W2:Y:S04]  /*29890*/  LDL.LU R9, [R1+0x3054] ;  /* 0x0030540001097983 */ /* 0x000ea80000300800 */
[----:B------:R-:W2:Y:S04]  /*298a0*/  LDL.LU R243, [R1+0x3050] ;  /* 0x0030500001f37983 */ /* 0x000ea80000300800 */
[----:B------:R-:W2:Y:S04]  /*298b0*/  LDL.LU R73, [R1+0x304c] ;  /* 0x00304c0001497983 */ /* 0x000ea80000300800 */
[----:B------:R-:W4:Y:S01]  /*298c0*/  LDL.LU R160, [R1+0x3048] ;  /* 0x0030480001a07983 */ /* 0x000f220000300800 */
[----:B------:R-:W-:-:S02]  /*298d0*/  IMAD.MOV.U32 R244, RZ, RZ, R72 ;  /* 0x000000fffff47224 */ /* 0x000fc400078e0048 */
[----:B------:R-:W-:Y:S01]  /*298e0*/  IMAD.MOV.U32 R245, RZ, RZ, R161 ;  /* 0x000000fffff57224 */ /* 0x000fe200078e00a1 */
[----:B------:R-:W4:Y:S01]  /*298f0*/  LDL.LU R72, [R1+0x3044] ;  /* 0x0030440001487983 */ /* 0x000f220000300800 */
[----:B------:R-:W-:Y:S01]  /*29900*/  IMAD.MOV.U32 R246, RZ, RZ, R241 ;  /* 0x000000fffff67224 */ /* 0x000fe200078e00f1 */
[----:B------:R-:W-:Y:S02]  /*29910*/  MOV R247, R242 ;  /* 0x000000f200f77202 */ /* 0x000fe40000000f00 */
        /* <DEDUP_REMOVED lines=23> */
[----:B---3--:R-:W-:Y:S03]  /*29a90*/  HMMA.1688.F32.TF32 R188, R148, R6, R168 ;  /* 0x0000000694bc723c */ /* 0x008fe600000810a8 */
        /* <DEDUP_REMOVED lines=9> */
[----:B--2---:R-:W-:-:S02]  /*29b30*/  IMAD.MOV.U32 R158, RZ, RZ, R73 ;  /* 0x000000ffff9e7224 */ /* 0x004fc400078e0049 */
[----:B----4-:R-:W-:Y:S02]  /*29b40*/  IMAD.MOV.U32 R157, RZ, RZ, R160 ;  /* 0x000000ffff9d7224 */ /* 0x010fe400078e00a0 */
[----:B------:R-:W2:Y:S04]  /*29b50*/  LDL.LU R160, [R1+0x3034] ;  /* 0x0030340001a07983 */ /* 0x000ea80000300800 */
[----:B------:R-:W4:Y:S01]  /*29b60*/  LDL.LU R73, [R1+0x3030] ;  /* 0x0030300001497983 */ /* 0x000f220000300800 */
[----:B------:R-:W-:-:S03]  /*29b70*/  IMAD.MOV.U32 R159, RZ, RZ, R243 ;  /* 0x000000ffff9f7224 */ /* 0x000fc600078e00f3 */
[----:B------:R-:W3:Y:S01]  /*29b80*/  LDL.LU R243, [R1+0x302c] ;  /* 0x00302c0001f37983 */ /* 0x000ee20000300800 */
[----:B------:R-:W-:Y:S01]  /*29b90*/  IMAD.MOV.U32 R230, RZ, RZ, R161 ;  /* 0x000000ffffe67224 */ /* 0x000fe200078e00a1 */
[----:B------:R-:W-:Y:S01]  /*29ba0*/  MOV R229, R241 ;  /* 0x000000f100e57202 */ /* 0x000fe20000000f00 */
[----:B------:R-:W-:Y:S02]  /*29bb0*/  IMAD.MOV.U32 R231, RZ, RZ, R72 ;  /* 0x000000ffffe77224 */ /* 0x000fe400078e0048 */
[----:B------:R-:W-:Y:S02]  /*29bc0*/  IMAD.MOV.U32 R228, RZ, RZ, R242 ;  /* 0x000000ffffe47224 */ /* 0x000fe400078e00f2 */
[----:B------:R-:W3:Y:S04]  /*29bd0*/  LDL.LU R242, [R1+0x3028] ;  /* 0x0030280001f27983 */ /* 0x000ee80000300800 */
[----:B------:R-:W3:Y:S04]  /*29be0*/  LDL.LU R241, [R1+0x3024] ;  /* 0x0030240001f17983 */ /* 0x000ee80000300800 */
[----:B------:R-:W3:Y:S04]  /*29bf0*/  LDL.LU R161, [R1+0x3020] ;  /* 0x0030200001a17983 */ /* 0x000ee80000300800 */
[----:B------:R-:W3:Y:S01]  /*29c00*/  LDL.LU R72, [R1+0x301c] ;  /* 0x00301c0001487983 */ /* 0x000ee20000300800 */
[----:B--2---:R-:W-:-:S02]  /*29c10*/  IMAD.MOV.U32 R69, RZ, RZ, R160 ;  /* 0x000000ffff457224 */ /* 0x004fc400078e00a0 */
[----:B----4-:R-:W-:Y:S02]  /*29c20*/  IMAD.MOV.U32 R68, RZ, RZ, R73 ;  /* 0x000000ffff447224 */ /* 0x010fe400078e0049 */
[----:B------:R-:W2:Y:S04]  /*29c30*/  LDL.LU R73, [R1+0x3018] ;  /* 0x0030180001497983 */ /* 0x000ea80000300800 */
[----:B------:R-:W4:Y:S04]  /*29c40*/  LDL.LU R160, [R1+0x3014] ;  /* 0x0030140001a07983 */ /* 0x000f280000300800 */
[----:B------:R-:W4:Y:S04]  /*29c50*/  LDL.LU R70, [R1+0xa08] ;  /* 0x000a080001467983 */ /* 0x000f280000300800 */
[----:B------:R-:W4:Y:S04]  /*29c60*/  LDL.LU R71, [R1+0xa0c] ;  /* 0x000a0c0001477983 */ /* 0x000f280000300800 */
[----:B------:R-:W4:Y:S01]  /*29c70*/  LDL.LU R92, [R1+0xc20] ;  /* 0x000c2000015c7983 */ /* 0x000f220000300800 */
[----:B---3--:R-:W-:-:S03]  /*29c80*/  MOV R93, R72 ;  /* 0x00000048005d7202 */ /* 0x008fc60000000f00 */
[----:B------:R-:W3:Y:S01]  /*29c90*/  LDL.LU R72, [R1+0x3010] ;  /* 0x0030100001487983 */ /* 0x000ee20000300800 */
[----:B------:R-:W-:Y:S01]  /*29ca0*/  IMAD.MOV.U32 R76, RZ, RZ, R161 ;  /* 0x000000ffff4c7224 */ /* 0x000fe200078e00a1 */
[----:B------:R-:W-:Y:S01]  /*29cb0*/  HMMA.1688.F32.TF32 R112, R124, R74, R112 ;  /* 0x0000004a7c70723c */ /* 0x000fe20000081070 */
[----:B------:R-:W-:Y:S01]  /*29cc0*/  IMAD.MOV.U32 R77, RZ, RZ, R241 ;  /* 0x000000ffff4d7224 */ /* 0x000fe200078e00f1 */
[----:B------:R-:W-:Y:S01]  /*29cd0*/  MOV R78, R242 ;  /* 0x000000f2004e7202 */ /* 0x000fe20000000f00 */
[----:B------:R-:W-:-:S05]  /*29ce0*/  IMAD.MOV.U32 R79, RZ, RZ, R243 ;  /* 0x000000ffff4f7224 */ /* 0x000fca00078e00f3 */
[C---:B------:R-:W-:Y:S08]  /*29cf0*/  HMMA.1688.F32.TF32 R116, R124.reuse, R162, R116 ;  /* 0x000000a27c74723c */ /* 0x040ff00000081074 */
[----:B------:R-:W-:Y:S08]  /*29d00*/  HMMA.1688.F32.TF32 R208, R124, R10, R208 ;  /* 0x0000000a7cd0723c */ /* 0x000ff000000810d0 */
[C---:B------:R-:W-:Y:S01]  /*29d10*/  HMMA.1688.F32.TF32 R124, R120.reuse, R46, R144 ;  /* 0x0000002e787c723c */ /* 0x040fe20000081090 */
[----:B------:R-:W-:Y:S04]  /*29d20*/  LDS R144, [R3+0x4780] ;  /* 0x0047800003907984 */ /* 0x000fe80000000800 */
[----:B------:R-:W-:Y:S03]  /*29d30*/  LDS R146, [R3+0x6780] ;  /* 0x0067800003927984 */ /* 0x000fe60000000800 */
[C---:B------:R-:W-:Y:S01]  /*29d40*/  HMMA.1688.F32.TF32 R128, R120.reuse, R74, R128 ;  /* 0x0000004a7880723c */ /* 0x040fe20000081080 */
[----:B------:R-:W-:Y:S04]  /*29d50*/  LDS R145, [R240+0x4780] ;  /* 0x00478000f0917984 */ /* 0x000fe80000000800 */
[----:B------:R-:W1:Y:S03]  /*29d60*/  LDS R147, [R240+0x6780] ;  /* 0x00678000f0937984 */ /* 0x000e660000000800 */
[C---:B------:R-:W-:Y:S08]  /*29d70*/  HMMA.1688.F32.TF32 R132, R120.reuse, R162, R132 ;  /* 0x000000a27884723c */ /* 0x040ff00000081084 */
[C---:B------:R-:W-:Y:S08]  /*29d80*/  HMMA.1688.F32.TF32 R200, R120.reuse, R10, R200 ;  /* 0x0000000a78c8723c */ /* 0x040ff000000810c8 */
[----:B------:R-:W-:Y:S08]  /*29d90*/  HMMA.1688.F32.TF32 R196, R120, R6, R196 ;  /* 0x0000000678c4723c */ /* 0x000ff000000810c4 */
[----:B------:R-:W-:Y:S07]  /*29da0*/  HMMA.1688.F32.TF32 R120, R148, R46, R152 ;  /* 0x0000002e9478723c */ /* 0x000fee0000081098 */
[----:B------:R-:W-:-:S02]  /*29db0*/  IMAD.MOV.U32 R152, RZ, RZ, R9 ;  /* 0x000000ffff987224 */ /* 0x000fc400078e0009 */
[----:B--2---:R-:W-:Y:S02]  /*29dc0*/  IMAD.MOV.U32 R94, RZ, RZ, R73 ;  /* 0x000000ffff5e7224 */ /* 0x004fe400078e0049 */
[----:B------:R-:W2:Y:S01]  /*29dd0*/  LDL.LU R73, [R1+0x300c] ;  /* 0x00300c0001497983 */ /* 0x000ea20000300800 */
[----:B----4-:R-:W-:-:S03]  /*29de0*/  IMAD.MOV.U32 R95, RZ, RZ, R160 ;  /* 0x000000ffff5f7224 */ /* 0x010fc600078e00a0 */
        /* <DEDUP_REMOVED lines=25> */
[----:B------:R-:W2:Y:S01]  /*29f80*/  LDL.LU R9, [R1+0x2ff4] ;  /* 0x002ff40001097983 */ /* 0x000ea20000300800 */
[----:B------:R-:W-:Y:S01]  /*29f90*/  IMAD.MOV.U32 R153, RZ, RZ, R0 ;  /* 0x000000ffff997224 */ /* 0x000fe200078e0000 */
[----:B------:R-:W-:Y:S01]  /*29fa0*/  MOV R155, R8 ;  /* 0x00000008009b7202 */ /* 0x000fe20000000f00 */
[----:B------:R-:W-:Y:S01]  /*29fb0*/  IMAD.MOV.U32 R154, RZ, RZ, R2 ;  /* 0x000000ffff9a7224 */ /* 0x000fe200078e0002 */
[----:B------:R-:W3:Y:S01]  /*29fc0*/  LDL.LU R0, [R1+0x2ff0] ;  /* 0x002ff00001007983 */ /* 0x000ee20000300800 */
[C---:B------:R-:W-:Y:S03]  /*29fd0*/  HMMA.1688.F32.TF32 R192, R148.reuse, R10, R164 ;  /* 0x0000000a94c0723c */ /* 0x040fe600000810a4 */
[----:B------:R-:W3:Y:S04]  /*29fe0*/  LDL.LU R2, [R1+0x2fec] ;  /* 0x002fec0001027983 */ /* 0x000ee80000300800 */
[----:B------:R-:W3:Y:S04]  /*29ff0*/  LDL.LU R8, [R1+0x2fe8] ;  /* 0x002fe80001087983 */ /* 0x000ee80000300800 */
[----:B------:R-:W3:Y:S04]  /*2a000*/  LDL.LU R164, [R1+0x1510] ;  /* 0x0015100001a47983 */ /* 0x000ee80000300800 */
[----:B------:R-:W3:Y:S04]  /*2a010*/  LDL.LU R165, [R1+0x1514] ;  /* 0x0015140001a57983 */ /* 0x000ee80000300800 */
[----:B------:R-:W3:Y:S04]  /*2a020*/  LDL.LU R166, [R1+0x1518] ;  /* 0x0015180001a67983 */ /* 0x000ee80000300800 */
[----:B------:R-:W3:Y:S01]  /*2a030*/  LDL.LU R167, [R1+0x151c] ;  /* 0x00151c0001a77983 */ /* 0x000ee20000300800 */
[C---:B------:R-:W-:Y:S08]  /*2a040*/  HMMA.1688.F32.TF32 R92, R148.reuse, R86, R92 ;  /* 0x00000056945c723c */ /* 0x040ff0000008105c */
[----:B------:R-:W-:Y:S01]  /*2a050*/  HMMA.1688.F32.TF32 R76, R148, R82, R76 ;  /* 0x00000052944c723c */ /* 0x000fe2000008104c */
[----:B--2---:R-:W-:-:S02]  /*2a060*/  IMAD.MOV.U32 R180, RZ, RZ, R9 ;  /* 0x000000ffffb47224 */ /* 0x004fc400078e0009 */
[----:B------:R-:W2:Y:S05]  /*2a070*/  LDL.LU R9, [R1+0x2fe4] ;  /* 0x002fe40001097983 */ /* 0x000eaa0000300800 */
[C---:B------:R-:W-:Y:S08]  /*2a080*/  HMMA.1688.F32.TF32 R104, R148.reuse, R18, R104 ;  /* 0x000000129468723c */ /* 0x040ff00000081068 */
[C---:B------:R-:W-:Y:S08]  /*2a090*/  HMMA.1688.F32.TF32 R100, R148.reuse, R14, R100 ;  /* 0x0000000e9464723c */ /* 0x040ff00000081064 */
[C---:B------:R-:W-:Y:S08]  /*2a0a0*/  HMMA.1688.F32.TF32 R96, R148.reuse, R26, R96 ;  /* 0x0000001a9460723c */ /* 0x040ff00000081060 */
[----:B------:R-:W-:Y:S01]  /*2a0b0*/  HMMA.1688.F32.TF32 R220, R148, R22, R220 ;  /* 0x0000001694dc723c */ /* 0x000fe200000810dc */
[----:B------:R-:W-:-:S02]  /*2a0c0*/  IMAD.MOV.U32 R181, RZ, RZ, R243 ;  /* 0x000000ffffb57224 */ /* 0x000fc400078e00f3 */
[----:B------:R-:W4:Y:S05]  /*2a0d0*/  LDL.LU R243, [R1+0x2fe0] ;  /* 0x002fe00001f37983 */ /* 0x000f2a0000300800 */
[C---:B------:R-:W-:Y:S01]  /*2a0e0*/  HMMA.1688.F32.TF32 R224, R148.reuse, R90, R224 ;  /* 0x0000005a94e0723c */ /* 0x040fe200000810e0 */
[----:B------:R-:W-:Y:S04]  /*2a0f0*/  STL.64 [R1], R104 ;  /* 0x0000006801007387 */ /* 0x000fe80000100a00 */
[----:B------:R1:W-:Y:S03]  /*2a100*/  STL.64 [R1+0x8], R106 ;  /* 0x0000086a01007387 */ /* 0x0003e60000100a00 */
[C---:B------:R-:W-:Y:S01]  /*2a110*/  HMMA.1688.F32.TF32 R68, R148.reuse, R42, R68 ;  /* 0x0000002a9444723c */ /* 0x040fe20000081044 */
[----:B-1----:R-:W4:Y:S04]  /*2a120*/  LDL.LU.64 R106, [R1+0x2fd8] ;  /* 0x002fd800016a7983 */ /* 0x002f280000300a00 */
[----:B------:R-:W4:Y:S04]  /*2a130*/  LDL.LU.64 R104, [R1+0x2fd0] ;  /* 0x002fd00001687983 */ /* 0x000f280000300a00 */
[----:B------:R-:W-:Y:S04]  /*2a140*/  STL.64 [R1+0xb0], R100 ;  /* 0x0000b06401007387 */ /* 0x000fe80000100a00 */
[----:B------:R1:W-:Y:S01]  /*2a150*/  STL.64 [R1+0xb8], R102 ;  /* 0x0000b86601007387 */ /* 0x0003e20000100a00 */
[C---:B------:R-:W-:Y:S03]  /*2a160*/  HMMA.1688.F32.TF32 R228, R148.reuse, R38, R228 ;  /* 0x0000002694e4723c */ /* 0x040fe600000810e4 */
        /* <DEDUP_REMOVED lines=10> */
[----:B-1----:R-:W4:Y:S05]  /*2a210*/  LDL.LU.64 R222, [R1+0x2fa8] ;  /* 0x002fa80001de7983 */ /* 0x002f2a0000300a00 */
[C---:B------:R-:W-:Y:S01]  /*2a220*/  HMMA.1688.F32.TF32 R136, R148.reuse, R162, R136 ;  /* 0x000000a29488723c */ /* 0x040fe20000081088 */
[----:B------:R-:W4:Y:S04]  /*2a230*/  LDL.LU.64 R220, [R1+0x2fa0] ;  /* 0x002fa00001dc7983 */ /* 0x000f280000300a00 */
[----:B------:R-:W-:Y:S03]  /*2a240*/  STL.64 [R1+0x2f0], R224 ;  /* 0x0002f0e001007387 */ /* 0x000fe60000100a00 */
[----:B------:R-:W-:Y:S01]  /*2a250*/  HMMA.1688.F32.TF32 R148, R148, R30, R152 ;  /* 0x0000001e9494723c */ /* 0x000fe20000081098 */
[----:B------:R1:W-:Y:S04]  /*2a260*/  STL.64 [R1+0x2f8], R226 ;  /* 0x0002f8e201007387 */ /* 0x0003e80000100a00 */
[----:B-1----:R-:W4:Y:S04]  /*2a270*/  LDL.LU.64 R226, [R1+0x2f98] ;  /* 0x002f980001e27983 */ /* 0x002f280000300a00 */
[----:B------:R-:W4:Y:S04]  /*2a280*/  LDL.LU.64 R224, [R1+0x2f90] ;  /* 0x002f900001e07983 */ /* 0x000f280000300a00 */
[----:B------:R-:W-:Y:S04]  /*2a290*/  STL.64 [R1+0x330], R92 ;  /* 0x0003305c01007387 */ /* 0x000fe80000100a00 */
        /* <DEDUP_REMOVED lines=19> */
[----:B------:R-:W4:Y:S04]  /*2a3d0*/  LDL.LU.64 R154, [R1+0x2f38] ;  /* 0x002f3800019a7983 */ /* 0x000f280000300a00 */
[----:B------:R-:W4:Y:S04]  /*2a3e0*/  LDL.LU.64 R152, [R1+0x2f30] ;  /* 0x002f300001987983 */ /* 0x000f280000300a00 */
[----:B------:R3:W-:Y:S04]  /*2a3f0*/  STL.64 [R1+0x7f0], R148 ;  /* 0x0007f09401007387 */ /* 0x0007e80000100a00 */
[----:B------:R1:W-:Y:S01]  /*2a400*/  STL.64 [R1+0x7f8], R150 ;  /* 0x0007f89601007387 */ /* 0x0003e20000100a00 */
[----:B---3--:R-:W-:-:S02]  /*2a410*/  IMAD.MOV.U32 R149, RZ, RZ, R8 ;  /* 0x000000ffff957224 */ /* 0x008fc400078e0008 */
[----:B-1----:R-:W-:Y:S01]  /*2a420*/  IMAD.MOV.U32 R150, RZ, RZ, R2 ;  /* 0x000000ffff967224 */ /* 0x002fe200078e0002 */
[----:B------:R-:W-:Y:S01]  /*2a430*/  MOV R151, R0 ;  /* 0x0000000000977202 */ /* 0x000fe20000000f00 */
[----:B--2---:R-:W-:Y:S01]  /*2a440*/  IMAD.MOV.U32 R148, RZ, RZ, R9 ;  /* 0x000000ffff947224 */ /* 0x004fe200078e0009 */
[C---:B------:R-:W-:Y:S08]  /*2a450*/  HMMA.1688.F32.TF32 R64, R144.reuse, R22, R64 ;  /* 0x000000169040723c */ /* 0x040ff00000081040 */
[C---:B------:R-:W-:Y:S08]  /*2a460*/  HMMA.1688.F32.TF32 R8, R144.reuse, R10, R148 ;  /* 0x0000000a9008723c */ /* 0x040ff00000081094 */
[----:B------:R-:W-:Y:S01]  /*2a470*/  HMMA.1688.F32.TF32 R148, R144, R26, R232 ;  /* 0x0000001a9094723c */ /* 0x000fe200000810e8 */
[----:B------:R-:W-:Y:S01]  /*2a480*/  IMAD.MOV.U32 R236, RZ, RZ, R45 ;  /* 0x000000ffffec7224 */ /* 0x000fe200078e002d */
[----:B------:R-:W-:Y:S01]  /*2a490*/  MOV R237, R44 ;  /* 0x0000002c00ed7202 */ /* 0x000fe20000000f00 */
[----:B------:R-:W-:Y:S01]  /*2a4a0*/  IMAD.MOV.U32 R62, RZ, RZ, R73 ;  /* 0x000000ffff3e7224 */ /* 0x000fe200078e0049 */
[----:B------:R-:W-:Y:S01]  /*2a4b0*/  MOV R60, R161 ;  /* 0x000000a1003c7202 */ /* 0x000fe20000000f00 */
[----:B------:R-:W-:-:S02]  /*2a4c0*/  IMAD.MOV.U32 R63, RZ, RZ, R72 ;  /* 0x000000ffff3f7224 */ /* 0x000fc400078e0048 */
[----:B----4-:R-:W-:Y:S01]  /*2a4d0*/  IMAD.MOV.U32 R61, RZ, RZ, R160 ;  /* 0x000000ffff3d7224 */ /* 0x010fe200078e00a0 */
[C---:B------:R-:W-:Y:S01]  /*2a4e0*/  HMMA.1688.F32.TF32 R44, R144.reuse, R46, R164 ;  /* 0x0000002e902c723c */ /* 0x040fe200000810a4 */
[----:B------:R-:W2:Y:S01]  /*2a4f0*/  LDL.LU.64 R164, [R1+0x2f28] ;  /* 0x002f280001a47983 */ /* 0x000ea20000300a00 */
[----:B------:R-:W-:Y:S02]  /*2a500*/  IMAD.MOV.U32 R238, RZ, RZ, R17 ;  /* 0x000000ffffee7224 */ /* 0x000fe400078e0011 */
[----:B------:R-:W-:Y:S01]  /*2a510*/  IMAD.MOV.U32 R239, RZ, RZ, R16 ;  /* 0x000000ffffef7224 */ /* 0x000fe200078e0010 */
[----:B------:R-:W-:Y:S01]  /*2a520*/  MOV R250, R5 ;  /* 0x0000000500fa7202 */ /* 0x000fe20000000f00 */
[----:B------:R-:W-:Y:S01]  /*2a530*/  IMAD.MOV.U32 R182, RZ, RZ, R242 ;  /* 0x000000ffffb67224 */ /* 0x000fe200078e00f2 */
[----:B------:R-:W-:Y:S01]  /*2a540*/  LDS R166, [R3+0xa400] ;  /* 0x00a4000003a67984 */ /* 0x000fe20000000800 */
[C---:B------:R-:W-:Y:S03]  /*2a550*/  HMMA.1688.F32.TF32 R72, R144.reuse, R74, R168 ;  /* 0x0000004a9048723c */ /* 0x040fe600000810a8 */
[----:B------:R-:W3:Y:S04]  /*2a560*/  LDL.LU.64 R170, [R1+0x2f20] ;  /* 0x002f200001aa7983 */ /* 0x000ee80000300a00 */
[----:B------:R-:W2:Y:S01]  /*2a570*/  LDL.LU.64 R168, [R1+0x2f18] ;  /* 0x002f180001a87983 */ /* 0x000ea20000300a00 */
[----:B------:R-:W-:Y:S03]  /*2a580*/  HMMA.1688.F32.TF32 R160, R144, R162, R48 ;  /* 0x000000a290a0723c */ /* 0x000fe60000081030 */
[----:B------:R-:W2:Y:S01]  /*2a590*/  LDL R48, [R1+0x2164] ;  /* 0x0021640001307983 */ /* 0x000ea20000100800 */
[----:B------:R-:W-:-:S03]  /*2a5a0*/  IMAD.MOV.U32 R242, RZ, RZ, R65 ;  /* 0x000000fffff27224 */ /* 0x000fc600078e0041 */
[----:B------:R-:W-:Y:S01]  /*2a5b0*/  STL.64 [R1+0xa0], R148 ;  /* 0x0000a09401007387 */ /* 0x000fe20000100a00 */
[----:B------:R-:W-:Y:S02]  /*2a5c0*/  IMAD.MOV.U32 R2, RZ, RZ, R66 ;  /* 0x000000ffff027224 */ /* 0x000fe400078e0042 */
[----:B------:R-:W-:Y:S01]  /*2a5d0*/  IMAD.MOV.U32 R0, RZ, RZ, R67 ;  /* 0x000000ffff007224 */ /* 0x000fe200078e0043 */
[----:B------:R-:W-:Y:S04]  /*2a5e0*/  STL.64 [R1+0xa8], R150 ;  /* 0x0000a89601007387 */ /* 0x000fe80000100a00 */
[----:B------:R1:W-:Y:S01]  /*2a5f0*/  STL [R1+0x1a0], R64 ;  /* 0x0001a04001007387 */ /* 0x0003e20000100800 */
[----:B------:R-:W-:Y:S02]  /*2a600*/  IMAD.MOV.U32 R248, RZ, RZ, R13 ;  /* 0x000000fffff87224 */ /* 0x000fe400078e000d */
[----:B------:R-:W-:-:S02]  /*2a610*/  IMAD.MOV.U32 R249, RZ, RZ, R12 ;  /* 0x000000fffff97224 */ /* 0x000fc400078e000c */
[----:B------:R-:W-:Y:S02]  /*2a620*/  IMAD.MOV.U32 R251, RZ, RZ, R4 ;  /* 0x000000fffffb7224 */ /* 0x000fe400078e0004 */
[----:B------:R-:W-:Y:S01]  /*2a630*/  IMAD.MOV.U32 R183, RZ, RZ, R241 ;  /* 0x000000ffffb77224 */ /* 0x000fe200078e00f1 */
[C---:B------:R-:W-:Y:S01]  /*2a640*/  HMMA.1688.F32.TF32 R16, R144.reuse, R18, R176 ;  /* 0x000000129010723c */ /* 0x040fe200000810b0 */
[----:B------:R-:W-:Y:S04]  /*2a650*/  LDS R176, [R3+0x8280] ;  /* 0x0082800003b07984 */ /* 0x000fe80000000800 */
[----:B------:R-:W-:Y:S03]  /*2a660*/  LDS R178, [R3+0xa280] ;  /* 0x00a2800003b27984 */ /* 0x000fe60000000800 */
[C---:B-1----:R-:W-:Y:S01]  /*2a670*/  HMMA.1688.F32.TF32 R64, R144.reuse, R90, R60 ;  /* 0x0000005a9040723c */ /* 0x042fe2000008103c */
[----:B------:R-:W-:Y:S04]  /*2a680*/  LDS R177, [R240+0x8280] ;  /* 0x00828000f0b17984 */ /* 0x000fe80000000800 */
[----:B------:R-:W-:Y:S03]  /*2a690*/  LDS R179, [R240+0xa280] ;  /* 0x00a28000f0b37984 */ /* 0x000fe60000000800 */
[C---:B------:R-:W-:Y:S01]  /*2a6a0*/  HMMA.1688.F32.TF32 R60, R144.reuse, R86, R56 ;  /* 0x00000056903c723c */ /* 0x040fe20000081038 */
[----:B------:R-:W-:Y:S04]  /*2a6b0*/  LDS R167, [R240+0xa400] ;  /* 0x00a40000f0a77984 */ /* 0x000fe80000000800 */
[----:B------:R-:W-:Y:S03]  /*2a6c0*/  LDS R148, [R3+0x8580] ;  /* 0x0085800003947984 */ /* 0x000fe60000000800 */
[C---:B------:R-:W-:Y:S01]  /*2a6d0*/  HMMA.1688.F32.TF32 R56, R144.reuse, R82, R236 ;  /* 0x000000529038723c */ /* 0x040fe200000810ec */
[----:B------:R-:W-:Y:S04]  /*2a6e0*/  LDS R82, [R3+0xa100] ;  /* 0x00a1000003527984 */ /* 0x000fe80000000800 */
[----:B------:R-:W-:Y:S04]  /*2a6f0*/  LDS R83, [R240+0xa100] ;  /* 0x00a10000f0537984 */ /* 0x000fe80000000800 */
[----:B------:R-:W-:Y:S04]  /*2a700*/  STL.64 [R1+0x210], R64 ;  /* 0x0002104001007387 */ /* 0x000fe80000100a00 */
[----:B------:R1:W-:Y:S04]  /*2a710*/  STL.64 [R1+0x218], R66 ;  /* 0x0002184201007387 */ /* 0x0003e80000100a00 */
[----:B------:R-:W-:Y:S04]  /*2a720*/  STL.64 [R1+0x260], R60 ;  /* 0x0002603c01007387 */ /* 0x000fe80000100a00 */
[----:B------:R1:W-:Y:S02]  /*2a730*/  STL.64 [R1+0x268], R62 ;  /* 0x0002683e01007387 */ /* 0x0003e40000100a00 */
[C---:B-1----:R-:W-:Y:S02]  /*2a740*/  HMMA.1688.F32.TF32 R64, R144.reuse, R42, R244 ;  /* 0x0000002a9040723c */ /* 0x042fe400000810f4 */
[----:B------:R-:W-:Y:S04]  /*2a750*/  STL.64 [R1+0x2e0], R56 ;  /* 0x0002e03801007387 */ /* 0x000fe80000100a00 */
[----:B------:R1:W-:Y:S02]  /*2a760*/  STL.64 [R1+0x2e8], R58 ;  /* 0x0002e83a01007387 */ /* 0x0003e40000100a00 */
[C---:B------:R-:W-:Y:S02]  /*2a770*/  HMMA.1688.F32.TF32 R60, R144.reuse, R38, R52 ;  /* 0x00000026903c723c */ /* 0x040fe40000081034 */
[----:B------:R-:W-:Y:S04]  /*2a780*/  LDS R38, [R3+0xa000] ;  /* 0x00a0000003267984 */ /* 0x000fe80000000800 */
[----:B------:R-:W-:Y:S02]  /*2a790*/  LDS R39, [R240+0xa000] ;  /* 0x00a00000f0277984 */ /* 0x000fe40000000800 */
[C---:B-1----:R-:W-:Y:S02]  /*2a7a0*/  HMMA.1688.F32.TF32 R56, R144.reuse, R34, R184 ;  /* 0x000000229038723c */ /* 0x042fe400000810b8 */
[----:B------:R-:W-:Y:S04]  /*2a7b0*/  LDS R42, [R3+0xa080] ;  /* 0x00a08000032a7984 */ /* 0x000fe80000000800 */
[----:B------:R-:W-:Y:S02]  /*2a7c0*/  LDS R43, [R240+0xa080] ;  /* 0x00a08000f02b7984 */ /* 0x000fe40000000800 */
[----:B------:R-:W-:Y:S02]  /*2a7d0*/  HMMA.1688.F32.TF32 R52, R144, R30, R248 ;  /* 0x0000001e9034723c */ /* 0x000fe400000810f8 */
[----:B------:R-:W-:Y:S04]  /*2a7e0*/  STL.64 [R1+0x730], R64 ;  /* 0x0007304001007387 */ /* 0x000fe80000100a00 */
[----:B------:R-:W-:Y:S04]  /*2a7f0*/  STL.64 [R1+0x738], R66 ;  /* 0x0007384201007387 */ /* 0x000fe80000100a00 */
[----:B------:R-:W-:Y:S04]  /*2a800*/  STL.64 [R1+0x5f0], R60 ;  /* 0x0005f03c01007387 */ /* 0x000fe80000100a00 */
[----:B------:R1:W-:Y:S01]  /*2a810*/  STL.64 [R1+0x5f8], R62 ;  /* 0x0005f83e01007387 */ /* 0x0003e20000100a00 */
[----:B------:R-:W-:-:S03]  /*2a820*/  MOV R184, R20 ;  /* 0x0000001400b87202 */ /* 0x000fc60000000f00 */
[----:B------:R-:W-:Y:S01]  /*2a830*/  STL.64 [R1+0x510], R56 ;  /* 0x0005103801007387 */ /* 0x000fe20000100a00 */
[----:B------:R-:W-:-:S03]  /*2a840*/  IMAD.MOV.U32 R185, RZ, RZ, R21 ;  /* 0x000000ffffb97224 */ /* 0x000fc600078e0015 */
[----:B------:R1:W-:Y:S01]  /*2a850*/  STL.64 [R1+0x518], R58 ;  /* 0x0005183a01007387 */ /* 0x0003e20000100a00 */
[----:B------:R-:W-:-:S03]  /*2a860*/  IMAD.MOV.U32 R186, RZ, RZ, R24 ;  /* 0x000000ffffba7224 */ /* 0x000fc600078e0018 */
[----:B------:R3:W-:Y:S01]  /*2a870*/  STL.64 [R1+0x4b0], R52 ;  /* 0x0004b03401007387 */ /* 0x0007e20000100a00 */
[----:B------:R-:W-:-:S03]  /*2a880*/  IMAD.MOV.U32 R187, RZ, RZ, R25 ;  /* 0x000000ffffbb7224 */ /* 0x000fc600078e0019 */
[----:B------:R2:W-:Y:S04]  /*2a890*/  STL.64 [R1+0x4b8], R54 ;  /* 0x0004b83601007387 */ /* 0x0005e80000100a00 */
[----:B------:R-:W4:Y:S04]  /*2a8a0*/  LDL.LU R20, [R1+0x2f14] ;  /* 0x002f140001147983 */ /* 0x000f280000300800 */
[----:B------:R-:W4:Y:S04]  /*2a8b0*/  LDL.LU R21, [R1+0x2f10] ;  /* 0x002f100001157983 */ /* 0x000f280000300800 */
[----:B------:R-:W4:Y:S04]  /*2a8c0*/  LDL.LU R24, [R1+0x2f0c] ;  /* 0x002f0c0001187983 */ /* 0x000f280000300800 */
[----:B------:R-:W4:Y:S01]  /*2a8d0*/  LDL.LU R25, [R1+0x2f08] ;  /* 0x002f080001197983 */ /* 0x000f220000300800 */
[----:B-1----:R-:W-:-:S02]  /*2a8e0*/  IMAD.MOV.U32 R62, RZ, RZ, R37 ;  /* 0x000000ffff3e7224 */ /* 0x002fc400078e0025 */
[----:B------:R-:W-:Y:S01]  /*2a8f0*/  IMAD.MOV.U32 R63, RZ, RZ, R36 ;  /* 0x000000ffff3f7224 */ /* 0x000fe200078e0024 */
[----:B------:R-:W-:Y:S01]  /*2a900*/  LDS R37, [R240+0x8000] ;  /* 0x00800000f0257984 */ /* 0x000fe20000000800 */
[----:B------:R-:W-:Y:S01]  /*2a910*/  MOV R60, R41 ;  /* 0x00000029003c7202 */ /* 0x000fe20000000f00 */
[----:B------:R-:W-:Y:S02]  /*2a920*/  IMAD.MOV.U32 R61, RZ, RZ, R40 ;  /* 0x000000ffff3d7224 */ /* 0x000fe400078e0028 */
[----:B------:R-:W-:Y:S04]  /*2a930*/  LDS R36, [R3+0x8000] ;  /* 0x0080000003247984 */ /* 0x000fe80000000800 */
[----:B------:R-:W-:Y:S04]  /*2a940*/  LDS R40, [R3+0x8080] ;  /* 0x0080800003287984 */ /* 0x000fe80000000800 */
[----:B------:R-:W-:Y:S01]  /*2a950*/  LDS R41, [R240+0x8080] ;  /* 0x00808000f0297984 */ /* 0x000fe20000000800 */
[----:B------:R-:W-:-:S02]  /*2a960*/  IMAD.MOV.U32 R58, RZ, RZ, R81 ;  /* 0x000000ffff3a7224 */ /* 0x000fc400078e0051 */
[----:B------:R-:W-:Y:S01]  /*2a970*/  IMAD.MOV.U32 R59, RZ, RZ, R80 ;  /* 0x000000ffff3b7224 */ /* 0x000fe200078e0050 */
[----:B------:R-:W-:Y:S01]  /*2a980*/  LDS R81, [R240+0x8100] ;  /* 0x00810000f0517984 */ /* 0x000fe20000000800 */
[----:B------:R-:W-:-:S03]  /*2a990*/  IMAD.MOV.U32 R64, RZ, RZ, R33 ;  /* 0x000000ffff407224 */ /* 0x000fc600078e0021 */
[----:B------:R-:W-:Y:S01]  /*2a9a0*/  LDS R80, [R3+0x8100] ;  /* 0x0081000003507984 */ /* 0x000fe20000000800 */
[----:B------:R-:W-:-:S03]  /*2a9b0*/  MOV R65, R32 ;  /* 0x0000002000417202 */ /* 0x000fc60000000f00 */
[----:B------:R-:W-:Y:S01]  /*2a9c0*/  LDS R32, [R3+0x8180] ;  /* 0x0081800003207984 */ /* 0x000fe20000000800 */
[C---:B------:R-:W-:Y:S03]  /*2a9d0*/  HMMA.1688.F32.TF32 R12, R144.reuse, R14, R180 ;  /* 0x0000000e900c723c */ /* 0x040fe600000810b4 */
[----:B------:R-:W-:Y:S04]  /*2a9e0*/  LDS R34, [R3+0xa180] ;  /* 0x00a1800003227984 */ /* 0x000fe80000000800 */
[----:B------:R-:W-:Y:S04]  /*2a9f0*/  LDS R33, [R240+0x8180] ;  /* 0x00818000f0217984 */ /* 0x000fe80000000800 */
[----:B------:R-:W-:Y:S04]  /*2aa00*/  LDS R35, [R240+0xa180] ;  /* 0x00a18000f0237984 */ /* 0x000fe80000000800 */
[----:B------:R-:W-:Y:S04]  /*2aa10*/  LDS R180, [R3+0x8200] ;  /* 0x0082000003b47984 */ /* 0x000fe80000000800 */
[----:B------:R-:W-:Y:S04]  /*2aa20*/  LDS R182, [R3+0xa200] ;  /* 0x00a2000003b67984 */ /* 0x000fe80000000800 */
[----:B------:R-:W-:Y:S04]  /*2aa30*/  LDS R181, [R240+0x8200] ;  /* 0x00820000f0b57984 */ /* 0x000fe80000000800 */
[----:B------:R-:W-:Y:S01]  /*2aa40*/  LDS R183, [R240+0xa200] ;  /* 0x00a20000f0b77984 */ /* 0x000fe20000000800 */
[----:B------:R-:W-:Y:S03]  /*2aa50*/  HMMA.1688.F32.TF32 R4, R144, R6, R172 ;  /* 0x000000069004723c */ /* 0x000fe600000810ac */
[----:B------:R-:W-:Y:S04]  /*2aa60*/  LDS R172, [R3+0x8300] ;  /* 0x0083000003ac7984 */ /* 0x000fe80000000800 */
[----:B------:R-:W-:Y:S04]  /*2aa70*/  LDS R174, [R3+0xa300] ;  /* 0x00a3000003ae7984 */ /* 0x000fe80000000800 */
[----:B------:R-:W-:Y:S04]  /*2aa80*/  LDS R173, [R240+0x8300] ;  /* 0x00830000f0ad7984 */ /* 0x000fe80000000800 */
[----:B------:R-:W-:Y:S01]  /*2aa90*/  LDS R175, [R240+0xa300] ;  /* 0x00a30000f0af7984 */ /* 0x000fe20000000800 */
[----:B------:R-:W-:-:S02]  /*2aaa0*/  IMAD.MOV.U32 R66, RZ, RZ, R29 ;  /* 0x000000ffff427224 */ /* 0x000fc400078e001d */
[----:B------:R-:W-:Y:S01]  /*2aab0*/  IMAD.MOV.U32 R67, RZ, RZ, R28 ;  /* 0x000000ffff437224 */ /* 0x000fe200078e001c */
[----:B------:R-:W-:Y:S01]  /*2aac0*/  MOV R239, R88 ;  /* 0x0000005800ef7202 */ /* 0x000fe20000000f00 */
[----:B------:R-:W-:Y:S01]  /*2aad0*/  IMAD.MOV.U32 R56, RZ, RZ, R85 ;  /* 0x000000ffff387224 */ /* 0x000fe200078e0055 */
[----:B------:R-:W4:Y:S01]  /*2aae0*/  LDL.LU R244, [R1+0xc10] ;  /* 0x000c100001f47983 */ /* 0x000f220000300800 */
[----:B------:R-:W-:Y:S02]  /*2aaf0*/  IMAD.MOV.U32 R57, RZ, RZ, R84 ;  /* 0x000000ffff397224 */ /* 0x000fe400078e0054 */
[----:B------:R-:W-:Y:S01]  /*2ab00*/  IMAD.MOV.U32 R238, RZ, RZ, R89 ;  /* 0x000000ffffee7224 */ /* 0x000fe200078e0059 */
[----:B------:R-:W4:Y:S01]  /*2ab10*/  LDL.LU R245, [R1+0xc14] ;  /* 0x000c140001f57983 */ /* 0x000f220000300800 */
[----:B------:R-:W-:Y:S01]  /*2ab20*/  IMAD.MOV.U32 R248, RZ, RZ, R159 ;  /* 0x000000fffff87224 */ /* 0x000fe200078e009f */
[----:B------:R-:W-:Y:S02]  /*2ab30*/  MOV R249, R158 ;  /* 0x0000009e00f97202 */ /* 0x000fe40000000f00 */
[----:B------:R-:W4:Y:S01]  /*2ab40*/  LDL.LU R246, [R1+0xc18] ;  /* 0x000c180001f67983 */ /* 0x000f220000300800 */
[----:B------:R-:W-:-:S02]  /*2ab50*/  IMAD.MOV.U32 R250, RZ, RZ, R157 ;  /* 0x000000fffffa7224 */ /* 0x000fc400078e009d */
[----:B------:R-:W-:Y:S01]  /*2ab60*/  IMAD.MOV.U32 R49, RZ, RZ, R154 ;  /* 0x000000ffff317224 */ /* 0x000fe200078e009a */
[----:B------:R-:W-:Y:S01]  /*2ab70*/  MOV R50, R153 ;  /* 0x0000009900327202 */ /* 0x000fe20000000f00 */
[----:B------:R-:W-:Y:S01]  /*2ab80*/  IMAD.MOV.U32 R51, RZ, RZ, R152 ;  /* 0x000000ffff337224 */ /* 0x000fe200078e0098 */
[----:B------:R-:W-:Y:S01]  /*2ab90*/  STL [R1+0x22dc], R243 ;  /* 0x0022dcf301007387 */ /* 0x000fe20000100800 */
[----:B------:R-:W-:-:S03]  /*2aba0*/  IMAD.MOV.U32 R251, RZ, RZ, R156 ;  /* 0x000000fffffb7224 */ /* 0x000fc600078e009c */
[----:B------:R-:W-:Y:S04]  /*2abb0*/  LDS R150, [R3+0xa580] ;  /* 0x00a5800003967984 */ /* 0x000fe80000000800 */
[----:B------:R-:W-:Y:S04]  /*2abc0*/  LDS R149, [R240+0x8580] ;  /* 0x00858000f0957984 */ /* 0x000fe80000000800 */
[----:B------:R-:W-:Y:S01]  /*2abd0*/  LDS R151, [R240+0xa580] ;  /* 0x00a58000f0977984 */ /* 0x000fe20000000800 */
[----:B--2---:R-:W-:-:S03]  /*2abe0*/  IMAD R241, R243, 0x10000, R48 ;  /* 0x00010000f3f17824 */ /* 0x004fc600078e0230 */
[----:B------:R-:W-:Y:S01]  /*2abf0*/  LDS R90, [R3+0xa700] ;  /* 0x00a70000035a7984 */ /* 0x000fe20000000800 */
[----:B------:R-:W-:Y:S02]  /*2ac00*/  IMAD.MOV.U32 R236, RZ, RZ, R165 ;  /* 0x000000ffffec7224 */ /* 0x000fe400078e00a5 */
[----:B------:R-:W-:Y:S01]  /*2ac10*/  IMAD.MOV.U32 R237, RZ, RZ, R164 ;  /* 0x000000ffffed7224 */ /* 0x000fe200078e00a4 */
[----:B------:R-:W-:Y:S01]  /*2ac20*/  LDS R91, [R240+0xa700] ;  /* 0x00a70000f05b7984 */ /* 0x000fe20000000800 */
[----:B------:R-:W-:Y:S02]  /*2ac30*/  IMAD.MOV.U32 R48, RZ, RZ, R155 ;  /* 0x000000ffff307224 */ /* 0x000fe400078e009b */
[----:B------:R-:W-:Y:S01]  /*2ac40*/  IMAD.MOV.U32 R247, RZ, RZ, R252 ;  /* 0x000000fffff77224 */ /* 0x000fe200078e00fc */
[----:B---3--:R-:W-:Y:S01]  /*2ac50*/  MOV R53, R170 ;  /* 0x000000aa00357202 */ /* 0x008fe20000000f00 */
[----:B------:R-:W-:Y:S01]  /*2ac60*/  IMAD.MOV.U32 R52, RZ, RZ, R171 ;  /* 0x000000ffff347224 */ /* 0x000fe200078e00ab */
[----:B------:R-:W-:Y:S01]  /*2ac70*/  LDS R170, [R3+0xa380] ;  /* 0x00a3800003aa7984 */ /* 0x000fe20000000800 */
[----:B------:R-:W-:-:S02]  /*2ac80*/  IMAD.MOV.U32 R54, RZ, RZ, R169 ;  /* 0x000000ffff367224 */ /* 0x000fc400078e00a9 */
[----:B------:R-:W-:Y:S01]  /*2ac90*/  IMAD.MOV.U32 R55, RZ, RZ, R168 ;  /* 0x000000ffff377224 */ /* 0x000fe200078e00a8 */
        /* <DEDUP_REMOVED lines=27> */
[----:B----4-:R-:W-:-:S02]  /*2ae50*/  IMAD.MOV.U32 R233, RZ, RZ, R24 ;  /* 0x000000ffffe97224 */ /* 0x010fc400078e0018 */
[----:B------:R-:W-:Y:S02]  /*2ae60*/  IMAD.MOV.U32 R232, RZ, RZ, R25 ;  /* 0x000000ffffe87224 */ /* 0x000fe400078e0019 */
[----:B------:R-:W1:Y:S01]  /*2ae70*/  LDSM.16.M88.4 R24, [R241+0x40000] ;  /* 0x04000000f118783b */ /* 0x000e620000000200 */
[----:B------:R-:W-:Y:S01]  /*2ae80*/  MOV R234, R21 ;  /* 0x0000001500ea7202 */ /* 0x000fe20000000f00 */
[----:B------:R-:W-:Y:S02]  /*2ae90*/  IMAD.MOV.U32 R235, RZ, RZ, R20 ;  /* 0x000000ffffeb7224 */ /* 0x000fe400078e0014 */
[----:B------:R-:W2:Y:S05]  /*2aea0*/  LDSM.16.M88.4 R20, [R241+0x41000] ;  /* 0x04100000f114783b */ /* 0x000eaa0000000200 */
[-C--:B-1----:R-:W-:Y:S08]  /*2aeb0*/  HMMA.1688.F32.TF32 R232, R36, R24.reuse, R232 ;  /* 0x0000001824e8723c */ /* 0x082ff000000810e8 */
[-C--:B------:R-:W-:Y:S08]  /*2aec0*/  HMMA.1688.F32.TF32 R64, R40, R24.reuse, R64 ;  /* 0x000000182840723c */ /* 0x080ff00000081040 */
[-C--:B------:R-:W-:Y:S01]  /*2aed0*/  HMMA.1688.F32.TF32 R60, R80, R24.reuse, R60 ;  /* 0x00000018503c723c */ /* 0x080fe2000008103c */
[----:B------:R-:W-:Y:S07]  /*2aee0*/  STL [R1+0x2dd8], R26 ;  /* 0x002dd81a01007387 */ /* 0x000fee0000100800 */
[-C--:B------:R-:W-:Y:S01]  /*2aef0*/  HMMA.1688.F32.TF32 R56, R32, R24.reuse, R56 ;  /* 0x000000182038723c */ /* 0x080fe20000081038 */
[----:B------:R-:W-:Y:S07]  /*2af00*/  STL [R1+0x2dd4], R27 ;  /* 0x002dd41b01007387 */ /* 0x000fee0000100800 */
[-C--:B------:R-:W-:Y:S01]  /*2af10*/  HMMA.1688.F32.TF32 R236, R180, R24.reuse, R236 ;  /* 0x00000018b4ec723c */ /* 0x080fe200000810ec */
[----:B--2---:R-:W-:Y:S04]  /*2af20*/  STL [R1+0x2de0], R22 ;  /* 0x002de01601007387 */ /* 0x004fe80000100800 */
[----:B------:R-:W-:Y:S03]  /*2af30*/  STL [R1+0x2ddc], R23 ;  /* 0x002ddc1701007387 */ /* 0x000fe60000100800 */
[----:B------:R-:W-:Y:S01]  /*2af40*/  HMMA.1688.F32.TF32 R48, R176, R24, R48 ;  /* 0x00000018b030723c */ /* 0x000fe20000081030 */
[----:B------:R-:W-:Y:S01]  /*2af50*/  STL.64 [R1+0x770], R232 ;  /* 0x000770e801007387 */ /* 0x000fe20000100a00 */
[----:B------:R-:W-:-:S03]  /*2af60*/  IMAD.MOV.U32 R252, RZ, RZ, R67 ;  /* 0x000000fffffc7224 */ /* 0x000fc600078e0043 */
[----:B------:R1:W-:Y:S03]  /*2af70*/  STL.64 [R1+0x778], R234 ;  /* 0x000778ea01007387 */ /* 0x0003e60000100a00 */
[-C--:B------:R-:W-:Y:S01]  /*2af80*/  HMMA.1688.F32.TF32 R248, R172, R24.reuse, R248 ;  /* 0x00000018acf8723c */ /* 0x080fe200000810f8 */
[----:B-1----:R-:W2:Y:S04]  /*2af90*/  LDL.LU.64 R234, [R1+0x2f00] ;  /* 0x002f000001ea7983 */ /* 0x002ea80000300a00 */
[----:B------:R-:W2:Y:S04]  /*2afa0*/  LDL.LU.64 R232, [R1+0x2ef8] ;  /* 0x002ef80001e87983 */ /* 0x000ea80000300a00 */
[----:B------:R-:W-:Y:S04]  /*2afb0*/  STL.64 [R1+0x900], R64 ;  /* 0x0009004001007387 */ /* 0x000fe80000100a00 */
[----:B------:R1:W-:Y:S04]  /*2afc0*/  STL [R1+0x908], R66 ;  /* 0x0009084201007387 */ /* 0x0003e80000100800 */
[----:B-1----:R-:W3:Y:S04]  /*2afd0*/  LDL.LU.64 R66, [R1+0x2ef0] ;  /* 0x002ef00001427983 */ /* 0x002ee80000300a00 */
[----:B------:R-:W3:Y:S04]  /*2afe0*/  LDL.LU.64 R64, [R1+0x2ee8] ;  /* 0x002ee80001407983 */ /* 0x000ee80000300a00 */
[----:B------:R-:W-:Y:S04]  /*2aff0*/  STL [R1+0x2d88], R252 ;  /* 0x002d88fc01007387 */ /* 0x000fe80000100800 */
[----:B------:R-:W-:Y:S04]  /*2b000*/  STL.64 [R1+0xa40], R60 ;  /* 0x000a403c01007387 */ /* 0x000fe80000100a00 */
[----:B------:R1:W-:Y:S04]  /*2b010*/  STL.64 [R1+0xa48], R62 ;  /* 0x000a483e01007387 */ /* 0x0003e80000100a00 */
[----:B-1----:R-:W4:Y:S04]  /*2b020*/  LDL.LU.64 R62, [R1+0x2ee0] ;  /* 0x002ee000013e7983 */ /* 0x002f280000300a00 */
[----:B------:R-:W4:Y:S04]  /*2b030*/  LDL.LU.64 R60, [R1+0x2ed8] ;  /* 0x002ed800013c7983 */ /* 0x000f280000300a00 */
[----:B------:R-:W-:Y:S04]  /*2b040*/  STL.64 [R1+0xb90], R56 ;  /* 0x000b903801007387 */ /* 0x000fe80000100a00 */
[----:B------:R1:W-:Y:S04]  /*2b050*/  STL.64 [R1+0xb98], R58 ;  /* 0x000b983a01007387 */ /* 0x0003e80000100a00 */
[----:B-1----:R-:W2:Y:S04]  /*2b060*/  LDL.LU.64 R58, [R1+0x2ed0] ;  /* 0x002ed000013a7983 */ /* 0x002ea80000300a00 */
[----:B------:R-:W2:Y:S04]  /*2b070*/  LDL.LU.64 R56, [R1+0x2ec8] ;  /* 0x002ec80001387983 */ /* 0x000ea80000300a00 */
        /* <DEDUP_REMOVED lines=10> */
[----:B-1----:R-:W3:Y:S04]  /*2b120*/  LDL.LU.64 R250, [R1+0x2ea0] ;  /* 0x002ea00001fa7983 */ /* 0x002ee80000300a00 */
[----:B------:R-:W3:Y:S01]  /*2b130*/  LDL.LU.64 R248, [R1+0x2e98] ;  /* 0x002e980001f87983 */ /* 0x000ee20000300a00 */
[-C--:B--2---:R-:W-:Y:S08]  /*2b140*/  HMMA.1688.F32.TF32 R48, R164, R24.reuse, R48 ;  /* 0x00000018a430723c */ /* 0x084ff00000081030 */
[-C--:B---3--:R-:W-:Y:S11]  /*2b150*/  HMMA.1688.F32.TF32 R248, R168, R24.reuse, R248 ;  /* 0x00000018a8f8723c */ /* 0x088ff600000810f8 */
[----:B------:R-:W-:Y:S11]  /*2b160*/  @!UPT UIADD3 URZ, URZ, URZ, URZ ;  /* 0x0000003f3f3ff290 */ /* 0x000ff6000fffe03f */
[----:B------:R-:W-:Y:S01]  /*2b170*/  @!UPT UIADD3 URZ, URZ, URZ, URZ ;  /* 0x0000003f3f3ff290 */ /* 0x000fe2000fffe03f */
[----:B------:R-:W-:Y:S04]  /*2b180*/  STL.64 [R1+0x1050], R248 ;  /* 0x001050f801007387 */ /* 0x000fe80000100a00 */
[----:B------:R1:W-:Y:S04]  /*2b190*/  STL.64 [R1+0x1058], R250 ;  /* 0x001058fa01007387 */ /* 0x0003e80000100a00 */
[----:B------:R-:W-:Y:S04]  /*2b1a0*/  STL.64 [R1+0x10d0], R48 ;  /* 0x0010d03001007387 */ /* 0x000fe80000100a00 */
[----:B------:R2:W-:Y:S01]  /*2b1b0*/  STL.64 [R1+0x10d8], R50 ;  /* 0x0010d83201007387 */ /* 0x0005e20000100a00 */
[-C--:B-1----:R-:W-:Y:S08]  /*2b1c0*/  HMMA.1688.F32.TF32 R248, R156, R24.reuse, R56 ;  /* 0x000000189cf8723c */ /* 0x082ff00000081038 */
[-C--:B--2---:R-:W-:Y:S08]  /*2b1d0*/  HMMA.1688.F32.TF32 R48, R152, R24.reuse, R68 ;  /* 0x000000189830723c */ /* 0x084ff00000081044 */
[-C--:B------:R-:W-:Y:S07]  /*2b1e0*/  HMMA.1688.F32.TF32 R56, R148, R24.reuse, R96 ;  /* 0x000000189438723c */ /* 0x080fee0000081060 */
[----:B------:R-:W-:Y:S01]  /*2b1f0*/  STL.64 [R1+0x11d0], R248 ;  /* 0x0011d0f801007387 */ /* 0x000fe20000100a00 */
[-C--:B------:R-:W-:Y:S03]  /*2b200*/  HMMA.1688.F32.TF32 R68, R144, R24.reuse, R108 ;  /* 0x000000189044723c */ /* 0x080fe6000008106c */
[----:B------:R-:W-:Y:S04]  /*2b210*/  STL.64 [R1+0x11d8], R250 ;  /* 0x0011d8fa01007387 */ /* 0x000fe80000100a00 */
[----:B------:R-:W-:Y:S04]  /*2b220*/  STL.64 [R1+0x1260], R48 ;  /* 0x0012603001007387 */ /* 0x000fe80000100a00 */
[----:B------:R1:W-:Y:S02]  /*2b230*/  STL.64 [R1+0x1268], R50 ;  /* 0x0012683201007387 */ /* 0x0003e40000100a00 */
[-C--:B-1----:R-:W-:Y:S02]  /*2b240*/  HMMA.1688.F32.TF32 R48, R28, R24.reuse, R124 ;  /* 0x000000181c30723c */ /* 0x082fe4000008107c */
[----:B------:R-:W-:Y:S04]  /*2b250*/  STL.64 [R1+0x1330], R56 ;  /* 0x0013303801007387 */ /* 0x000fe80000100a00 */
[----:B------:R1:W-:Y:S04]  /*2b260*/  STL.64 [R1+0x1338], R58 ;  /* 0x0013383a01007387 */ /* 0x0003e80000100a00 */
[----:B------:R-:W-:Y:S04]  /*2b270*/  STL.64 [R1+0x1380], R68 ;  /* 0x0013804401007387 */ /* 0x000fe80000100a00 */
[----:B------:R-:W-:Y:S01]  /*2b280*/  STL.64 [R1+0x1388], R70 ;  /* 0x0013884601007387 */ /* 0x000fe20000100a00 */
[-C--:B-1----:R-:W-:Y:S08]  /*2b290*/  HMMA.1688.F32.TF32 R56, R88, R24.reuse, R120 ;  /* 0x000000185838723c */ /* 0x082ff00000081078 */
[----:B------:R-:W-:Y:S01]  /*2b2a0*/  STL.64 [R1+0x13d0], R48 ;  /* 0x0013d03001007387 */ /* 0x000fe20000100a00 */
[----:B------:R-:W-:Y:S03]  /*2b2b0*/  HMMA.1688.F32.TF32 R24, R84, R24, R44 ;  /* 0x000000185418723c */ /* 0x000fe6000008102c */
[----:B------:R1:W-:Y:S05]  /*2b2c0*/  STL.64 [R1+0x13d8], R50 ;  /* 0x0013d83201007387 */ /* 0x0003ea0000100a00 */
[-C--:B-1----:R-:W-:Y:S06]  /*2b2d0*/  HMMA.1688.F32.TF32 R48, R36, R20.reuse, R244 ;  /* 0x000000142430723c */ /* 0x082fec00000810f4 */
[----:B------:R-:W-:Y:S04]  /*2b2e0*/  STL.64 [R1+0x1460], R56 ;  /* 0x0014603801007387 */ /* 0x000fe80000100a00 */
[----:B------:R-:W-:Y:S01]  /*2b2f0*/  STL.64 [R1+0x1468], R58 ;  /* 0x0014683a01007387 */ /* 0x000fe20000100a00 */
[----:B------:R-:W-:Y:S04]  /*2b300*/  HMMA.1688.F32.TF32 R44, R40, R20, R52 ;  /* 0x00000014282c723c */ /* 0x000fe80000081034 */
[----:B------:R-:W-:Y:S04]  /*2b310*/  STL.64 [R1+0x1470], R24 ;  /* 0x0014701801007387 */ /* 0x000fe80000100a00 */
[----:B------:R1:W-:Y:S05]  /*2b320*/  STL.64 [R1+0x1478], R26 ;  /* 0x0014781a01007387 */ /* 0x0003ea0000100a00 */
[----:B-1----:R-:W-:Y:S01]  /*2b330*/  IMAD.MOV.U32 R27, RZ, RZ, R51 ;  /* 0x000000ffff1b7224 */ /* 0x002fe200078e0033 */
[----:B------:R-:W-:-:S04]  /*2b340*/  MOV R26, R50 ;  /* 0x00000032001a7202 */ /* 0x000fc80000000f00 */
[----:B------:R-:W-:Y:S04]  /*2b350*/  STL [R1+0x2df0], R27 ;  /* 0x002df01b01007387 */ /* 0x000fe80000100800 */
[----:B------:R1:W-:Y:S02]  /*2b360*/  STL [R1+0x2dec], R26 ;  /* 0x002dec1a01007387 */ /* 0x0003e40000100800 */
[-C--:B-1----:R-:W-:Y:S01]  /*2b370*/  HMMA.1688.F32.TF32 R24, R80, R20.reuse, R184 ;  /* 0x000000145018723c */ /* 0x082fe200000810b8 */
[----:B------:R-:W-:Y:S02]  /*2b380*/  IMAD.MOV.U32 R22, RZ, RZ, R48 ;  /* 0x000000ffff167224 */ /* 0x000fe400078e0030 */
[----:B------:R-:W-:Y:S02]  /*2b390*/  IMAD.MOV.U32 R23, RZ, RZ, R49 ;  /* 0x000000ffff177224 */ /* 0x000fe400078e0031 */
[----:B------:R-:W-:Y:S01]  /*2b3a0*/  IMAD.MOV.U32 R252, RZ, RZ, R45 ;  /* 0x000000fffffc7224 */ /* 0x000fe200078e002d */
[----:B------:R-:W-:Y:S04]  /*2b3b0*/  STL [R1+0x2de8], R22 ;  /* 0x002de81601007387 */ /* 0x000fe80000100800 */
[----:B------:R-:W-:Y:S04]  /*2b3c0*/  STL [R1+0x2de4], R23 ;  /* 0x002de41701007387 */ /* 0x000fe80000100800 */
[----:B------:R1:W-:Y:S04]  /*2b3d0*/  STL [R1+0x430], R44 ;  /* 0x0004302c01007387 */ /* 0x0003e80000100800 */
[----:B------:R2:W-:Y:S04]  /*2b3e0*/  STL.64 [R1+0x438], R46 ;  /* 0x0004382e01007387 */ /* 0x0005e80000100a00 */
[----:B------:R-:W-:Y:S04]  /*2b3f0*/  STL [R1+0x2d9c], R252 ;  /* 0x002d9cfc01007387 */ /* 0x000fe80000100800 */
[----:B------:R-:W3:Y:S04]  /*2b400*/  LDL.LU R56, [R1+0x100] ;  /* 0x0001000001387983 */ /* 0x000ee80000300800 */
[----:B------:R1:W-:Y:S04]  /*2b410*/  STL.64 [R1+0x950], R24 ;  /* 0x0009501801007387 */ /* 0x0003e80000100a00 */
[----:B------:R1:W-:Y:S04]  /*2b420*/  STL.64 [R1+0x958], R26 ;  /* 0x0009581a01007387 */ /* 0x0003e80000100a00 */
        /* <DEDUP_REMOVED lines=23> */
[----:B-1----:R-:W4:Y:S04]  /*2b5a0*/  LDL.LU R44, [R1+0xf0] ;  /* 0x0000f000012c7983 */ /* 0x002f280000300800 */
[----:B------:R-:W4:Y:S04]  /*2b5b0*/  LDL.LU R45, [R1+0xf4] ;  /* 0x0000f400012d7983 */ /* 0x000f280000300800 */
[----:B--2---:R-:W2:Y:S04]  /*2b5c0*/  LDL.LU R46, [R1+0xf8] ;  /* 0x0000f800012e7983 */ /* 0x004ea80000300800 */
        /* <DEDUP_REMOVED lines=25> */
[-C--:B---3--:R-:W-:Y:S08]  /*2b760*/  HMMA.1688.F32.TF32 R52, R180, R20.reuse, R52 ;  /* 0x00000014b434723c */ /* 0x088ff00000081034 */
[-C--:B----4-:R-:W-:Y:S08]  /*2b770*/  HMMA.1688.F32.TF32 R244, R32, R20.reuse, R244 ;  /* 0x0000001420f4723c */ /* 0x090ff000000810f4 */
[-C--:B------:R-:W-:Y:S11]  /*2b780*/  HMMA.1688.F32.TF32 R48, R176, R20.reuse, R48 ;  /* 0x00000014b030723c */ /* 0x080ff60000081030 */
[----:B------:R-:W-:Y:S04]  /*2b790*/  @!UPT UIADD3 URZ, URZ, URZ, URZ ;  /* 0x0000003f3f3ff290 */ /* 0x000fe8000fffe03f */
[----:B------:R-:W-:Y:S04]  /*2b7a0*/  STL.64 [R1+0xa90], R244 ;  /* 0x000a90f401007387 */ /* 0x000fe80000100a00 */
[----:B------:R1:W-:Y:S04]  /*2b7b0*/  STL.64 [R1+0xa98], R246 ;  /* 0x000a98f601007387 */ /* 0x0003e80000100a00 */
[----:B-1----:R-:W3:Y:S04]  /*2b7c0*/  LDL.LU.64 R246, [R1+0x2e90] ;  /* 0x002e900001f67983 */ /* 0x002ee80000300a00 */
[----:B------:R-:W3:Y:S04]  /*2b7d0*/  LDL.LU.64 R244, [R1+0x2e88] ;  /* 0x002e880001f47983 */ /* 0x000ee80000300a00 */
[----:B------:R-:W-:Y:S04]  /*2b7e0*/  STL.64 [R1+0xbc0], R52 ;  /* 0x000bc03401007387 */ /* 0x000fe80000100a00 */
[----:B------:R1:W-:Y:S04]  /*2b7f0*/  STL.64 [R1+0xbc8], R54 ;  /* 0x000bc83601007387 */ /* 0x0003e80000100a00 */
[----:B-1----:R-:W4:Y:S04]  /*2b800*/  LDL.LU.64 R54, [R1+0x2e80] ;  /* 0x002e800001367983 */ /* 0x002f280000300a00 */
[----:B------:R-:W4:Y:S04]  /*2b810*/  LDL.LU.64 R52, [R1+0x2e78] ;  /* 0x002e780001347983 */ /* 0x000f280000300a00 */
[----:B------:R-:W-:Y:S04]  /*2b820*/  STL.64 [R1+0xd10], R48 ;  /* 0x000d103001007387 */ /* 0x000fe80000100a00 */
[----:B------:R-:W-:Y:S04]  /*2b830*/  STL.64 [R1+0xd18], R50 ;  /* 0x000d183201007387 */ /* 0x000fe80000100a00 */
[----:B------:R-:W1:Y:S01]  /*2b840*/  LDSM.16.M88.4 R48, [R241+0x42000] ;  /* 0x04200000f130783b */ /* 0x000e620000000200 */
[-C--:B--2---:R-:W-:Y:S08]  /*2b850*/  HMMA.1688.F32.TF32 R44, R172, R20.reuse, R44 ;  /* 0x00000014ac2c723c */ /* 0x084ff0000008102c */
[-C--:B------:R-:W-:Y:S01]  /*2b860*/  HMMA.1688.F32.TF32 R184, R168, R20.reuse, R184 ;  /* 0x00000014a8b8723c */ /* 0x080fe200000810b8 */
[----:B-1----:R-:W-:Y:S04]  /*2b870*/  STL [R1+0x2df8], R50 ;  /* 0x002df83201007387 */ /* 0x002fe80000100800 */
[----:B------:R-:W-:Y:S10]  /*2b880*/  STL [R1+0x2df4], R51 ;  /* 0x002df43301007387 */ /* 0x000ff40000100800 */
[----:B------:R-:W-:Y:S04]  /*2b890*/  STL.64 [R1+0xe30], R44 ;  /* 0x000e302c01007387 */ /* 0x000fe80000100a00 */
[----:B------:R-:W-:Y:S04]  /*2b8a0*/  STL.64 [R1+0xe38], R46 ;  /* 0x000e382e01007387 */ /* 0x000fe80000100a00 */
[----:B------:R-:W1:Y:S04]  /*2b8b0*/  LDSM.16.M88.4 R44, [R241+0x43000] ;  /* 0x04300000f12c783b */ /* 0x000e680000000200 */
[----:B-1----:R-:W-:Y:S04]  /*2b8c0*/  STL [R1+0x2e00], R46 ;  /* 0x002e002e01007387 */ /* 0x002fe80000100800 */
[----:B------:R-:W-:Y:S04]  /*2b8d0*/  STL [R1+0x2dfc], R47 ;  /* 0x002dfc2f01007387 */ /* 0x000fe80000100800 */
[----:B------:R-:W-:Y:S04]  /*2b8e0*/  STL.64 [R1+0xf60], R184 ;  /* 0x000f60b801007387 */ /* 0x000fe80000100a00 */
[----:B------:R1:W-:Y:S04]  /*2b8f0*/  STL.64 [R1+0xf68], R186 ;  /* 0x000f68ba01007387 */ /* 0x0003e80000100a00 */
[----:B-1----:R-:W2:Y:S04]  /*2b900*/  LDL.LU.64 R186, [R1+0x2e70] ;  /* 0x002e700001ba7983 */ /* 0x002ea80000300a00 */
[----:B------:R-:W2:Y:S02]  /*2b910*/  LDL.LU.64 R184, [R1+0x2e68] ;  /* 0x002e680001b87983 */ /* 0x000ea40000300a00 */
[-C--:B--2---:R-:W-:Y:S11]  /*2b920*/  HMMA.1688.F32.TF32 R184, R164, R20.reuse, R184 ;  /* 0x00000014a4b8723c */ /* 0x084ff600000810b8 */
[----:B------:R-:W-:Y:S11]  /*2b930*/  @!UPT UIADD3 URZ, URZ, URZ, URZ ;  /* 0x0000003f3f3ff290 */ /* 0x000ff6000fffe03f */
[----:B------:R-:W-:Y:S01]  /*2b940*/  @!UPT UIADD3 URZ, URZ, URZ, URZ ;  /* 0x0000003f3f3ff290 */ /* 0x000fe2000fffe03f */
[----:B------:R-:W-:Y:S04]  /*2b950*/  STL.64 [R1+0x1060], R184 ;  /* 0x001060b801007387 */ /* 0x000fe80000100a00 */
[----:B------:R1:W-:Y:S02]  /*2b960*/  STL.64 [R1+0x1068], R186 ;  /* 0x001068ba01007387 */ /* 0x0003e40000100a00 */
[-C--:B-1----:R-:W-:Y:S08]  /*2b970*/  HMMA.1688.F32.TF32 R184, R156, R20.reuse, R60 ;  /* 0x000000149cb8723c */ /* 0x082ff0000008103c */
[-C--:B------:R-:W-:Y:S08]  /*2b980*/  HMMA.1688.F32.TF32 R60, R152, R20.reuse, R76 ;  /* 0x00000014983c723c */ /* 0x080ff0000008104c */
        /* <DEDUP_REMOVED lines=15> */
[----:B-1----:R-:W-:Y:S06]  /*2ba80*/  HMMA.1688.F32.TF32 R60, R36, R48, R24 ;  /* 0x00000030243c723c */ /* 0x002fec0000081018 */
[----:B------:R-:W-:Y:S04]  /*2ba90*/  STL.64 [R1+0x1440], R76 ;  /* 0x0014404c01007387 */ /* 0x000fe80000100a00 */
[----:B------:R-:W-:Y:S05]  /*2baa0*/  STL.64 [R1+0x1448], R78 ;  /* 0x0014484e01007387 */ /* 0x000fea0000100a00 */
[----:B------:R-:W-:Y:S04]  /*2bab0*/  STL.64 [R1+0x1450], R20 ;  /* 0x0014501401007387 */ /* 0x000fe80000100a00 */
[----:B------:R1:W-:Y:S05]  /*2bac0*/  STL.64 [R1+0x1458], R22 ;  /* 0x0014581601007387 */ /* 0x0003ea0000100a00 */
[----:B------:R-:W-:Y:S01]  /*2bad0*/  IMAD.MOV.U32 R27, RZ, RZ, R60 ;  /* 0x000000ffff1b7224 */ /* 0x000fe200078e003c */
[----:B-1----:R-:W-:Y:S01]  /*2bae0*/  MOV R22, R62 ;  /* 0x0000003e00167202 */ /* 0x002fe20000000f00 */
[----:B------:R-:W-:-:S02]  /*2baf0*/  IMAD.MOV.U32 R26, RZ, RZ, R61 ;  /* 0x000000ffff1a7224 */ /* 0x000fc400078e003d */
[----:B------:R-:W-:Y:S02]  /*2bb00*/  IMAD.MOV.U32 R23, RZ, RZ, R63 ;  /* 0x000000ffff177224 */ /* 0x000fe400078e003f */
[-C--:B------:R-:W-:Y:S08]  /*2bb10*/  HMMA.1688.F32.TF32 R60, R40, R48.reuse, R120 ;  /* 0x00000030283c723c */ /* 0x080ff00000081078 */
[-C--:B------:R-:W-:Y:S08]  /*2bb20*/  HMMA.1688.F32.TF32 R72, R80, R48.reuse, R124 ;  /* 0x000000305048723c */ /* 0x080ff0000008107c */
[-C--:B------:R-:W-:Y:S07]  /*2bb30*/  HMMA.1688.F32.TF32 R76, R32, R48.reuse, R108 ;  /* 0x00000030204c723c */ /* 0x080fee000008106c */
        /* <DEDUP_REMOVED lines=9> */
[-C--:B------:R-:W-:Y:S03]  /*2bbd0*/  HMMA.1688.F32.TF32 R68, R172, R48.reuse, R56 ;  /* 0x00000030ac44723c */ /* 0x080fe60000081038 */
[----:B------:R1:W-:Y:S05]  /*2bbe0*/  STL.64 [R1+0xaf8], R62 ;  /* 0x000af83e01007387 */ /* 0x0003ea0000100a00 */
[-C--:B----4-:R-:W-:Y:S08]  /*2bbf0*/  HMMA.1688.F32.TF32 R56, R164, R48.reuse, R52 ;  /* 0x00000030a438723c */ /* 0x090ff00000081034 */
[-C--:B-1----:R-:W-:Y:S08]  /*2bc00*/  HMMA.1688.F32.TF32 R60, R168, R48.reuse, R248 ;  /* 0x00000030a83c723c */ /* 0x082ff000000810f8 */
[-C--:B------:R-:W-:Y:S01]  /*2bc10*/  HMMA.1688.F32.TF32 R52, R156, R48.reuse, R64 ;  /* 0x000000309c34723c */ /* 0x080fe20000081040 */
        /* <DEDUP_REMOVED lines=8> */
[-C--:B-1----:R-:W-:Y:S03]  /*2bca0*/  HMMA.1688.F32.TF32 R60, R152, R48.reuse, R92 ;  /* 0x00000030983c723c */ /* 0x082fe6000008105c */
[----:B------:R-:W-:Y:S04]  /*2bcb0*/  STL.64 [R1+0x1070], R52 ;  /* 0x0010703401007387 */ /* 0x000fe80000100a00 */
[----:B------:R1:W-:Y:S01]  /*2bcc0*/  STL.64 [R1+0x1078], R54 ;  /* 0x0010783601007387 */ /* 0x0003e20000100a00 */
[-C--:B--2---:R-:W-:Y:S08]  /*2bcd0*/  HMMA.1688.F32.TF32 R56, R148, R48.reuse, R104 ;  /* 0x000000309438723c */ /* 0x084ff00000081068 */
[-C--:B-1----:R-:W-:Y:S07]  /*2bce0*/  HMMA.1688.F32.TF32 R52, R144, R48.reuse, R116 ;  /* 0x000000309034723c */ /* 0x082fee0000081074 */
[----:B------:R-:W-:Y:S04]  /*2bcf0*/  STL.64 [R1+0x1110], R60 ;  /* 0x0011103c01007387 */ /* 0x000fe80000100a00 */
[----:B------:R-:W-:Y:S04]  /*2bd00*/  STL.64 [R1+0x1118], R62 ;  /* 0x0011183e01007387 */ /* 0x000fe80000100a00 */
[----:B------:R-:W2:Y:S04]  /*2bd10*/  LDL.LU R68, [R1+0xd00] ;  /* 0x000d000001447983 */ /* 0x000ea80000300800 */
[----:B------:R1:W-:Y:S04]  /*2bd20*/  STL.64 [R1+0x11f0], R56 ;  /* 0x0011f03801007387 */ /* 0x0003e80000100a00 */
[----:B------:R4:W-:Y:S04]  /*2bd30*/  STL.64 [R1+0x11f8], R58 ;  /* 0x0011f83a01007387 */ /* 0x0009e80000100a00 */
[----:B------:R-:W-:Y:S04]  /*2bd40*/  STL.64 [R1+0x1280], R52 ;  /* 0x0012803401007387 */ /* 0x000fe80000100a00 */
[----:B------:R1:W-:Y:S04]  /*2bd50*/  STL.64 [R1+0x1288], R54 ;  /* 0x0012883601007387 */ /* 0x0003e80000100a00 */
        /* <DEDUP_REMOVED lines=26> */
[----:B------:R-:W4:Y:S01]  /*2bf00*/  LDL.LU R111, [R1+0x12c] ;  /* 0x00012c00016f7983 */ /* 0x000f220000300800 */
[-C--:B------:R-:W-:Y:S03]  /*2bf10*/  HMMA.1688.F32.TF32 R52, R28, R48.reuse, R132 ;  /* 0x000000301c34723c */ /* 0x080fe60000081084 */
[----:B------:R-:W4:Y:S04]  /*2bf20*/  LDL.LU R96, [R1+0x80] ;  /* 0x0000800001607983 */ /* 0x000f280000300800 */
[----:B------:R-:W4:Y:S04]  /*2bf30*/  LDL.LU R97, [R1+0x84] ;  /* 0x0000840001617983 */ /* 0x000f280000300800 */
[----:B------:R-:W4:Y:S04]  /*2bf40*/  LDL.LU R98, [R1+0x88] ;  /* 0x0000880001627983 */ /* 0x000f280000300800 */
[----:B------:R-:W4:Y:S01]  /*2bf50*/  LDL.LU R99, [R1+0x8c] ;  /* 0x00008c0001637983 */ /* 0x000f220000300800 */
[-C--:B------:R-:W-:Y:S07]  /*2bf60*/  HMMA.1688.F32.TF32 R60, R88, R48.reuse, R136 ;  /* 0x00000030583c723c */ /* 0x080fee0000081088 */
[----:B------:R-:W-:Y:S01]  /*2bf70*/  STL.64 [R1+0x1370], R52 ;  /* 0x0013703401007387 */ /* 0x000fe20000100a00 */
[----:B------:R-:W-:Y:S03]  /*2bf80*/  HMMA.1688.F32.TF32 R48, R84, R48, R160 ;  /* 0x000000305430723c */ /* 0x000fe600000810a0 */
[----:B------:R2:W-:Y:S11]  /*2bf90*/  STL.64 [R1+0x1378], R54 ;  /* 0x0013783601007387 */ /* 0x0005f60000100a00 */
[----:B------:R-:W-:Y:S01]  /*2bfa0*/  @!UPT UIADD3 URZ, URZ, URZ, URZ ;  /* 0x0000003f3f3ff290 */ /* 0x000fe2000fffe03f */
[----:B------:R-:W-:Y:S04]  /*2bfb0*/  STL.64 [R1+0x13b0], R60 ;  /* 0x0013b03c01007387 */ /* 0x000fe80000100a00 */
[----:B------:R-:W-:Y:S04]  /*2bfc0*/  STL.64 [R1+0x13b8], R62 ;  /* 0x0013b83e01007387 */ /* 0x000fe80000100a00 */
[----:B------:R-:W-:Y:S04]  /*2bfd0*/  STL.64 [R1+0x13e0], R48 ;  /* 0x0013e03001007387 */ /* 0x000fe80000100a00 */
[----:B------:R1:W-:Y:S01]  /*2bfe0*/  STL.64 [R1+0x13e8], R50 ;  /* 0x0013e83201007387 */ /* 0x0003e20000100a00 */
[-C--:B--2---:R-:W-:Y:S11]  /*2bff0*/  HMMA.1688.F32.TF32 R52, R36, R44.reuse, R68 ;  /* 0x0000002c2434723c */ /* 0x084ff60000081044 */
[----:B------:R-:W-:Y:S11]  /*2c000*/  @!UPT UIADD3 URZ, URZ, URZ, URZ ;  /* 0x0000003f3f3ff290 */ /* 0x000ff6000fffe03f */
[----:B------:R-:W-:Y:S02]  /*2c010*/  @!UPT UIADD3 URZ, URZ, URZ, URZ ;  /* 0x0000003f3f3ff290 */ /* 0x000fe4000fffe03f */
[----:B------:R-:W-:Y:S01]  /*2c020*/  IMAD.MOV.U32 R46, RZ, RZ, R52 ;  /* 0x000000ffff2e7224 */ /* 0x000fe200078e0034 */
[----:B-1----:R-:W-:Y:S01]  /*2c030*/  MOV R51, R55 ;  /* 0x0000003700337202 */ /* 0x002fe20000000f00 */
[----:B------:R-:W-:Y:S02]  /*2c040*/  IMAD.MOV.U32 R47, RZ, RZ, R53 ;  /* 0x000000ffff2f7224 */ /* 0x000fe400078e0035 */
[----:B------:R-:W-:Y:S02]  /*2c050*/  IMAD.MOV.U32 R50, RZ, RZ, R54 ;  /* 0x000000ffff327224 */ /* 0x000fe400078e0036 */
[----:B---3--:R-:W-:Y:S11]  /*2c060*/  HMMA.1688.F32.TF32 R52, R40, R44, R248 ;  /* 0x0000002c2834723c */ /* 0x008ff600000810f8 */
[----:B------:R-:W-:Y:S11]  /*2c070*/  @!UPT UIADD3 URZ, URZ, URZ, URZ ;  /* 0x0000003f3f3ff290 */ /* 0x000ff6000fffe03f */
[----:B------:R-:W-:Y:S01]  /*2c080*/  @!UPT UIADD3 URZ, URZ, URZ, URZ ;  /* 0x0000003f3f3ff290 */ /* 0x000fe2000fffe03f */
[----:B------:R-:W-:Y:S04]  /*2c090*/  STL.64 [R1+0x2c0], R52 ;  /* 0x0002c03401007387 */ /* 0x000fe80000100a00 */
[----:B------:R1:W-:Y:S04]  /*2c0a0*/  STL [R1+0x2c8], R54 ;  /* 0x0002c83601007387 */ /* 0x0003e80000100800 */
[----:B------:R-:W2:Y:S04]  /*2c0b0*/  LDL.LU R68, [R1+0xd70] ;  /* 0x000d700001447983 */ /* 0x000ea80000300800 */
[----:B------:R-:W2:Y:S04]  /*2c0c0*/  LDL.LU R69, [R1+0xd74] ;  /* 0x000d740001457983 */ /* 0x000ea80000300800 */
[----:B------:R-:W2:Y:S04]  /*2c0d0*/  LDL.LU R70, [R1+0xd78] ;  /* 0x000d780001467983 */ /* 0x000ea80000300800 */
[----:B------:R-:W2:Y:S01]  /*2c0e0*/  LDL.LU R71, [R1+0xd7c] ;  /* 0x000d7c0001477983 */ /* 0x000ea20000300800 */
[----:B------:R-:W-:-:S02]  /*2c0f0*/  IMAD.MOV.U32 R252, RZ, RZ, R55 ;  /* 0x000000fffffc7224 */ /* 0x000fc400078e0037 */
[-C--:B-1----:R-:W-:Y:S01]  /*2c100*/  HMMA.1688.F32.TF32 R52, R80, R44.reuse, R184 ;  /* 0x0000002c5034723c */ /* 0x082fe200000810b8 */
[----:B------:R-:W3:Y:S04]  /*2c110*/  LDL.LU R248, [R1+0xca0] ;  /* 0x000ca00001f87983 */ /* 0x000ee80000300800 */
[----:B------:R-:W3:Y:S04]  /*2c120*/  LDL.LU R249, [R1+0xca4] ;  /* 0x000ca40001f97983 */ /* 0x000ee80000300800 */
[----:B------:R-:W3:Y:S04]  /*2c130*/  LDL.LU R250, [R1+0xca8] ;  /* 0x000ca80001fa7983 */ /* 0x000ee80000300800 */
[----:B------:R-:W3:Y:S04]  /*2c140*/  LDL.LU R251, [R1+0xcac] ;  /* 0x000cac0001fb7983 */ /* 0x000ee80000300800 */
[----:B------:R-:W-:Y:S06]  /*2c150*/  STL [R1+0x2da0], R252 ;  /* 0x002da0fc01007387 */ /* 0x000fec0000100800 */
[----:B------:R-:W-:Y:S04]  /*2c160*/  STL.64 [R1+0x2d0], R52 ;  /* 0x0002d03401007387 */ /* 0x000fe80000100a00 */
[----:B------:R4:W-:Y:S02]  /*2c170*/  STL.64 [R1+0x2d8], R54 ;  /* 0x0002d83601007387 */ /* 0x0009e40000100a00 */
[-C--:B----4-:R-:W-:Y:S02]  /*2c180*/  HMMA.1688.F32.TF32 R52, R176, R44.reuse, R56 ;  /* 0x0000002cb034723c */ /* 0x090fe40000081038 */
[----:B------:R-:W1:Y:S06]  /*2c190*/  LDSM.16.M88.4 R56, [R241+0x44000] ;  /* 0x04400000f138783b */ /* 0x000e6c0000000200 */
[-C--:B------:R-:W-:Y:S08]  /*2c1a0*/  HMMA.1688.F32.TF32 R64, R32, R44.reuse, R120 ;  /* 0x0000002c2040723c */ /* 0x080ff00000081078 */
[-C--:B------:R-:W-:Y:S11]  /*2c1b0*/  HMMA.1688.F32.TF32 R60, R180, R44.reuse, R124 ;  /* 0x0000002cb43c723c */ /* 0x080ff6000008107c */
[----:B------:R-:W-:Y:S04]  /*2c1c0*/  @!UPT UIADD3 URZ, URZ, URZ, URZ ;  /* 0x0000003f3f3ff290 */ /* 0x000fe8000fffe03f */
[----:B------:R-:W-:Y:S04]  /*2c1d0*/  STL.64 [R1+0x8f0], R64 ;  /* 0x0008f04001007387 */ /* 0x000fe80000100a00 */
[----:B------:R-:W-:Y:S04]  /*2c1e0*/  STL.64 [R1+0x8f8], R66 ;  /* 0x0008f84201007387 */ /* 0x000fe80000100a00 */
[----:B------:R-:W-:Y:S04]  /*2c1f0*/  STL.64 [R1+0xa00], R60 ;  /* 0x000a003c01007387 */ /* 0x000fe80000100a00 */
[----:B------:R4:W-:Y:S04]  /*2c200*/  STL.64 [R1+0xa08], R62 ;  /* 0x000a083e01007387 */ /* 0x0009e80000100a00 */
[----:B-1----:R-:W-:Y:S04]  /*2c210*/  STL [R1+0x2d90], R58 ;  /* 0x002d903a01007387 */ /* 0x002fe80000100800 */
[----:B------:R-:W-:Y:S04]  /*2c220*/  STL.64 [R1+0xb00], R52 ;  /* 0x000b003401007387 */ /* 0x000fe80000100a00 */
[----:B------:R-:W-:Y:S04]  /*2c230*/  STL.64 [R1+0xb08], R54 ;  /* 0x000b083601007387 */ /* 0x000fe80000100a00 */
[----:B------:R-:W1:Y:S01]  /*2c240*/  LDSM.16.M88.4 R52, [R241+0x45000] ;  /* 0x04500000f134783b */ /* 0x000e620000000200 */
[-C--:B----4-:R-:W-:Y:S03]  /*2c250*/  HMMA.1688.F32.TF32 R60, R172, R44.reuse, R108 ;  /* 0x0000002cac3c723c */ /* 0x090fe6000008106c */
[----:B------:R-:W-:Y:S05]  /*2c260*/  STL [R1+0x2d8c], R59 ;  /* 0x002d8c3b01007387 */ /* 0x000fea0000100800 */
[-C--:B------:R-:W-:Y:S01]  /*2c270*/  HMMA.1688.F32.TF32 R64, R168, R44.reuse, R96 ;  /* 0x0000002ca840723c */ /* 0x080fe20000081060 */
[----:B-1----:R-:W-:Y:S11]  /*2c280*/  STL [R1+0x2d98], R54 ;  /* 0x002d983601007387 */ /* 0x002ff60000100800 */
[----:B------:R-:W-:Y:S03]  /*2c290*/  @!UPT UIADD3 URZ, URZ, URZ, URZ ;  /* 0x0000003f3f3ff290 */ /* 0x000fe6000fffe03f */
[----:B------:R-:W-:Y:S04]  /*2c2a0*/  STL.64 [R1+0xbe0], R60 ;  /* 0x000be03c01007387 */ /* 0x000fe80000100a00 */
[----:B------:R1:W-:Y:S02]  /*2c2b0*/  STL.64 [R1+0xbe8], R62 ;  /* 0x000be83e01007387 */ /* 0x0003e40000100a00 */
[-C--:B-1----:R-:W-:Y:S02]  /*2c2c0*/  HMMA.1688.F32.TF32 R60, R164, R44.reuse, R244 ;  /* 0x0000002ca43c723c */ /* 0x082fe400000810f4 */
[----:B------:R-:W-:Y:S04]  /*2c2d0*/  STL [R1+0x2d94], R55 ;  /* 0x002d943701007387 */ /* 0x000fe80000100800 */
[----:B------:R-:W-:Y:S02]  /*2c2e0*/  STL.64 [R1+0xd60], R64 ;  /* 0x000d604001007387 */ /* 0x000fe40000100a00 */
[-C--:B------:R-:W-:Y:S02]  /*2c2f0*/  HMMA.1688.F32.TF32 R72, R156, R44.reuse, R232 ;  /* 0x0000002c9c48723c */ /* 0x080fe400000810e8 */
[----:B------:R1:W-:Y:S06]  /*2c300*/  STL.64 [R1+0xd68], R66 ;  /* 0x000d684201007387 */ /* 0x0003ec0000100a00 */
[-C--:B-1----:R-:W-:Y:S07]  /*2c310*/  HMMA.1688.F32.TF32 R64, R152, R44.reuse, R224 ;  /* 0x0000002c9840723c */ /* 0x082fee00000810e0 */
[----:B------:R-:W-:Y:S04]  /*2c320*/  STL.64 [R1+0xe60], R60 ;  /* 0x000e603c01007387 */ /* 0x000fe80000100a00 */
[----:B------:R1:W-:Y:S02]  /*2c330*/  STL.64 [R1+0xe68], R62 ;  /* 0x000e683e01007387 */ /* 0x0003e40000100a00 */
[-C--:B-1----:R-:W-:Y:S02]  /*2c340*/  HMMA.1688.F32.TF32 R60, R148, R44.reuse, R216 ;  /* 0x0000002c943c723c */ /* 0x082fe400000810d8 */
[----:B------:R-:W-:Y:S04]  /*2c350*/  STL.64 [R1+0xf80], R72 ;  /* 0x000f804801007387 */ /* 0x000fe80000100a00 */
[----:B------:R1:W-:Y:S04]  /*2c360*/  STL.64 [R1+0xf88], R74 ;  /* 0x000f884a01007387 */ /* 0x0003e80000100a00 */
[----:B------:R-:W-:Y:S04]  /*2c370*/  STL.64 [R1+0x1080], R64 ;  /* 0x0010804001007387 */ /* 0x000fe80000100a00 */
[----:B------:R4:W-:Y:S01]  /*2c380*/  STL.64 [R1+0x1088], R66 ;  /* 0x0010884201007387 */ /* 0x0009e20000100a00 */
[-C--:B-1----:R-:W-:Y:S08]  /*2c390*/  HMMA.1688.F32.TF32 R72, R144, R44.reuse, R208 ;  /* 0x0000002c9048723c */ /* 0x082ff000000810d0 */
[----:B------:R-:W-:Y:S01]  /*2c3a0*/  STL.64 [R1+0x1150], R60 ;  /* 0x0011503c01007387 */ /* 0x000fe20000100a00 */
[-C--:B----4-:R-:W-:Y:S03]  /*2c3b0*/  HMMA.1688.F32.TF32 R64, R28, R44.reuse, R200 ;  /* 0x0000002c1c40723c */ /* 0x090fe600000810c8 */
[----:B------:R1:W-:Y:S05]  /*2c3c0*/  STL.64 [R1+0x1158], R62 ;  /* 0x0011583e01007387 */ /* 0x0003ea0000100a00 */
[-C--:B-1----:R-:W-:Y:S06]  /*2c3d0*/  HMMA.1688.F32.TF32 R60, R88, R44.reuse, R192 ;  /* 0x0000002c583c723c */ /* 0x082fec00000810c0 */
[----:B------:R-:W-:Y:S02]  /*2c3e0*/  STL.64 [R1+0x1200], R72 ;  /* 0x0012004801007387 */ /* 0x000fe40000100a00 */
[----:B------:R-:W-:Y:S02]  /*2c3f0*/  HMMA.1688.F32.TF32 R8, R84, R44, R8 ;  /* 0x0000002c5408723c */ /* 0x000fe40000081008 */
[----:B------:R-:W-:Y:S05]  /*2c400*/  STL.64 [R1+0x1208], R74 ;  /* 0x0012084a01007387 */ /* 0x000fea0000100a00 */
[----:B------:R-:W-:Y:S04]  /*2c410*/  STL.64 [R1+0x12f0], R64 ;  /* 0x0012f04001007387 */ /* 0x000fe80000100a00 */
[----:B------:R-:W-:Y:S04]  /*2c420*/  STL.64 [R1+0x12f8], R66 ;  /* 0x0012f84201007387 */ /* 0x000fe80000100a00 */
[----:B------:R-:W-:Y:S04]  /*2c430*/  STL.64 [R1+0x1360], R60 ;  /* 0x0013603c01007387 */ /* 0x000fe80000100a00 */
[----:B------:R2:W-:Y:S05]  /*2c440*/  STL.64 [R1+0x1368], R62 ;  /* 0x0013683e01007387 */ /* 0x0005ea0000100a00 */
[----:B------:R-:W-:Y:S01]  /*2c450*/  MOV R44, R11 ;  /* 0x0000000b002c7202 */ /* 0x000fe20000000f00 */
[----:B------:R-:W-:-:S02]  /*2c460*/  IMAD.MOV.U32 R48, RZ, RZ, R9 ;  /* 0x000000ffff307224 */ /* 0x000fc400078e0009 */
[----:B------:R-:W-:Y:S02]  /*2c470*/  IMAD.MOV.U32 R49, RZ, RZ, R8 ;  /* 0x000000ffff317224 */ /* 0x000fe400078e0008 */
[----:B------:R-:W-:Y:S01]  /*2c480*/  IMAD.MOV.U32 R45, RZ, RZ, R10 ;  /* 0x000000ffff2d7224 */ /* 0x000fe200078e000a */
[----:B------:R-:W-:Y:S01]  /*2c490*/  STL [R1+0x2bfc], R44 ;  /* 0x002bfc2c01007387 */ /* 0x000fe20000100800 */
[-C--:B--2---:R-:W-:Y:S03]  /*2c4a0*/  HMMA.1688.F32.TF32 R60, R36, R56.reuse, R68 ;  /* 0x00000038243c723c */ /* 0x084fe60000081044 */
[----:B------:R-:W-:Y:S04]  /*2c4b0*/  STL [R1+0x2bf8], R48 ;  /* 0x002bf83001007387 */ /* 0x000fe80000100800 */
[----:B------:R-:W-:Y:S04]  /*2c4c0*/  STL [R1+0x2bf4], R49 ;  /* 0x002bf43101007387 */ /* 0x000fe80000100800 */
[----:B------:R-:W-:Y:S11]  /*2c4d0*/  STL [R1+0x2bf0], R45 ;  /* 0x002bf02d01007387 */ /* 0x000ff60000100800 */
[----:B------:R-:W-:Y:S01]  /*2c4e0*/  @!UPT UIADD3 URZ, URZ, URZ, URZ ;  /* 0x0000003f3f3ff290 */ /* 0x000fe2000fffe03f */
[----:B------:R1:W-:Y:S04]  /*2c4f0*/  STL.64 [R1+0x1c0], R60 ;  /* 0x0001c03c01007387 */ /* 0x0003e80000100a00 */
        /* <DEDUP_REMOVED lines=53> */
[----:B---3--:R-:W-:Y:S03]  /*2c850*/  HMMA.1688.F32.TF32 R8, R40, R56, R248 ;  /* 0x000000382808723c */ /* 0x008fe600000810f8 */
[----:B------:R-:W3:Y:S04]  /*2c860*/  LDL.LU R248, [R1+0x110] ;  /* 0x0001100001f87983 */ /* 0x000ee80000300800 */
[----:B------:R-:W3:Y:S04]  /*2c870*/  LDL.LU R249, [R1+0x114] ;  /* 0x0001140001f97983 */ /* 0x000ee80000300800 */
[----:B------:R-:W3:Y:S04]  /*2c880*/  LDL.LU R250, [R1+0x118] ;  /* 0x0001180001fa7983 */ /* 0x000ee80000300800 */
[----:B------:R-:W3:Y:S09]  /*2c890*/  LDL.LU R251, [R1+0x11c] ;  /* 0x00011c0001fb7983 */ /* 0x000ef20000300800 */
[----:B------:R-:W-:-:S02]  /*2c8a0*/  IMAD.MOV.U32 R54, RZ, RZ, R8 ;  /* 0x000000ffff367224 */ /* 0x000fc400078e0008 */
[----:B------:R-:W-:Y:S02]  /*2c8b0*/  IMAD.MOV.U32 R55, RZ, RZ, R9 ;  /* 0x000000ffff377224 */ /* 0x000fe400078e0009 */
[----:B------:R-:W-:Y:S02]  /*2c8c0*/  IMAD.MOV.U32 R58, RZ, RZ, R10 ;  /* 0x000000ffff3a7224 */ /* 0x000fe400078e000a */
[----:B------:R-:W-:-:S05]  /*2c8d0*/  IMAD.MOV.U32 R59, RZ, RZ, R11 ;  /* 0x000000ffff3b7224 */ /* 0x000fca00078e000b */
[----:B------:R-:W-:Y:S04]  /*2c8e0*/  STL [R1+0x2db0], R59 ;  /* 0x002db03b01007387 */ /* 0x000fe80000100800 */
[----:B------:R-:W-:Y:S04]  /*2c8f0*/  STL [R1+0x2dac], R58 ;  /* 0x002dac3a01007387 */ /* 0x000fe80000100800 */
[----:B------:R-:W-:Y:S04]  /*2c900*/  STL [R1+0x2da8], R55 ;  /* 0x002da83701007387 */ /* 0x000fe80000100800 */
[----:B------:R-:W-:Y:S01]  /*2c910*/  STL [R1+0x2da4], R54 ;  /* 0x002da43601007387 */ /* 0x000fe20000100800 */
[-C--:B------:R-:W-:Y:S08]  /*2c920*/  HMMA.1688.F32.TF32 R4, R84, R56.reuse, R4 ;  /* 0x000000385404723c */ /* 0x080ff00000081004 */
[-C--:B----4-:R-:W-:Y:S08]  /*2c930*/  HMMA.1688.F32.TF32 R64, R80, R56.reuse, R72 ;  /* 0x000000385040723c */ /* 0x090ff00000081048 */
[-C--:B------:R-:W-:Y:S08]  /*2c940*/  HMMA.1688.F32.TF32 R72, R32, R56.reuse, R140 ;  /* 0x000000382048723c */ /* 0x080ff0000008108c */
[-C--:B------:R-:W-:Y:S07]  /*2c950*/  HMMA.1688.F32.TF32 R8, R180, R56.reuse, R128 ;  /* 0x00000038b408723c */ /* 0x080fee0000081080 */
[----:B------:R-:W-:Y:S04]  /*2c960*/  STL.64 [R1+0x230], R64 ;  /* 0x0002304001007387 */ /* 0x000fe80000100a00 */
[----:B------:R1:W-:Y:S04]  /*2c970*/  STL.64 [R1+0x238], R66 ;  /* 0x0002384201007387 */ /* 0x0003e80000100a00 */
[----:B------:R-:W-:Y:S04]  /*2c980*/  STL.64 [R1+0x7e0], R72 ;  /* 0x0007e04801007387 */ /* 0x000fe80000100a00 */
[----:B------:R4:W-:Y:S01]  /*2c990*/  STL.64 [R1+0x7e8], R74 ;  /* 0x0007e84a01007387 */ /* 0x0009e20000100a00 */
[-C--:B-1----:R-:W-:Y:S03]  /*2c9a0*/  HMMA.1688.F32.TF32 R64, R176, R56.reuse, R112 ;  /* 0x00000038b040723c */ /* 0x082fe60000081070 */
[----:B------:R-:W-:Y:S04]  /*2c9b0*/  STL.64 [R1+0x930], R8 ;  /* 0x0009300801007387 */ /* 0x000fe80000100a00 */
[----:B------:R1:W-:Y:S01]  /*2c9c0*/  STL.64 [R1+0x938], R10 ;  /* 0x0009380a01007387 */ /* 0x0003e20000100a00 */
[-C--:B----4-:R-:W-:Y:S08]  /*2c9d0*/  HMMA.1688.F32.TF32 R72, R172, R56.reuse, R100 ;  /* 0x00000038ac48723c */ /* 0x090ff00000081064 */
[-C--:B-1----:R-:W-:Y:S07]  /*2c9e0*/  HMMA.1688.F32.TF32 R8, R168, R56.reuse, R76 ;  /* 0x00000038a808723c */ /* 0x082fee000008104c */
        /* <DEDUP_REMOVED lines=21> */
[----:B------:R-:W-:Y:S01]  /*2cb40*/  STL.64 [R1+0x1188], R74 ;  /* 0x0011884a01007387 */ /* 0x000fe20000100a00 */
[----:B-1----:R-:W-:Y:S03]  /*2cb50*/  HMMA.1688.F32.TF32 R64, R88, R56, R188 ;  /* 0x000000385840723c */ /* 0x002fe600000810bc */
[----:B------:R-:W-:Y:S04]  /*2cb60*/  STL.64 [R1+0x1230], R8 ;  /* 0x0012300801007387 */ /* 0x000fe80000100a00 */
[----:B------:R2:W-:Y:S02]  /*2cb70*/  STL.64 [R1+0x1238], R10 ;  /* 0x0012380a01007387 */ /* 0x0005e40000100a00 */
[-C--:B--2---:R-:W-:Y:S11]  /*2cb80*/  HMMA.1688.F32.TF32 R8, R36, R52.reuse, R60 ;  /* 0x000000342408723c */ /* 0x084ff6000008103c */
[----:B------:R-:W-:Y:S03]  /*2cb90*/  @!UPT UIADD3 URZ, URZ, URZ, URZ ;  /* 0x0000003f3f3ff290 */ /* 0x000fe6000fffe03f */
        /* <DEDUP_REMOVED lines=8> */
[-C--:B--2---:R-:W-:Y:S01]  /*2cc20*/  HMMA.1688.F32.TF32 R8, R32, R52.reuse, R124 ;  /* 0x000000342008723c */ /* 0x084fe2000008107c */
[----:B------:R-:W-:Y:S04]  /*2cc30*/  STL.64 [R1+0x150], R56 ;  /* 0x0001503801007387 */ /* 0x000fe80000100a00 */
[----:B------:R1:W-:Y:S10]  /*2cc40*/  STL.64 [R1+0x158], R58 ;  /* 0x0001583a01007387 */ /* 0x0003f40000100a00 */
        /* <DEDUP_REMOVED lines=15> */
[----:B------:R-:W-:Y:S04]  /*2cd40*/  STL [R1+0x2db4], R11 ;  /* 0x002db40b01007387 */ /* 0x000fe80000100800 */
[----:B--2---:R-:W-:Y:S11]  /*2cd50*/  STL [R1+0x2dc0], R6 ;  /* 0x002dc00601007387 */ /* 0x004ff60000100800 */
[----:B------:R-:W-:Y:S05]  /*2cd60*/  @!UPT UIADD3 URZ, URZ, URZ, URZ ;  /* 0x0000003f3f3ff290 */ /* 0x000fea000fffe03f */
[----:B------:R-:W-:Y:S04]  /*2cd70*/  STL.64 [R1+0xa60], R56 ;  /* 0x000a603801007387 */ /* 0x000fe80000100a00 */
[----:B------:R3:W-:Y:S02]  /*2cd80*/  STL.64 [R1+0xa68], R58 ;  /* 0x000a683a01007387 */ /* 0x0007e40000100a00 */
[-C--:B---3--:R-:W-:Y:S02]  /*2cd90*/  HMMA.1688.F32.TF32 R56, R168, R52.reuse, R248 ;  /* 0x00000034a838723c */ /* 0x088fe400000810f8 */
[----:B------:R-:W-:Y:S04]  /*2cda0*/  STL [R1+0x2dbc], R7 ;  /* 0x002dbc0701007387 */ /* 0x000fe80000100800 */
[----:B------:R-:W2:Y:S11]  /*2cdb0*/  LDL.LU R68, [R1+0xc0] ;  /* 0x0000c00001447983 */ /* 0x000eb60000300800 */
[----:B------:R-:W-:Y:S06]  /*2cdc0*/  @!UPT UIADD3 URZ, URZ, URZ, URZ ;  /* 0x0000003f3f3ff290 */ /* 0x000fec000fffe03f */
        /* <DEDUP_REMOVED lines=61> */
[----:B------:R-:W4:Y:S04]  /*2d1a0*/  LDL.LU R92, [R1] ;  /* 0x00000000015c7983 */ /* 0x000f280000300800 */
        /* <DEDUP_REMOVED lines=27> */
[-C--:B------:R-:W-:Y:S08]  /*2d360*/  HMMA.1688.F32.TF32 R16, R84, R52.reuse, R16 ;  /* 0x000000345410723c */ /* 0x080ff00000081010 */
[-C--:B--2---:R-:W-:Y:S08]  /*2d370*/  HMMA.1688.F32.TF32 R116, R144, R52.reuse, R116 ;  /* 0x000000349074723c */ /* 0x084ff00000081074 */
[-C--:B---3--:R-:W-:Y:S08]  /*2d380*/  HMMA.1688.F32.TF32 R160, R156, R52.reuse, R160 ;  /* 0x000000349ca0723c */ /* 0x088ff000000810a0 */
[-C--:B----4-:R-:W-:Y:S08]  /*2d390*/  HMMA.1688.F32.TF32 R188, R164, R52.reuse, R244 ;  /* 0x00000034a4bc723c */ /* 0x090ff000000810f4 */
[-C--:B-1----:R-:W-:Y:S11]  /*2d3a0*/  HMMA.1688.F32.TF32 R56, R152, R52.reuse, R136 ;  /* 0x000000349838723c */ /* 0x082ff60000081088 */
[----:B------:R-:W-:Y:S04]  /*2d3b0*/  @!UPT UIADD3 URZ, URZ, URZ, URZ ;  /* 0x0000003f3f3ff290 */ /* 0x000fe8000fffe03f */
[----:B------:R-:W-:Y:S01]  /*2d3c0*/  STL.64 [R1+0xc20], R188 ;  /* 0x000c20bc01007387 */ /* 0x000fe20000100a00 */
[-C--:B------:R-:W-:Y:S03]  /*2d3d0*/  HMMA.1688.F32.TF32 R132, R148, R52.reuse, R132 ;  /* 0x000000349484723c */ /* 0x080fe60000081084 */
[----:B------:R-:W-:Y:S04]  /*2d3e0*/  STL.64 [R1+0xc28], R190 ;  /* 0x000c28be01007387 */ /* 0x000fe80000100a00 */
[----:B------:R-:W-:Y:S04]  /*2d3f0*/  STL.64 [R1+0xcf0], R160 ;  /* 0x000cf0a001007387 */ /* 0x000fe80000100a00 */
[----:B------:R-:W-:Y:S04]  /*2d400*/  STL.64 [R1+0xcf8], R162 ;  /* 0x000cf8a201007387 */ /* 0x000fe80000100a00 */
[----:B------:R-:W-:Y:S04]  /*2d410*/  STL.64 [R1+0xe80], R56 ;  /* 0x000e803801007387 */ /* 0x000fe80000100a00 */
[----:B------:R1:W-:Y:S01]  /*2d420*/  STL.64 [R1+0xe88], R58 ;  /* 0x000e883a01007387 */ /* 0x0003e20000100a00 */
[-C--:B------:R-:W-:Y:S08]  /*2d430*/  HMMA.1688.F32.TF32 R92, R88, R52.reuse, R92 ;  /* 0x00000034585c723c */ /* 0x080ff0000008105c */
[----:B-1----:R-:W-:Y:S01]  /*2d440*/  HMMA.1688.F32.TF32 R56, R28, R52, R104 ;  /* 0x000000341c38723c */ /* 0x002fe20000081068 */
[----:B------:R-:W-:Y:S04]  /*2d450*/  STL.64 [R1+0xfa0], R132 ;  /* 0x000fa08401007387 */ /* 0x000fe80000100a00 */
[----:B------:R-:W-:Y:S04]  /*2d460*/  STL.64 [R1+0xfa8], R134 ;  /* 0x000fa88601007387 */ /* 0x000fe80000100a00 */
[----:B------:R-:W-:Y:S04]  /*2d470*/  STL.64 [R1+0x10a0], R116 ;  /* 0x0010a07401007387 */ /* 0x000fe80000100a00 */
[----:B------:R-:W-:Y:S10]  /*2d480*/  STL.64 [R1+0x10a8], R118 ;  /* 0x0010a87601007387 */ /* 0x000ff40000100a00 */
[----:B------:R-:W-:Y:S04]  /*2d490*/  STL.64 [R1+0x11c0], R56 ;  /* 0x0011c03801007387 */ /* 0x000fe80000100a00 */
[----:B------:R1:W-:Y:S01]  /*2d4a0*/  STL.64 [R1+0x11c8], R58 ;  /* 0x0011c83a01007387 */ /* 0x0003e20000100a00 */
[-C--:B------:R-:W-:Y:S03]  /*2d4b0*/  HMMA.1688.F32.TF32 R52, R40, R8.reuse, R72 ;  /* 0x000000082834723c */ /* 0x080fe60000081048 */
[----:B------:R-:W-:Y:S05]  /*2d4c0*/  STL.64 [R1+0x1220], R92 ;  /* 0x0012205c01007387 */ /* 0x000fea0000100a00 */
[-C--:B-1----:R-:W-:Y:S01]  /*2d4d0*/  HMMA.1688.F32.TF32 R56, R36, R8.reuse, R64 ;  /* 0x000000082438723c */ /* 0x082fe20000081040 */
[----:B------:R-:W-:Y:S04]  /*2d4e0*/  STL.64 [R1+0x1228], R94 ;  /* 0x0012285e01007387 */ /* 0x000fe80000100a00 */
[----:B------:R-:W-:Y:S04]  /*2d4f0*/  STL.64 [R1+0x12e0], R16 ;  /* 0x0012e01001007387 */ /* 0x000fe80000100a00 */
[----:B------:R1:W-:Y:S02]  /*2d500*/  STL.64 [R1+0x12e8], R18 ;  /* 0x0012e81201007387 */ /* 0x0003e40000100a00 */
[-C--:B-1----:R-:W-:Y:S11]  /*2d510*/  HMMA.1688.F32.TF32 R16, R80, R8.reuse, R140 ;  /* 0x000000085010723c */ /* 0x082ff6000008108c */
[----:B------:R-:W-:Y:S02]  /*2d520*/  @!UPT UIADD3 URZ, URZ, URZ, URZ ;  /* 0x0000003f3f3ff290 */ /* 0x000fe4000fffe03f */
[----:B------:R-:W-:Y:S01]  /*2d530*/  IMAD.MOV.U32 R11, RZ, RZ, R58 ;  /* 0x000000ffff0b7224 */ /* 0x000fe200078e003a */
[----:B------:R-:W-:Y:S01]  /*2d540*/  MOV R7, R56 ;  /* 0x0000003800077202 */ /* 0x000fe20000000f00 */
[----:B------:R-:W-:Y:S01]  /*2d550*/  IMAD.MOV.U32 R10, RZ, RZ, R57 ;  /* 0x000000ffff0a7224 */ /* 0x000fe200078e0039 */
[----:B------:R1:W-:Y:S04]  /*2d560*/  STL [R1+0x2dd0], R59 ;  /* 0x002dd03b01007387 */ /* 0x0003e80000100800 */
[----:B------:R-:W-:Y:S04]  /*2d570*/  STL [R1+0x2dcc], R11 ;  /* 0x002dcc0b01007387 */ /* 0x000fe80000100800 */
[----:B------:R-:W-:Y:S01]  /*2d580*/  STL [R1+0x2dc8], R10 ;  /* 0x002dc80a01007387 */ /* 0x000fe20000100800 */
[-C--:B-1----:R-:W-:Y:S03]  /*2d590*/  HMMA.1688.F32.TF32 R56, R32, R8.reuse, R128 ;  /* 0x000000082038723c */ /* 0x082fe60000081080 */
[----:B------:R-:W-:Y:S04]  /*2d5a0*/  STL [R1+0x2dc4], R7 ;  /* 0x002dc40701007387 */ /* 0x000fe80000100800 */
        /* <DEDUP_REMOVED lines=8> */
[----:B------:R-:W-:Y:S01]  /*2d630*/  STL.64 [R1+0xd0], R52 ;  /* 0x0000d03401007387 */ /* 0x000fe20000100a00 */
[-C--:B-1----:R-:W-:Y:S03]  /*2d640*/  HMMA.1688.F32.TF32 R56, R172, R8.reuse, R76 ;  /* 0x00000008ac38723c */ /* 0x082fe6000008104c */
[----:B------:R1:W-:Y:S04]  /*2d650*/  STL.64 [R1+0xd8], R54 ;  /* 0x0000d83601007387 */ /* 0x0003e80000100a00 */
[----:B------:R-:W-:Y:S04]  /*2d660*/  STL.64 [R1+0x8e0], R16 ;  /* 0x0008e01001007387 */ /* 0x000fe80000100a00 */
[----:B------:R2:W-:Y:S01]  /*2d670*/  STL.64 [R1+0x8e8], R18 ;  /* 0x0008e81201007387 */ /* 0x0005e20000100a00 */
[-C--:B-1----:R-:W-:Y:S08]  /*2d680*/  HMMA.1688.F32.TF32 R52, R168, R8.reuse, R60 ;  /* 0x00000008a834723c */ /* 0x082ff0000008103c */
[-C--:B--2---:R-:W-:Y:S03]  /*2d690*/  HMMA.1688.F32.TF32 R16, R164, R8.reuse, R184 ;  /* 0x00000008a410723c */ /* 0x084fe600000810b8 */
[----:B------:R-:W-:Y:S04]  /*2d6a0*/  STL.64 [R1+0x9d0], R56 ;  /* 0x0009d03801007387 */ /* 0x000fe80000100a00 */
[----:B------:R1:W-:Y:S08]  /*2d6b0*/  STL.64 [R1+0x9d8], R58 ;  /* 0x0009d83a01007387 */ /* 0x0003f00000100a00 */
        /* <DEDUP_REMOVED lines=15> */
[-C--:B--2---:R-:W-:Y:S08]  /*2d7b0*/  HMMA.1688.F32.TF32 R16, R88, R8.reuse, R248 ;  /* 0x000000085810723c */ /* 0x084ff000000810f8 */
[----:B------:R-:W-:Y:S01]  /*2d7c0*/  HMMA.1688.F32.TF32 R8, R84, R8, R12 ;  /* 0x000000085408723c */ /* 0x000fe2000008100c */
[----:B------:R-:W-:Y:S04]  /*2d7d0*/  STL.64 [R1+0xfb0], R56 ;  /* 0x000fb03801007387 */ /* 0x000fe80000100a00 */
[----:B------:R-:W-:Y:S04]  /*2d7e0*/  STL.64 [R1+0xfb8], R58 ;  /* 0x000fb83a01007387 */ /* 0x000fe80000100a00 */
[----:B------:R-:W-:Y:S04]  /*2d7f0*/  STL.64 [R1+0x10b0], R52 ;  /* 0x0010b03401007387 */ /* 0x000fe80000100a00 */
[----:B------:R-:W-:Y:S04]  /*2d800*/  STL.64 [R1+0x10b8], R54 ;  /* 0x0010b83601007387 */ /* 0x000fe80000100a00 */
[----:B------:R-:W2:Y:S04]  /*2d810*/  LDL.LU R96, [R1+0x1b0] ;  /* 0x0001b00001607983 */ /* 0x000ea80000300800 */
[----:B------:R-:W-:Y:S04]  /*2d820*/  STL.64 [R1+0x11b0], R16 ;  /* 0x0011b01001007387 */ /* 0x000fe80000100a00 */
[----:B------:R-:W-:Y:S04]  /*2d830*/  STL.64 [R1+0x11b8], R18 ;  /* 0x0011b81201007387 */ /* 0x000fe80000100a00 */
        /* <DEDUP_REMOVED lines=61> */
[----:B--2---:R-:W-:Y:S03]  /*2dc10*/  HMMA.1688.F32.TF32 R12, R36, R4, R68 ;  /* 0x00000004240c723c */ /* 0x004fe60000081044 */
[----:B------:R-:W2:Y:S04]  /*2dc20*/  LDL.LU R68, [R1+0xa0] ;  /* 0x0000a00001447983 */ /* 0x000ea80000300800 */
[----:B------:R-:W2:Y:S04]  /*2dc30*/  LDL.LU R69, [R1+0xa4] ;  /* 0x0000a40001457983 */ /* 0x000ea80000300800 */
[----:B------:R-:W2:Y:S04]  /*2dc40*/  LDL.LU R70, [R1+0xa8] ;  /* 0x0000a80001467983 */ /* 0x000ea80000300800 */
[----:B------:R-:W2:Y:S09]  /*2dc50*/  LDL.LU R71, [R1+0xac] ;  /* 0x0000ac0001477983 */ /* 0x000eb20000300800 */
[----:B-1----:R-:W-:Y:S01]  /*2dc60*/  IMAD.MOV.U32 R11, RZ, RZ, R12 ;  /* 0x000000ffff0b7224 */ /* 0x002fe200078e000c */
[----:B------:R-:W-:Y:S01]  /*2dc70*/  MOV R7, R14 ;  /* 0x0000000e00077202 */ /* 0x000fe20000000f00 */
[----:B------:R-:W-:-:S02]  /*2dc80*/  IMAD.MOV.U32 R10, RZ, RZ, R13 ;  /* 0x000000ffff0a7224 */ /* 0x000fc400078e000d */
[----:B------:R-:W-:Y:S02]  /*2dc90*/  IMAD.MOV.U32 R6, RZ, RZ, R15 ;  /* 0x000000ffff067224 */ /* 0x000fe400078e000f */
[-C--:B---3--:R-:W-:Y:S01]  /*2dca0*/  HMMA.1688.F32.TF32 R12, R40, R4.reuse, R64 ;  /* 0x00000004280c723c */ /* 0x088fe20000081040 */
[----:B------:R-:W-:Y:S04]  /*2dcb0*/  STL.64 [R1+0x2e08], R10 ;  /* 0x002e080a01007387 */ /* 0x000fe80000100a00 */
[----:B------:R-:W1:Y:S03]  /*2dcc0*/  LDSM.16.M88.4 R64, [R241+0x48000] ;  /* 0x04800000f140783b */ /* 0x000e660000000200 */
[-C--:B------:R-:W-:Y:S08]  /*2dcd0*/  HMMA.1688.F32.TF32 R248, R80, R4.reuse, R248 ;  /* 0x0000000450f8723c */ /* 0x080ff000000810f8 */
[----:B----4-:R-:W-:Y:S07]  /*2dce0*/  HMMA.1688.F32.TF32 R76, R32, R4, R76 ;  /* 0x00000004204c723c */ /* 0x010fee000008104c */
[----:B------:R-:W-:Y:S01]  /*2dcf0*/  STL.64 [R1+0x40], R12 ;  /* 0x0000400c01007387 */ /* 0x000fe20000100a00 */
[----:B------:R-:W-:-:S03]  /*2dd00*/  IMAD.MOV.U32 R59, RZ, RZ, R15 ;  /* 0x000000ffff3b7224 */ /* 0x000fc600078e000f */
[----:B------:R3:W-:Y:S01]  /*2dd10*/  STL [R1+0x48], R14 ;  /* 0x0000480e01007387 */ /* 0x0007e20000100800 */
[-C--:B------:R-:W-:Y:S08]  /*2dd20*/  HMMA.1688.F32.TF32 R108, R180, R4.reuse, R108 ;  /* 0x00000004b46c723c */ /* 0x080ff0000008106c */
[-C--:B---3--:R-:W-:Y:S08]  /*2dd30*/  HMMA.1688.F32.TF32 R12, R176, R4.reuse, R72 ;  /* 0x00000004b00c723c */ /* 0x088ff00000081048 */
[-C--:B------:R-:W-:Y:S01]  /*2dd40*/  HMMA.1688.F32.TF32 R8, R172, R4.reuse, R60 ;  /* 0x00000004ac08723c */ /* 0x080fe2000008103c */
        /* <DEDUP_REMOVED lines=10> */
[-C--:B---3--:R-:W-:Y:S03]  /*2ddf0*/  HMMA.1688.F32.TF32 R12, R168, R4.reuse, R140 ;  /* 0x00000004a80c723c */ /* 0x088fe6000008108c */
[----:B------:R-:W3:Y:S05]  /*2de00*/  LDSM.16.M88.4 R60, [R241+0x49000] ;  /* 0x04900000f13c783b */ /* 0x000eea0000000200 */
[-C--:B----4-:R-:W-:Y:S08]  /*2de10*/  HMMA.1688.F32.TF32 R8, R164, R4.reuse, R128 ;  /* 0x00000004a408723c */ /* 0x090ff00000081080 */
[-C--:B------:R-:W-:Y:S07]  /*2de20*/  HMMA.1688.F32.TF32 R16, R156, R4.reuse, R112 ;  /* 0x000000049c10723c */ /* 0x080fee0000081070 */
[----:B------:R-:W-:Y:S04]  /*2de30*/  STL.64 [R1+0xa10], R12 ;  /* 0x000a100c01007387 */ /* 0x000fe80000100a00 */
[----:B------:R4:W-:Y:S04]  /*2de40*/  STL.64 [R1+0xa18], R14 ;  /* 0x000a180e01007387 */ /* 0x0009e80000100a00 */
[----:B------:R-:W-:Y:S04]  /*2de50*/  STL.64 [R1+0xb10], R8 ;  /* 0x000b100801007387 */ /* 0x000fe80000100a00 */
[----:B------:R1:W-:Y:S01]  /*2de60*/  STL.64 [R1+0xb18], R10 ;  /* 0x000b180a01007387 */ /* 0x0003e20000100a00 */
[-C--:B----4-:R-:W-:Y:S08]  /*2de70*/  HMMA.1688.F32.TF32 R12, R152, R4.reuse, R100 ;  /* 0x00000004980c723c */ /* 0x090ff00000081064 */
[-C--:B-1----:R-:W-:Y:S01]  /*2de80*/  HMMA.1688.F32.TF32 R8, R148, R4.reuse, R184 ;  /* 0x000000049408723c */ /* 0x082fe200000810b8 */
[----:B------:R-:W-:Y:S04]  /*2de90*/  STL.64 [R1+0xba0], R16 ;  /* 0x000ba01001007387 */ /* 0x000fe80000100a00 */
[----:B------:R1:W-:Y:S10]  /*2dea0*/  STL.64 [R1+0xba8], R18 ;  /* 0x000ba81201007387 */ /* 0x0003f40000100a00 */
[----:B------:R-:W-:Y:S04]  /*2deb0*/  STL.64 [R1+0xcb0], R12 ;  /* 0x000cb00c01007387 */ /* 0x000fe80000100a00 */
[----:B------:R4:W-:Y:S04]  /*2dec0*/  STL.64 [R1+0xcb8], R14 ;  /* 0x000cb80e01007387 */ /* 0x0009e80000100a00 */
[----:B------:R-:W-:Y:S01]  /*2ded0*/  STL.64 [R1+0xe00], R8 ;  /* 0x000e000801007387 */ /* 0x000fe20000100a00 */
[-C--:B-1----:R-:W-:Y:S03]  /*2dee0*/  HMMA.1688.F32.TF32 R16, R144, R4.reuse, R120 ;  /* 0x000000049010723c */ /* 0x082fe60000081078 */
[----:B------:R1:W-:Y:S05]  /*2def0*/  STL.64 [R1+0xe08], R10 ;  /* 0x000e080a01007387 */ /* 0x0003ea0000100a00 */
[-C--:B----4-:R-:W-:Y:S08]  /*2df00*/  HMMA.1688.F32.TF32 R12, R28, R4.reuse, R124 ;  /* 0x000000041c0c723c */ /* 0x090ff0000008107c */
[----:B-1----:R-:W-:Y:S07]  /*2df10*/  HMMA.1688.F32.TF32 R8, R88, R4, R96 ;  /* 0x000000045808723c */ /* 0x002fee0000081060 */
[----:B------:R-:W-:Y:S04]  /*2df20*/  STL.64 [R1+0xeb0], R16 ;  /* 0x000eb01001007387 */ /* 0x000fe80000100a00 */
[----:B------:R-:W-:Y:S04]  /*2df30*/  STL.64 [R1+0xeb8], R18 ;  /* 0x000eb81201007387 */ /* 0x000fe80000100a00 */
[----:B------:R-:W-:Y:S04]  /*2df40*/  STL.64 [R1+0xfc0], R12 ;  /* 0x000fc00c01007387 */ /* 0x000fe80000100a00 */
[----:B------:R-:W-:Y:S04]  /*2df50*/  STL.64 [R1+0xfc8], R14 ;  /* 0x000fc80e01007387 */ /* 0x000fe80000100a00 */
[----:B------:R-:W1:Y:S01]  /*2df60*/  LDSM.16.M88.4 R16, [R241+0x4a000] ;  /* 0x04a00000f110783b */ /* 0x000e620000000200 */
[----:B------:R-:W-:Y:S01]  /*2df70*/  IMAD.MOV.U32 R45, RZ, RZ, R11 ;  /* 0x000000ffff2d7224 */ /* 0x000fe200078e000b */
[----:B------:R-:W-:Y:S01]  /*2df80*/  MOV R49, R10 ;  /* 0x0000000a00317202 */ /* 0x000fe20000000f00 */
[----:B------:R-:W-:-:S02]  /*2df90*/  IMAD.MOV.U32 R48, RZ, RZ, R9 ;  /* 0x000000ffff307224 */ /* 0x000fc400078e0009 */
[----:B------:R-:W-:Y:S01]  /*2dfa0*/  IMAD.MOV.U32 R44, RZ, RZ, R8 ;  /* 0x000000ffff2c7224 */ /* 0x000fe200078e0008 */
[----:B------:R-:W-:Y:S04]  /*2dfb0*/  STL [R1+0x2c0c], R45 ;  /* 0x002c0c2d01007387 */ /* 0x000fe80000100800 */
[----:B------:R-:W-:Y:S04]  /*2dfc0*/  STL [R1+0x2c08], R49 ;  /* 0x002c083101007387 */ /* 0x000fe80000100800 */
[----:B------:R-:W-:Y:S04]  /*2dfd0*/  STL [R1+0x2c04], R48 ;  /* 0x002c043001007387 */ /* 0x000fe80000100800 */
[----:B------:R-:W-:Y:S04]  /*2dfe0*/  STL [R1+0x2c00], R44 ;  /* 0x002c002c01007387 */ /* 0x000fe80000100800 */
[----:B------:R-:W4:Y:S04]  /*2dff0*/  LDL.LU R96, [R1+0x240] ;  /* 0x0002400001607983 */ /* 0x000f280000300800 */
[----:B------:R-:W4:Y:S04]  /*2e000*/  LDL.LU R97, [R1+0x244] ;  /* 0x0002440001617983 */ /* 0x000f280000300800 */
[----:B------:R-:W4:Y:S04]  /*2e010*/  LDL.LU R98, [R1+0x248] ;  /* 0x0002480001627983 */ /* 0x000f280000300800 */
[----:B------:R-:W4:Y:S04]  /*2e020*/  LDL.LU R99, [R1+0x24c] ;  /* 0x00024c0001637983 */ /* 0x000f280000300800 */
        /* <DEDUP_REMOVED lines=20> */
[----:B--2---:R-:W-:Y:S03]  /*2e170*/  HMMA.1688.F32.TF32 R8, R84, R4, R68 ;  /* 0x000000045408723c */ /* 0x004fe60000081044 */
        /* <DEDUP_REMOVED lines=36> */
[----:B------:R-:W-:Y:S01]  /*2e3c0*/  MOV R20, R11 ;  /* 0x0000000b00147202 */ /* 0x000fe20000000f00 */
[----:B------:R-:W-:-:S02]  /*2e3d0*/  IMAD.MOV.U32 R21, RZ, RZ, R10 ;  /* 0x000000ffff157224 */ /* 0x000fc400078e000a */
[----:B------:R-:W-:Y:S01]  /*2e3e0*/  IMAD.MOV.U32 R24, RZ, RZ, R9 ;  /* 0x000000ffff187224 */ /* 0x000fe200078e0009 */
[----:B------:R3:W-:Y:S01]  /*2e3f0*/  STL.64 [R1+0x2e10], R6 ;  /* 0x002e100601007387 */ /* 0x0007e20000100a00 */
[----:B------:R-:W-:-:S03]  /*2e400*/  IMAD.MOV.U32 R25, RZ, RZ, R8 ;  /* 0x000000ffff197224 */ /* 0x000fc600078e0008 */
[----:B------:R-:W-:Y:S04]  /*2e410*/  STL [R1+0x2c1c], R20 ;  /* 0x002c1c1401007387 */ /* 0x000fe80000100800 */
[----:B------:R-:W-:Y:S04]  /*2e420*/  STL [R1+0x2c18], R21 ;  /* 0x002c181501007387 */ /* 0x000fe80000100800 */
[----:B------:R-:W-:Y:S04]  /*2e430*/  STL [R1+0x2c14], R24 ;  /* 0x002c141801007387 */ /* 0x000fe80000100800 */
[----:B------:R-:W-:Y:S01]  /*2e440*/  STL [R1+0x2c10], R25 ;  /* 0x002c101901007387 */ /* 0x000fe20000100800 */
[----:B--2---:R-:W-:Y:S03]  /*2e450*/  HMMA.1688.F32.TF32 R8, R36, R64, R68 ;  /* 0x000000402408723c */ /* 0x004fe60000081044 */
[----:B------:R-:W2:Y:S04]  /*2e460*/  LDL.LU R68, [R1+0x1a0] ;  /* 0x0001a00001447983 */ /* 0x000ea80000300800 */
[----:B------:R-:W-:Y:S01]  /*2e470*/  MOV R69, R242 ;  /* 0x000000f200457202 */ /* 0x000fe20000000f00 */
[----:B------:R-:W-:-:S02]  /*2e480*/  IMAD.MOV.U32 R70, RZ, RZ, R2 ;  /* 0x000000ffff467224 */ /* 0x000fc400078e0002 */
[----:B------:R-:W-:Y:S01]  /*2e490*/  IMAD.MOV.U32 R71, RZ, RZ, R0 ;  /* 0x000000ffff477224 */ /* 0x000fe200078e0000 */
[-C--:B---3--:R-:W-:Y:S08]  /*2e4a0*/  HMMA.1688.F32.TF32 R4, R40, R64.reuse, R136 ;  /* 0x000000402804723c */ /* 0x088ff00000081088 */
[-C--:B----4-:R-:W-:Y:S11]  /*2e4b0*/  HMMA.1688.F32.TF32 R244, R80, R64.reuse, R132 ;  /* 0x0000004050f4723c */ /* 0x090ff60000081084 */
[----:B------:R-:W-:Y:S05]  /*2e4c0*/  @!UPT UIADD3 URZ, URZ, URZ, URZ ;  /* 0x0000003f3f3ff290 */ /* 0x000fea000fffe03f */
[----:B------:R-:W-:Y:S01]  /*2e4d0*/  IMAD.MOV.U32 R243, RZ, RZ, R4 ;  /* 0x000000fffff37224 */ /* 0x000fe200078e0004 */
[----:B------:R-:W-:Y:S01]  /*2e4e0*/  MOV R2, R6 ;  /* 0x0000000600027202 */ /* 0x000fe20000000f00 */
[----:B------:R-:W-:Y:S02]  /*2e4f0*/  IMAD.MOV.U32 R242, RZ, RZ, R5 ;  /* 0x000000fffff27224 */ /* 0x000fe400078e0005 */
[----:B------:R-:W-:Y:S01]  /*2e500*/  IMAD.MOV.U32 R0, RZ, RZ, R7 ;  /* 0x000000ffff007224 */ /* 0x000fe200078e0007 */
[----:B------:R-:W-:Y:S01]  /*2e510*/  HMMA.1688.F32.TF32 R92, R32, R64, R92 ;  /* 0x00000040205c723c */ /* 0x000fe2000008105c */
[----:B------:R-:W-:Y:S02]  /*2e520*/  IMAD.MOV.U32 R55, RZ, RZ, R9 ;  /* 0x000000ffff377224 */ /* 0x000fe400078e0009 */
[----:B------:R-:W-:-:S05]  /*2e530*/  IMAD.MOV.U32 R54, RZ, RZ, R10 ;  /* 0x000000ffff367224 */ /* 0x000fca00078e000a */
[----:B------:R-:W-:Y:S01]  /*2e540*/  HMMA.1688.F32.TF32 R112, R180, R64, R112 ;  /* 0x00000040b470723c */ /* 0x000fe20000081070 */
[----:B------:R-:W-:-:S07]  /*2e550*/  IMAD.MOV.U32 R58, RZ, RZ, R8 ;  /* 0x000000ffff3a7224 */ /* 0x000fce00078e0008 */
[-C--:B------:R-:W-:Y:S01]  /*2e560*/  HMMA.1688.F32.TF32 R4, R176, R64.reuse, R116 ;  /* 0x00000040b004723c */ /* 0x080fe20000081074 */
[----:B------:R-:W-:Y:S04]  /*2e570*/  STL.64 [R1+0x2e20], R54 ;  /* 0x002e203601007387 */ /* 0x000fe80000100a00 */
[----:B------:R-:W-:Y:S04]  /*2e580*/  STL.64 [R1+0x2e18], R58 ;  /* 0x002e183a01007387 */ /* 0x000fe80000100a00 */
[----:B------:R-:W-:Y:S01]  /*2e590*/  STL.64 [R1+0x2cc0], R246 ;  /* 0x002cc0f601007387 */ /* 0x000fe20000100a00 */
[----:B------:R-:W-:Y:S03]  /*2e5a0*/  HMMA.1688.F32.TF32 R12, R172, R64, R104 ;  /* 0x00000040ac0c723c */ /* 0x000fe60000081068 */
[----:B------:R-:W-:Y:S01]  /*2e5b0*/  STL.64 [R1+0x2cb8], R244 ;  /* 0x002cb8f401007387 */ /* 0x000fe20000100a00 */
[----:B------:R-:W-:-:S03]  /*2e5c0*/  IMAD.MOV.U32 R252, RZ, RZ, R11 ;  /* 0x000000fffffc7224 */ /* 0x000fc600078e000b */
[----:B------:R-:W-:Y:S01]  /*2e5d0*/  STL.64 [R1+0x2cd0], R94 ;  /* 0x002cd05e01007387 */ /* 0x000fe20000100a00 */
[-C--:B------:R-:W-:Y:S03]  /*2e5e0*/  HMMA.1688.F32.TF32 R8, R168, R64.reuse, R72 ;  /* 0x00000040a808723c */ /* 0x080fe60000081048 */
[----:B------:R-:W-:Y:S04]  /*2e5f0*/  STL.64 [R1+0x2cc8], R92 ;  /* 0x002cc85c01007387 */ /* 0x000fe80000100a00 */
[----:B------:R-:W-:Y:S04]  /*2e600*/  STL.64 [R1+0x2ce0], R114 ;  /* 0x002ce07201007387 */ /* 0x000fe80000100a00 */
[----:B------:R-:W-:Y:S04]  /*2e610*/  STL.64 [R1+0x2cd8], R112 ;  /* 0x002cd87001007387 */ /* 0x000fe80000100a00 */
[----:B------:R-:W-:Y:S04]  /*2e620*/  STL.64 [R1+0x400], R4 ;  /* 0x0004000401007387 */ /* 0x000fe80000100a00 */
[----:B------:R3:W-:Y:S02]  /*2e630*/  STL.64 [R1+0x408], R6 ;  /* 0x0004080601007387 */ /* 0x0007e40000100a00 */
[-C--:B---3--:R-:W-:Y:S02]  /*2e640*/  HMMA.1688.F32.TF32 R4, R164, R64.reuse, R140 ;  /* 0x00000040a404723c */ /* 0x088fe4000008108c */
[----:B------:R-:W-:Y:S04]  /*2e650*/  STL.64 [R1+0x8d0], R12 ;  /* 0x0008d00c01007387 */ /* 0x000fe80000100a00 */
[----:B------:R3:W-:Y:S04]  /*2e660*/  STL.64 [R1+0x8d8], R14 ;  /* 0x0008d80e01007387 */ /* 0x0007e80000100a00 */
[----:B------:R-:W-:Y:S04]  /*2e670*/  STL.64 [R1+0x9b0], R8 ;  /* 0x0009b00801007387 */ /* 0x000fe80000100a00 */
[----:B------:R4:W-:Y:S01]  /*2e680*/  STL.64 [R1+0x9b8], R10 ;  /* 0x0009b80a01007387 */ /* 0x0009e20000100a00 */
[-C--:B---3--:R-:W-:Y:S08]  /*2e690*/  HMMA.1688.F32.TF32 R12, R156, R64.reuse, R128 ;  /* 0x000000409c0c723c */ /* 0x088ff00000081080 */
[----:B------:R-:W-:Y:S01]  /*2e6a0*/  STL.64 [R1+0xa50], R4 ;  /* 0x000a500401007387 */ /* 0x000fe20000100a00 */
[-C--:B----4-:R-:W-:Y:S03]  /*2e6b0*/  HMMA.1688.F32.TF32 R8, R152, R64.reuse, R100 ;  /* 0x000000409808723c */ /* 0x090fe60000081064 */
[----:B------:R3:W-:Y:S05]  /*2e6c0*/  STL.64 [R1+0xa58], R6 ;  /* 0x000a580601007387 */ /* 0x0007ea0000100a00 */
[-C--:B---3--:R-:W-:Y:S06]  /*2e6d0*/  HMMA.1688.F32.TF32 R4, R148, R64.reuse, R184 ;  /* 0x000000409404723c */ /* 0x088fec00000810b8 */
[----:B------:R-:W-:Y:S04]  /*2e6e0*/  STL.64 [R1+0xb40], R12 ;  /* 0x000b400c01007387 */ /* 0x000fe80000100a00 */
[----:B------:R-:W-:Y:S05]  /*2e6f0*/  STL.64 [R1+0xb48], R14 ;  /* 0x000b480e01007387 */ /* 0x000fea0000100a00 */
[----:B------:R-:W-:Y:S04]  /*2e700*/  STL.64 [R1+0xc00], R8 ;  /* 0x000c000801007387 */ /* 0x000fe80000100a00 */
[----:B------:R-:W-:Y:S04]  /*2e710*/  STL.64 [R1+0xc08], R10 ;  /* 0x000c080a01007387 */ /* 0x000fe80000100a00 */
[----:B------:R-:W-:Y:S04]  /*2e720*/  STL.64 [R1+0xcc0], R4 ;  /* 0x000cc00401007387 */ /* 0x000fe80000100a00 */
[----:B------:R3:W-:Y:S02]  /*2e730*/  STL.64 [R1+0xcc8], R6 ;  /* 0x000cc80601007387 */ /* 0x0007e40000100a00 */
[-C--:B---3--:R-:W-:Y:S08]  /*2e740*/  HMMA.1688.F32.TF32 R4, R88, R64.reuse, R96 ;  /* 0x000000405804723c */ /* 0x088ff00000081060 */
[-C--:B------:R-:W-:Y:S08]  /*2e750*/  HMMA.1688.F32.TF32 R12, R144, R64.reuse, R120 ;  /* 0x00000040900c723c */ /* 0x080ff00000081078 */
[----:B------:R-:W-:Y:S08]  /*2e760*/  HMMA.1688.F32.TF32 R8, R28, R64, R124 ;  /* 0x000000401c08723c */ /* 0x000ff0000008107c */
[----:B------:R-:W-:Y:S01]  /*2e770*/  IMAD.MOV.U32 R45, RZ, RZ, R4 ;  /* 0x000000ffff2d7224 */ /* 0x000fe200078e0004 */
[----:B------:R-:W-:Y:S01]  /*2e780*/  MOV R44, R7 ;  /* 0x00000007002c7202 */ /* 0x000fe20000000f00 */
[----:B------:R-:W-:-:S02]  /*2e790*/  IMAD.MOV.U32 R49, RZ, RZ, R5 ;  /* 0x000000ffff317224 */ /* 0x000fc400078e0005 */
[----:B------:R-:W-:-:S03]  /*2e7a0*/  IMAD.MOV.U32 R48, RZ, RZ, R6 ;  /* 0x000000ffff307224 */ /* 0x000fc600078e0006 */
[----:B------:R-:W-:Y:S04]  /*2e7b0*/  STL.64 [R1+0xdf0], R12 ;  /* 0x000df00c01007387 */ /* 0x000fe80000100a00 */
[----:B------:R-:W-:Y:S04]  /*2e7c0*/  STL.64 [R1+0xdf8], R14 ;  /* 0x000df80e01007387 */ /* 0x000fe80000100a00 */
[----:B------:R-:W-:Y:S04]  /*2e7d0*/  STL.64 [R1+0xec0], R8 ;  /* 0x000ec00801007387 */ /* 0x000fe80000100a00 */
[----:B------:R-:W-:Y:S01]  /*2e7e0*/  STL.64 [R1+0xec8], R10 ;  /* 0x000ec80a01007387 */ /* 0x000fe20000100a00 */
[----:B--2---:R-:W-:Y:S03]  /*2e7f0*/  HMMA.1688.F32.TF32 R4, R84, R64, R68 ;  /* 0x000000405404723c */ /* 0x004fe60000081044 */
[----:B------:R-:W-:Y:S04]  /*2e800*/  STL [R1+0x2c2c], R44 ;  /* 0x002c2c2c01007387 */ /* 0x000fe80000100800 */
[----:B------:R-:W-:Y:S04]  /*2e810*/  STL [R1+0x2c28], R48 ;  /* 0x002c283001007387 */ /* 0x000fe80000100800 */
[----:B------:R-:W-:Y:S04]  /*2e820*/  STL [R1+0x2c24], R45 ;  /* 0x002c242d01007387 */ /* 0x000fe80000100800 */
[----:B------:R-:W-:Y:S04]  /*2e830*/  STL [R1+0x2c20], R49 ;  /* 0x002c203101007387 */ /* 0x000fe80000100800 */
[----:B------:R-:W2:Y:S04]  /*2e840*/  LDL.LU R124, [R1+0x300] ;  /* 0x00030000017c7983 */ /* 0x000ea80000300800 */
[----:B------:R-:W3:Y:S04]  /*2e850*/  LDSM.16.M88.4 R12, [R241+0x4b000] ;  /* 0x04b00000f10c783b */ /* 0x000ee80000000200 */
[----:B------:R-:W-:Y:S04]  /*2e860*/  STL.64 [R1+0x10c0], R4 ;  /* 0x0010c00401007387 */ /* 0x000fe80000100a00 */
[----:B------:R4:W-:Y:S04]  /*2e870*/  STL.64 [R1+0x10c8], R6 ;  /* 0x0010c80601007387 */ /* 0x0009e80000100a00 */
        /* <DEDUP_REMOVED lines=59> */
[-C--:B----4-:R-:W-:Y:S08]  /*2ec30*/  HMMA.1688.F32.TF32 R4, R36, R60.reuse, R232 ;  /* 0x0000003c2404723c */ /* 0x090ff000000810e8 */
[-C--:B--2---:R-:W-:Y:S08]  /*2ec40*/  HMMA.1688.F32.TF32 R96, R32, R60.reuse, R96 ;  /* 0x0000003c2060723c */ /* 0x084ff00000081060 */
[-C--:B---3--:R-:W-:Y:S08]  /*2ec50*/  HMMA.1688.F32.TF32 R248, R40, R60.reuse, R160 ;  /* 0x0000003c28f8723c */ /* 0x088ff000000810a0 */
[----:B------:R-:W-:Y:S01]  /*2ec60*/  IMAD.MOV.U32 R95, RZ, RZ, R4 ;  /* 0x000000ffff5f7224 */ /* 0x000fe200078e0004 */
[----:B------:R-:W-:Y:S01]  /*2ec70*/  HMMA.1688.F32.TF32 R236, R80, R60, R136 ;  /* 0x0000003c50ec723c */ /* 0x000fe20000081088 */
[----:B------:R-:W-:-:S02]  /*2ec80*/  IMAD.MOV.U32 R94, RZ, RZ, R5 ;  /* 0x000000ffff5e7224 */ /* 0x000fc400078e0005 */
[----:B------:R-:W-:Y:S02]  /*2ec90*/  IMAD.MOV.U32 R93, RZ, RZ, R6 ;  /* 0x000000ffff5d7224 */ /* 0x000fe400078e0006 */
[----:B------:R-:W-:-:S03]  /*2eca0*/  IMAD.MOV.U32 R92, RZ, RZ, R7 ;  /* 0x000000ffff5c7224 */ /* 0x000fc600078e0007 */
[-C--:B------:R-:W-:Y:S01]  /*2ecb0*/  HMMA.1688.F32.TF32 R116, R180, R60.reuse, R116 ;  /* 0x0000003cb474723c */ /* 0x080fe20000081074 */
[----:B------:R-:W-:Y:S07]  /*2ecc0*/  STL.64 [R1+0x2e30], R94 ;  /* 0x002e305e01007387 */ /* 0x000fee0000100a00 */
[-C--:B------:R-:W-:Y:S01]  /*2ecd0*/  HMMA.1688.F32.TF32 R8, R176, R60.reuse, R132 ;  /* 0x0000003cb008723c */ /* 0x080fe20000081084 */
[----:B------:R-:W-:Y:S04]  /*2ece0*/  STL.64 [R1+0x2e28], R92 ;  /* 0x002e285c01007387 */ /* 0x000fe80000100a00 */
[----:B------:R-:W-:Y:S04]  /*2ecf0*/  STL.64 [R1+0x2cf0], R250 ;  /* 0x002cf0fa01007387 */ /* 0x000fe80000100a00 */
[----:B------:R-:W-:Y:S04]  /*2ed00*/  STL.64 [R1+0x2ce8], R248 ;  /* 0x002ce8f801007387 */ /* 0x000fe80000100a00 */
[----:B------:R-:W-:Y:S01]  /*2ed10*/  STL.64 [R1+0x2d00], R238 ;  /* 0x002d00ee01007387 */ /* 0x000fe20000100a00 */
[-C--:B------:R-:W-:Y:S03]  /*2ed20*/  HMMA.1688.F32.TF32 R4, R172, R60.reuse, R104 ;  /* 0x0000003cac04723c */ /* 0x080fe60000081068 */
[----:B------:R-:W-:Y:S04]  /*2ed30*/  STL.64 [R1+0x2cf8], R236 ;  /* 0x002cf8ec01007387 */ /* 0x000fe80000100a00 */
[----:B------:R-:W-:Y:S04]  /*2ed40*/  STL.64 [R1+0x2d10], R98 ;  /* 0x002d106201007387 */ /* 0x000fe80000100a00 */
[----:B------:R-:W-:Y:S04]  /*2ed50*/  STL.64 [R1+0x2d08], R96 ;  /* 0x002d086001007387 */ /* 0x000fe80000100a00 */
[----:B------:R-:W-:Y:S04]  /*2ed60*/  STL.64 [R1+0x2d20], R118 ;  /* 0x002d207601007387 */ /* 0x000fe80000100a00 */
[----:B------:R-:W-:Y:S04]  /*2ed70*/  STL.64 [R1+0x2d18], R116 ;  /* 0x002d187401007387 */ /* 0x000fe80000100a00 */
[----:B------:R-:W-:Y:S04]  /*2ed80*/  STL.64 [R1+0x170], R8 ;  /* 0x0001700801007387 */ /* 0x000fe80000100a00 */
[----:B------:R2:W-:Y:S02]  /*2ed90*/  STL.64 [R1+0x178], R10 ;  /* 0x0001780a01007387 */ /* 0x0005e40000100a00 */
[-C--:B--2---:R-:W-:Y:S02]  /*2eda0*/  HMMA.1688.F32.TF32 R8, R168, R60.reuse, R72 ;  /* 0x0000003ca808723c */ /* 0x084fe40000081048 */
[----:B------:R-:W-:Y:S04]  /*2edb0*/  STL.64 [R1+0x880], R4 ;  /* 0x0008800401007387 */ /* 0x000fe80000100a00 */
[----:B------:R2:W-:Y:S02]  /*2edc0*/  STL.64 [R1+0x888], R6 ;  /* 0x0008880601007387 */ /* 0x0005e40000100a00 */
[-C--:B------:R-:W-:Y:S08]  /*2edd0*/  HMMA.1688.F32.TF32 R52, R156, R60.reuse, R128 ;  /* 0x0000003c9c34723c */ /* 0x080ff00000081080 */
[-C--:B--2---:R-:W-:Y:S07]  /*2ede0*/  HMMA.1688.F32.TF32 R4, R164, R60.reuse, R140 ;  /* 0x0000003ca404723c */ /* 0x084fee000008108c */
[----:B------:R-:W-:Y:S04]  /*2edf0*/  STL.64 [R1+0x920], R8 ;  /* 0x0009200801007387 */ /* 0x000fe80000100a00 */
[----:B------:R2:W-:Y:S02]  /*2ee00*/  STL.64 [R1+0x928], R10 ;  /* 0x0009280a01007387 */ /* 0x0005e40000100a00 */
[-C--:B--2---:R-:W-:Y:S10]  /*2ee10*/  HMMA.1688.F32.TF32 R8, R152, R60.reuse, R100 ;  /* 0x0000003c9808723c */ /* 0x084ff40000081064 */
[----:B------:R-:W-:Y:S04]  /*2ee20*/  STL.64 [R1+0x9f0], R4 ;  /* 0x0009f00401007387 */ /* 0x000fe80000100a00 */
[----:B------:R2:W-:Y:S04]  /*2ee30*/  STL.64 [R1+0x9f8], R6 ;  /* 0x0009f80601007387 */ /* 0x0005e80000100a00 */
[----:B------:R-:W-:Y:S04]  /*2ee40*/  STL.64 [R1+0xad0], R52 ;  /* 0x000ad03401007387 */ /* 0x000fe80000100a00 */
[----:B------:R3:W-:Y:S01]  /*2ee50*/  STL.64 [R1+0xad8], R54 ;  /* 0x000ad83601007387 */ /* 0x0007e20000100a00 */
[-C--:B--2---:R-:W-:Y:S03]  /*2ee60*/  HMMA.1688.F32.TF32 R4, R148, R60.reuse, R184 ;  /* 0x0000003c9404723c */ /* 0x084fe600000810b8 */
[----:B------:R-:W-:Y:S05]  /*2ee70*/  STL.64 [R1+0xb70], R8 ;  /* 0x000b700801007387 */ /* 0x000fea0000100a00 */
[-C--:B---3--:R-:W-:Y:S01]  /*2ee80*/  HMMA.1688.F32.TF32 R52, R144, R60.reuse, R120 ;  /* 0x0000003c9034723c */ /* 0x088fe20000081078 */
[----:B------:R2:W-:Y:S07]  /*2ee90*/  STL.64 [R1+0xb78], R10 ;  /* 0x000b780a01007387 */ /* 0x0005ee0000100a00 */
[-C--:B--2---:R-:W-:Y:S07]  /*2eea0*/  HMMA.1688.F32.TF32 R8, R28, R60.reuse, R124 ;  /* 0x0000003c1c08723c */ /* 0x084fee000008107c */
[----:B------:R-:W-:Y:S04]  /*2eeb0*/  STL.64 [R1+0xc90], R4 ;  /* 0x000c900401007387 */ /* 0x000fe80000100a00 */
[----:B------:R2:W-:Y:S04]  /*2eec0*/  STL.64 [R1+0xc98], R6 ;  /* 0x000c980601007387 */ /* 0x0005e80000100a00 */
        /* <DEDUP_REMOVED lines=67> */
[----:B------:R-:W-:Y:S02]  /*2f300*/  IMAD.MOV.U32 R24, RZ, RZ, R6 ;  /* 0x000000ffff187224 */ /* 0x000fe400078e0006 */
[----:B------:R-:W-:-:S05]  /*2f310*/  IMAD.MOV.U32 R25, RZ, RZ, R7 ;  /* 0x000000ffff197224 */ /* 0x000fca00078e0007 */
[----:B------:R-:W-:Y:S04]  /*2f320*/  STL [R1+0x2c3c], R25 ;  /* 0x002c3c1901007387 */ /* 0x000fe80000100800 */
[----:B------:R-:W-:Y:S04]  /*2f330*/  STL [R1+0x2c38], R24 ;  /* 0x002c381801007387 */ /* 0x000fe80000100800 */
[----:B------:R-:W-:Y:S04]  /*2f340*/  STL.64 [R1+0x2e38], R26 ;  /* 0x002e381a01007387 */ /* 0x000fe80000100a00 */
[----:B------:R-:W-:Y:S04]  /*2f350*/  STL [R1+0x2c34], R20 ;  /* 0x002c341401007387 */ /* 0x000fe80000100800 */
[----:B------:R-:W-:Y:S04]  /*2f360*/  STL [R1+0x2c30], R21 ;  /* 0x002c301501007387 */ /* 0x000fe80000100800 */
[----:B------:R-:W-:Y:S01]  /*2f370*/  STL.64 [R1+0x2e40], R22 ;  /* 0x002e401601007387 */ /* 0x000fe20000100a00 */
[-C--:B-1----:R-:W-:Y:S08]  /*2f380*/  HMMA.1688.F32.TF32 R8, R172, R16.reuse, R136 ;  /* 0x00000010ac08723c */ /* 0x082ff00000081088 */
[-C--:B--2---:R-:W-:Y:S08]  /*2f390*/  HMMA.1688.F32.TF32 R68, R80, R16.reuse, R68 ;  /* 0x000000105044723c */ /* 0x084ff00000081044 */
[----:B---3--:R-:W-:Y:S08]  /*2f3a0*/  HMMA.1688.F32.TF32 R116, R36, R16, R224 ;  /* 0x000000102474723c */ /* 0x008ff000000810e0 */
[----:B----4-:R-:W-:Y:S08]  /*2f3b0*/  HMMA.1688.F32.TF32 R4, R84, R60, R216 ;  /* 0x0000003c5404723c */ /* 0x010ff000000810d8 */
[-C--:B------:R-:W-:Y:S07]  /*2f3c0*/  HMMA.1688.F32.TF32 R108, R40, R16.reuse, R232 ;  /* 0x00000010286c723c */ /* 0x080fee00000810e8 */
[----:B------:R-:W-:Y:S08]  /*2f3d0*/  STL.64 [R1+0x2d30], R118 ;  /* 0x002d307601007387 */ /* 0x000ff00000100a00 */
[----:B------:R-:W-:Y:S01]  /*2f3e0*/  STL.64 [R1+0xfe0], R4 ;  /* 0x000fe00401007387 */ /* 0x000fe20000100a00 */
[-C--:B------:R-:W-:Y:S03]  /*2f3f0*/  HMMA.1688.F32.TF32 R100, R32, R16.reuse, R100 ;  /* 0x000000102064723c */ /* 0x080fe60000081064 */
[----:B------:R1:W-:Y:S05]  /*2f400*/  STL.64 [R1+0xfe8], R6 ;  /* 0x000fe80601007387 */ /* 0x0003ea0000100a00 */
[-C--:B------:R-:W-:Y:S08]  /*2f410*/  HMMA.1688.F32.TF32 R120, R180, R16.reuse, R120 ;  /* 0x00000010b478723c */ /* 0x080ff00000081078 */
[-C--:B-1----:R-:W-:Y:S08]  /*2f420*/  HMMA.1688.F32.TF32 R4, R168, R16.reuse, R132 ;  /* 0x00000010a804723c */ /* 0x082ff00000081084 */
        /* <DEDUP_REMOVED lines=102> */
[----:B-1----:R-:W-:Y:S11]  /*2fa90*/  HMMA.1688.F32.TF32 R4, R88, R16, R220 ;  /* 0x000000105804723c */ /* 0x002ff600000810dc */
[----:B------:R-:W-:Y:S11]  /*2faa0*/  @!UPT UIADD3 URZ, URZ, URZ, URZ ;  /* 0x0000003f3f3ff290 */ /* 0x000ff6000fffe03f */
[----:B------:R-:W-:Y:S02]  /*2fab0*/  @!UPT UIADD3 URZ, URZ, URZ, URZ ;  /* 0x0000003f3f3ff290 */ /* 0x000fe4000fffe03f */
[----:B------:R-:W-:Y:S01]  /*2fac0*/  IMAD.MOV.U32 R44, RZ, RZ, R4 ;  /* 0x000000ffff2c7224 */ /* 0x000fe200078e0004 */
[----:B------:R-:W-:Y:S01]  /*2fad0*/  MOV R48, R5 ;  /* 0x0000000500307202 */ /* 0x000fe20000000f00 */
[----:B------:R-:W-:Y:S02]  /*2fae0*/  IMAD.MOV.U32 R45, RZ, RZ, R6 ;  /* 0x000000ffff2d7224 */ /* 0x000fe400078e0006 */
[----:B------:R-:W-:Y:S01]  /*2faf0*/  IMAD.MOV.U32 R49, RZ, RZ, R7 ;  /* 0x000000ffff317224 */ /* 0x000fe200078e0007 */
[----:B--2---:R-:W-:Y:S08]  /*2fb00*/  HMMA.1688.F32.TF32 R96, R36, R12, R192 ;  /* 0x0000000c2460723c */ /* 0x004ff000000810c0 */
[----:B---3--:R-:W-:Y:S01]  /*2fb10*/  HMMA.1688.F32.TF32 R4, R84, R16, R228 ;  /* 0x000000105404723c */ /* 0x008fe200000810e4 */
[----:B------:R-:W-:Y:S04]  /*2fb20*/  STL [R1+0x2c4c], R49 ;  /* 0x002c4c3101007387 */ /* 0x000fe80000100800 */
[----:B------:R-:W-:Y:S04]  /*2fb30*/  STL [R1+0x2c48], R45 ;  /* 0x002c482d01007387 */ /* 0x000fe80000100800 */
[----:B------:R-:W-:Y:S04]  /*2fb40*/  STL [R1+0x2c44], R44 ;  /* 0x002c442c01007387 */ /* 0x000fe80000100800 */
[----:B------:R-:W-:Y:S04]  /*2fb50*/  STL.64 [R1+0x2e48], R46 ;  /* 0x002e482e01007387 */ /* 0x000fe80000100a00 */
[----:B------:R-:W-:Y:S01]  /*2fb60*/  STL [R1+0x2c40], R48 ;  /* 0x002c403001007387 */ /* 0x000fe20000100800 */
[-C--:B----4-:R-:W-:Y:S03]  /*2fb70*/  HMMA.1688.F32.TF32 R76, R40, R12.reuse, R200 ;  /* 0x0000000c284c723c */ /* 0x090fe600000810c8 */
[----:B------:R-:W-:Y:S04]  /*2fb80*/  STL.64 [R1+0x2e50], R50 ;  /* 0x002e503201007387 */ /* 0x000fe80000100a00 */
[----:B------:R-:W-:Y:S04]  /*2fb90*/  STL.64 [R1+0x2d80], R98 ;  /* 0x002d806201007387 */ /* 0x000fe80000100a00 */
[----:B------:R-:W-:Y:S04]  /*2fba0*/  STL.64 [R1+0xed0], R4 ;  /* 0x000ed00401007387 */ /* 0x000fe80000100a00 */
[----:B------:R1:W-:Y:S01]  /*2fbb0*/  STL.64 [R1+0xed8], R6 ;  /* 0x000ed80601007387 */ /* 0x0003e20000100a00 */
[-C--:B------:R-:W-:Y:S08]  /*2fbc0*/  HMMA.1688.F32.TF32 R8, R168, R12.reuse, R224 ;  /* 0x0000000ca808723c */ /* 0x080ff000000810e0 */
[-C--:B-1----:R-:W-:Y:S08]  /*2fbd0*/  HMMA.1688.F32.TF32 R4, R176, R12.reuse, R208 ;  /* 0x0000000cb004723c */ /* 0x082ff000000810d0 */
[-C--:B------:R-:W-:Y:S01]  /*2fbe0*/  HMMA.1688.F32.TF32 R20, R172, R12.reuse, R216 ;  /* 0x0000000cac14723c */ /* 0x080fe200000810d8 */
[----:B------:R-:W-:Y:S04]  /*2fbf0*/  STL.64 [R1+0x2d78], R96 ;  /* 0x002d786001007387 */ /* 0x000fe80000100a00 */
[----:B------:R-:W-:Y:S04]  /*2fc00*/  STL.64 [R1+0x2e60], R78 ;  /* 0x002e604e01007387 */ /* 0x000fe80000100a00 */
[----:B------:R-:W-:Y:S06]  /*2fc10*/  STL.64 [R1+0x2e58], R76 ;  /* 0x002e584c01007387 */ /* 0x000fec0000100a00 */
        /* <DEDUP_REMOVED lines=8> */
[-C--:B-1----:R-:W-:Y:S01]  /*2fca0*/  HMMA.1688.F32.TF32 R8, R152, R12.reuse, R136 ;  /* 0x0000000c9808723c */ /* 0x082fe20000081088 */
[----:B------:R-:W1:Y:S06]  /*2fcb0*/  LDSM.16.M88.4 R136, [R241+0x4d000] ;  /* 0x04d00000f188783b */ /* 0x000e6c0000000200 */
[----:B------:R-:W-:Y:S04]  /*2fcc0*/  STL.64 [R1+0x910], R4 ;  /* 0x0009100401007387 */ /* 0x000fe80000100a00 */
[----:B------:R2:W-:Y:S04]  /*2fcd0*/  STL.64 [R1+0x918], R6 ;  /* 0x0009180601007387 */ /* 0x0005e80000100a00 */
[----:B------:R-:W-:Y:S04]  /*2fce0*/  STL.64 [R1+0x9e0], R20 ;  /* 0x0009e01401007387 */ /* 0x000fe80000100a00 */
[----:B------:R3:W-:Y:S01]  /*2fcf0*/  STL.64 [R1+0x9e8], R22 ;  /* 0x0009e81601007387 */ /* 0x0007e20000100a00 */
[-C--:B--2---:R-:W-:Y:S03]  /*2fd00*/  HMMA.1688.F32.TF32 R4, R148, R12.reuse, R132 ;  /* 0x0000000c9404723c */ /* 0x084fe60000081084 */
[----:B------:R-:W-:Y:S04]  /*2fd10*/  STL.64 [R1+0xa80], R8 ;  /* 0x000a800801007387 */ /* 0x000fe80000100a00 */
[----:B------:R2:W-:Y:S01]  /*2fd20*/  STL.64 [R1+0xa88], R10 ;  /* 0x000a880a01007387 */ /* 0x0005e20000100a00 */
[-C--:B---3--:R-:W-:Y:S03]  /*2fd30*/  HMMA.1688.F32.TF32 R20, R144, R12.reuse, R140 ;  /* 0x0000000c9014723c */ /* 0x088fe6000008108c */
[----:B------:R-:W-:Y:S04]  /*2fd40*/  LDSM.16.M88.4 R140, [R241+0x4c000] ;  /* 0x04c00000f18c783b */ /* 0x000fe80000000200 */
[----:B------:R-:W3:Y:S01]  /*2fd50*/  LDSM.16.M88.4 R132, [R241+0x4e000] ;  /* 0x04e00000f184783b */ /* 0x000ee20000000200 */
[-C--:B--2---:R-:W-:Y:S07]  /*2fd60*/  HMMA.1688.F32.TF32 R8, R28, R12.reuse, R128 ;  /* 0x0000000c1c08723c */ /* 0x084fee0000081080 */
[----:B------:R-:W-:Y:S04]  /*2fd70*/  STL.64 [R1+0xb80], R4 ;  /* 0x000b800401007387 */ /* 0x000fe80000100a00 */
[----:B------:R-:W-:Y:S04]  /*2fd80*/  STL.64 [R1+0xb88], R6 ;  /* 0x000b880601007387 */ /* 0x000fe80000100a00 */
[----:B------:R-:W-:Y:S04]  /*2fd90*/  STL.64 [R1+0xc40], R20 ;  /* 0x000c401401007387 */ /* 0x000fe80000100a00 */
[----:B------:R-:W-:Y:S04]  /*2fda0*/  STL.64 [R1+0xc48], R22 ;  /* 0x000c481601007387 */ /* 0x000fe80000100a00 */
        /* <DEDUP_REMOVED lines=22> */
[----:B------:R-:W1:Y:S04]  /*2ff10*/  LDL.LU R208, [R1+0x1290] ;  /* 0x0012900001d07983 */ /* 0x000e680000300800 */
[----:B------:R-:W1:Y:S04]  /*2ff20*/  LDL.LU R209, [R1+0x1294] ;  /* 0x0012940001d17983 */ /* 0x000e680000300800 */
[----:B------:R-:W1:Y:S04]  /*2ff30*/  LDL.LU R210, [R1+0x1298] ;  /* 0x0012980001d27983 */ /* 0x000e680000300800 */
[----:B------:R-:W1:Y:S04]  /*2ff40*/  LDL.LU R211, [R1+0x129c] ;  /* 0x00129c0001d37983 */ /* 0x000e680000300800 */
        /* <DEDUP_REMOVED lines=12> */
[----:B--2---:R-:W2:Y:S04]  /*30010*/  LDL.LU R8, [R1+0x1400] ;  /* 0x0014000001087983 */ /* 0x004ea80000300800 */
[----:B------:R-:W2:Y:S04]  /*30020*/  LDL.LU R9, [R1+0x1404] ;  /* 0x0014040001097983 */ /* 0x000ea80000300800 */
[----:B----4-:R-:W2:Y:S04]  /*30030*/  LDL.LU R10, [R1+0x1408] ;  /* 0x00140800010a7983 */ /* 0x010ea80000300800 */
[----:B------:R-:W2:Y:S01]  /*30040*/  LDL.LU R11, [R1+0x140c] ;  /* 0x00140c00010b7983 */ /* 0x000ea20000300800 */
[----:B------:R-:W-:Y:S03]  /*30050*/  HMMA.1688.F32.TF32 R4, R88, R12, R184 ;  /* 0x0000000c5804723c */ /* 0x000fe600000810b8 */
        /* <DEDUP_REMOVED lines=16> */
[----:B------:R-:W-:-:S03]  /*30160*/  IMAD.MOV.U32 R60, RZ, RZ, R7 ;  /* 0x000000ffff3c7224 */ /* 0x000fc600078e0007 */
        /* <DEDUP_REMOVED lines=27> */
[-C--:B------:R-:W-:Y:S03]  /*30320*/  HMMA.1688.F32.TF32 R72, R80, R12.reuse, R72 ;  /* 0x0000000c5048723c */ /* 0x080fe60000081048 */
[----:B------:R-:W-:Y:S05]  /*30330*/  STL [R1+0x2c5c], R60 ;  /* 0x002c5c3c01007387 */ /* 0x000fea0000100800 */
[-C--:B------:R-:W-:Y:S01]  /*30340*/  HMMA.1688.F32.TF32 R104, R32, R12.reuse, R104 ;  /* 0x0000000c2068723c */ /* 0x080fe20000081068 */
[----:B------:R-:W-:Y:S07]  /*30350*/  STL [R1+0x2c58], R61 ;  /* 0x002c583d01007387 */ /* 0x000fee0000100800 */
[----:B------:R-:W-:Y:S01]  /*30360*/  HMMA.1688.F32.TF32 R124, R180, R12, R124 ;  /* 0x0000000cb47c723c */ /* 0x000fe2000008107c */
[----:B------:R-:W-:Y:S04]  /*30370*/  STL [R1+0x2c54], R64 ;  /* 0x002c544001007387 */ /* 0x000fe80000100800 */
[----:B------:R-:W-:Y:S03]  /*30380*/  STL [R1+0x2c50], R65 ;  /* 0x002c504101007387 */ /* 0x000fe60000100800 */
[----:B-1----:R-:W-:Y:S08]  /*30390*/  HMMA.1688.F32.TF32 R208, R32, R136, R208 ;  /* 0x0000008820d0723c */ /* 0x002ff000000810d0 */
[----:B--2---:R-:W-:Y:S01]  /*303a0*/  HMMA.1688.F32.TF32 R20, R84, R12, R128 ;  /* 0x0000000c5414723c */ /* 0x004fe20000081080 */
[----:B------:R-:W1:Y:S11]  /*303b0*/  LDSM.16.M88.4 R128, [R241+0x4f000] ;  /* 0x04f00000f180783b */ /* 0x000e760000000200 */
[----:B------:R-:W-:Y:S11]  /*303c0*/  @!UPT UIADD3 URZ, URZ, URZ, URZ ;  /* 0x0000003f3f3ff290 */ /* 0x000ff6000fffe03f */
[----:B------:R-:W-:Y:S01]  /*303d0*/  @!UPT UIADD3 URZ, URZ, URZ, URZ ;  /* 0x0000003f3f3ff290 */ /* 0x000fe2000fffe03f */
[----:B------:R-:W-:Y:S01]  /*303e0*/  MOV R12, R23 ;  /* 0x00000017000c7202 */ /* 0x000fe20000000f00 */
[----:B------:R-:W-:Y:S02]  /*303f0*/  IMAD.MOV.U32 R13, RZ, RZ, R22 ;  /* 0x000000ffff0d7224 */ /* 0x000fe400078e0016 */
[----:B------:R-:W-:Y:S02]  /*30400*/  IMAD.MOV.U32 R16, RZ, RZ, R21 ;  /* 0x000000ffff107224 */ /* 0x000fe400078e0015 */
[----:B------:R-:W-:Y:S01]  /*30410*/  IMAD.MOV.U32 R17, RZ, RZ, R20 ;  /* 0x000000ffff117224 */ /* 0x000fe200078e0014 */
[----:B------:R-:W-:Y:S01]  /*30420*/  STL [R1+0x2c6c], R12 ;  /* 0x002c6c0c01007387 */ /* 0x000fe20000100800 */
[C---:B---3--:R-:W-:Y:S03]  /*30430*/  HMMA.1688.F32.TF32 R112, R36.reuse, R132, R52 ;  /* 0x000000842470723c */ /* 0x048fe60000081034 */
[----:B------:R-:W-:Y:S04]  /*30440*/  STL [R1+0x2c68], R13 ;  /* 0x002c680d01007387 */ /* 0x000fe80000100800 */
[----:B------:R-:W-:Y:S04]  /*30450*/  STL [R1+0x2c64], R16 ;  /* 0x002c641001007387 */ /* 0x000fe80000100800 */
[----:B------:R-:W-:Y:S04]  /*30460*/  STL [R1+0x2c60], R17 ;  /* 0x002c601101007387 */ /* 0x000fe80000100800 */
[----:B------:R-:W-:Y:S01]  /*30470*/  STL [R1+0x2590], R241 ;  /* 0x002590f101007387 */ /* 0x000fe20000100800 */
[C---:B----4-:R-:W-:Y:S08]  /*30480*/  HMMA.1688.F32.TF32 R248, R36.reuse, R136, R56 ;  /* 0x0000008824f8723c */ /* 0x050ff00000081038 */
[C---:B------:R-:W-:Y:S08]  /*30490*/  HMMA.1688.F32.TF32 R236, R36.reuse, R140, R244 ;  /* 0x0000008c24ec723c */ /* 0x040ff000000810f4 */
[----:B-1----:R-:W-:Y:S01]  /*304a0*/  HMMA.1688.F32.TF32 R36, R36, R128, R4 ;  /* 0x000000802424723c */ /* 0x002fe20000081004 */
        /* <DEDUP_REMOVED lines=36> */
[C---:B------:R-:W-:Y:S08]  /*306f0*/  HMMA.1688.F32.TF32 R192, R80.reuse, R140, R192 ;  /* 0x0000008c50c0723c */ /* 0x040ff000000810c0 */
[C---:B------:R-:W-:Y:S08]  /*30700*/  HMMA.1688.F32.TF32 R196, R80.reuse, R136, R196 ;  /* 0x0000008850c4723c */ /* 0x040ff000000810c4 */
[C---:B------:R-:W-:Y:S08]  /*30710*/  HMMA.1688.F32.TF32 R200, R80.reuse, R132, R200 ;  /* 0x0000008450c8723c */ /* 0x040ff000000810c8 */
[----:B------:R-:W-:Y:S08]  /*30720*/  HMMA.1688.F32.TF32 R80, R80, R128, R204 ;  /* 0x000000805050723c */ /* 0x000ff000000810cc */
[C---:B------:R-:W-:Y:S08]  /*30730*/  HMMA.1688.F32.TF32 R204, R32.reuse, R140, R212 ;  /* 0x0000008c20cc723c */ /* 0x040ff000000810d4 */
[C---:B------:R-:W-:Y:S08]  /*30740*/  HMMA.1688.F32.TF32 R212, R32.reuse, R132, R220 ;  /* 0x0000008420d4723c */ /* 0x040ff000000810dc */
[----:B------:R-:W-:Y:S01]  /*30750*/  HMMA.1688.F32.TF32 R32, R32, R128, R228 ;  /* 0x000000802020723c */ /* 0x000fe200000810e4 */
[----:B------:R-:W4:Y:S04]  /*30760*/  LDL.LU R228, [R1+0x1030] ;  /* 0x0010300001e47983 */ /* 0x000f280000300800 */
[----:B------:R-:W4:Y:S04]  /*30770*/  LDL.LU R229, [R1+0x1034] ;  /* 0x0010340001e57983 */ /* 0x000f280000300800 */
[----:B------:R-:W4:Y:S01]  /*30780*/  LDL.LU R230, [R1+0x1038] ;  /* 0x0010380001e67983 */ /* 0x000f220000300800 */
[C---:B------:R-:W-:Y:S03]  /*30790*/  HMMA.1688.F32.TF32 R220, R180.reuse, R136, R224 ;  /* 0x00000088b4dc723c */ /* 0x040fe600000810e0 */
        /* <DEDUP_REMOVED lines=34> */
[C---:B------:R-:W-:Y:S08]  /*309c0*/  HMMA.1688.F32.TF32 R160, R40.reuse, R140, R160 ;  /* 0x0000008c28a0723c */ /* 0x040ff000000810a0 */
[C---:B------:R-:W-:Y:S08]  /*309d0*/  HMMA.1688.F32.TF32 R184, R40.reuse, R136, R184 ;  /* 0x0000008828b8723c */ /* 0x040ff000000810b8 */
[C---:B------:R-:W-:Y:S08]  /*309e0*/  HMMA.1688.F32.TF32 R188, R40.reuse, R132, R188 ;  /* 0x0000008428bc723c */ /* 0x040ff000000810bc */
[----:B------:R-:W-:Y:S01]  /*309f0*/  HMMA.1688.F32.TF32 R40, R40, R128, R8 ;  /* 0x000000802828723c */ /* 0x000fe20000081008 */
[----:B------:R-:W4:Y:S04]  /*30a00*/  LDL.LU R8, [R1+0xab0] ;  /* 0x000ab00001087983 */ /* 0x000f280000300800 */
[----:B------:R-:W4:Y:S04]  /*30a10*/  LDL.LU R9, [R1+0xab4] ;  /* 0x000ab40001097983 */ /* 0x000f280000300800 */
[----:B------:R-:W4:Y:S04]  /*30a20*/  LDL.LU R10, [R1+0xab8] ;  /* 0x000ab800010a7983 */ /* 0x000f280000300800 */
[----:B------:R-:W4:Y:S01]  /*30a30*/  LDL.LU R11, [R1+0xabc] ;  /* 0x000abc00010b7983 */ /* 0x000f220000300800 */
[-C--:B------:R-:W-:Y:S08]  /*30a40*/  HMMA.1688.F32.TF32 R216, R180, R140.reuse, R216 ;  /* 0x0000008cb4d8723c */ /* 0x080ff000000810d8 */
[----:B--2---:R-:W-:Y:S08]  /*30a50*/  HMMA.1688.F32.TF32 R44, R172, R140, R44 ;  /* 0x0000008cac2c723c */ /* 0x004ff0000008102c */
[C---:B---3--:R-:W-:Y:S08]  /*30a60*/  HMMA.1688.F32.TF32 R48, R176.reuse, R132, R48 ;  /* 0x00000084b030723c */ /* 0x048ff00000081030 */
[----:B----4-:R-:W-:Y:S08]  /*30a70*/  HMMA.1688.F32.TF32 R228, R176, R140, R228 ;  /* 0x0000008cb0e4723c */ /* 0x010ff000000810e4 */
[----:B------:R-:W-:Y:S01]  /*30a80*/  HMMA.1688.F32.TF32 R180, R180, R128, R76 ;  /* 0x00000080b4b4723c */ /* 0x000fe2000008104c */
[----:B------:R-:W2:Y:S04]  /*30a90*/  LDL.LU.64 R78, [R1+0x2e60] ;  /* 0x002e6000014e7983 */ /* 0x000ea80000300a00 */
[----:B------:R-:W2:Y:S04]  /*30aa0*/  LDL.LU.64 R76, [R1+0x2e58] ;  /* 0x002e5800014c7983 */ /* 0x000ea80000300a00 */
[----:B------:R-:W-:Y:S04]  /*30ab0*/  STL.64 [R1+0x160], R48 ;  /* 0x0001603001007387 */ /* 0x000fe80000100a00 */
[----:B------:R1:W-:Y:S01]  /*30ac0*/  STL.64 [R1+0x168], R50 ;  /* 0x0001683201007387 */ /* 0x0003e20000100a00 */
[C---:B------:R-:W-:Y:S08]  /*30ad0*/  HMMA.1688.F32.TF32 R232, R176.reuse, R136, R232 ;  /* 0x00000088b0e8723c */ /* 0x040ff000000810e8 */
[----:B------:R-:W-:Y:S01]  /*30ae0*/  HMMA.1688.F32.TF32 R176, R176, R128, R96 ;  /* 0x00000080b0b0723c */ /* 0x000fe20000081060 */
[----:B-1----:R-:W3:Y:S04]  /*30af0*/  LDL.LU.64 R50, [R1+0x2e50] ;  /* 0x002e500001327983 */ /* 0x002ee80000300a00 */
[----:B------:R-:W-:Y:S03]  /*30b00*/  STL.64 [R1+0x2e0], R44 ;  /* 0x0002e02c01007387 */ /* 0x000fe60000100a00 */
[C---:B------:R-:W-:Y:S01]  /*30b10*/  HMMA.1688.F32.TF32 R96, R172.reuse, R136, R120 ;  /* 0x00000088ac60723c */ /* 0x040fe20000081078 */
[----:B------:R1:W-:Y:S07]  /*30b20*/  STL.64 [R1+0x2e8], R46 ;  /* 0x0002e82e01007387 */ /* 0x0003ee0000100a00 */
[C---:B-1----:R-:W-:Y:S08]  /*30b30*/  HMMA.1688.F32.TF32 R44, R172.reuse, R132, R100 ;  /* 0x00000084ac2c723c */ /* 0x042ff00000081064 */
[----:B------:R-:W-:Y:S07]  /*30b40*/  HMMA.1688.F32.TF32 R172, R172, R128, R68 ;  /* 0x00000080acac723c */ /* 0x000fee0000081044 */
[----:B------:R-:W-:Y:S04]  /*30b50*/  STL.64 [R1+0x300], R96 ;  /* 0x0003006001007387 */ /* 0x000fe80000100a00 */
[----:B------:R-:W-:Y:S11]  /*30b60*/  STL.64 [R1+0x308], R98 ;  /* 0x0003086201007387 */ /* 0x000ff60000100a00 */
[----:B------:R-:W-:Y:S01]  /*30b70*/  @!UPT UIADD3 URZ, URZ, URZ, URZ ;  /* 0x0000003f3f3ff290 */ /* 0x000fe2000fffe03f */
[----:B------:R-:W-:Y:S04]  /*30b80*/  STL [R1+0x2c84], R172 ;  /* 0x002c84ac01007387 */ /* 0x000fe80000100800 */
[----:B------:R-:W-:Y:S04]  /*30b90*/  STL.64 [R1+0x320], R44 ;  /* 0x0003202c01007387 */ /* 0x000fe80000100a00 */
[----:B------:R1:W-:Y:S02]  /*30ba0*/  STL.64 [R1+0x328], R46 ;  /* 0x0003282e01007387 */ /* 0x0003e40000100a00 */
[C---:B-1----:R-:W-:Y:S02]  /*30bb0*/  HMMA.1688.F32.TF32 R44, R168.reuse, R136, R116 ;  /* 0x00000088a82c723c */ /* 0x042fe40000081074 */
[----:B------:R1:W-:Y:S04]  /*30bc0*/  STL [R1+0x2c80], R173 ;  /* 0x002c80ad01007387 */ /* 0x0003e80000100800 */
[----:B------:R4:W-:Y:S04]  /*30bd0*/  STL [R1+0x2c7c], R174 ;  /* 0x002c7cae01007387 */ /* 0x0009e80000100800 */
[----:B------:R1:W-:Y:S11]  /*30be0*/  STL [R1+0x2c78], R175 ;  /* 0x002c78af01007387 */ /* 0x0003f60000100800 */
[----:B------:R-:W-:Y:S03]  /*30bf0*/  @!UPT UIADD3 URZ, URZ, URZ, URZ ;  /* 0x0000003f3f3ff290 */ /* 0x000fe6000fffe03f */
[----:B------:R-:W-:Y:S02]  /*30c00*/  IMAD.MOV.U32 R172, RZ, RZ, R44 ;  /* 0x000000ffffac7224 */ /* 0x000fe400078e002c */
[----:B-1----:R-:W-:Y:S02]  /*30c10*/  IMAD.MOV.U32 R173, RZ, RZ, R45 ;  /* 0x000000ffffad7224 */ /* 0x002fe400078e002d */
[----:B----4-:R-:W-:Y:S02]  /*30c20*/  IMAD.MOV.U32 R174, RZ, RZ, R46 ;  /* 0x000000ffffae7224 */ /* 0x010fe400078e002e */
[----:B------:R-:W-:Y:S02]  /*30c30*/  IMAD.MOV.U32 R175, RZ, RZ, R47 ;  /* 0x000000ffffaf7224 */ /* 0x000fe400078e002f */
[C---:B------:R-:W-:Y:S08]  /*30c40*/  HMMA.1688.F32.TF32 R44, R168.reuse, R132, R20 ;  /* 0x00000084a82c723c */ /* 0x040ff00000081014 */
[C---:B------:R-:W-:Y:S08]  /*30c50*/  HMMA.1688.F32.TF32 R20, R168.reuse, R128, R24 ;  /* 0x00000080a814723c */ /* 0x040ff00000081018 */
[-C--:B------:R-:W-:Y:S08]  /*30c60*/  HMMA.1688.F32.TF32 R68, R168, R140.reuse, R108 ;  /* 0x0000008ca844723c */ /* 0x080ff0000008106c */
[----:B------:R-:W-:Y:S08]  /*30c70*/  HMMA.1688.F32.TF32 R24, R164, R140, R92 ;  /* 0x0000008ca418723c */ /* 0x000ff0000008105c */
[----:B------:R-:W-:Y:S01]  /*30c80*/  MOV R171, R20 ;  /* 0x0000001400ab7202 */ /* 0x000fe20000000f00 */
[----:B------:R-:W-:-:S02]  /*30c90*/  IMAD.MOV.U32 R170, RZ, RZ, R21 ;  /* 0x000000ffffaa7224 */ /* 0x000fc400078e0015 */
[----:B------:R-:W-:Y:S02]  /*30ca0*/  IMAD.MOV.U32 R169, RZ, RZ, R22 ;  /* 0x000000ffffa97224 */ /* 0x000fe400078e0016 */
[----:B------:R-:W-:Y:S02]  /*30cb0*/  IMAD.MOV.U32 R168, RZ, RZ, R23 ;  /* 0x000000ffffa87224 */ /* 0x000fe400078e0017 */
[C---:B------:R-:W-:Y:S01]  /*30cc0*/  HMMA.1688.F32.TF32 R20, R164.reuse, R136, R244 ;  /* 0x00000088a414723c */ /* 0x040fe200000810f4 */
        /* <DEDUP_REMOVED lines=9> */
[----:B----4-:R-:W-:Y:S08]  /*30d60*/  HMMA.1688.F32.TF32 R24, R164, R128, R52 ;  /* 0x00000080a418723c */ /* 0x010ff00000081034 */
[C---:B-1----:R-:W-:Y:S08]  /*30d70*/  HMMA.1688.F32.TF32 R20, R156.reuse, R140, R4 ;  /* 0x0000008c9c14723c */ /* 0x042ff00000081004 */
[C---:B------:R-:W-:Y:S01]  /*30d80*/  HMMA.1688.F32.TF32 R4, R156.reuse, R136, R8 ;  /* 0x000000889c04723c */ /* 0x040fe20000081008 */
[----:B------:R-:W-:Y:S04]  /*30d90*/  STL.64 [R1+0x700], R44 ;  /* 0x0007002c01007387 */ /* 0x000fe80000100a00 */
[----:B------:R-:W-:Y:S04]  /*30da0*/  STL.64 [R1+0x708], R46 ;  /* 0x0007082e01007387 */ /* 0x000fe80000100a00 */
        /* <DEDUP_REMOVED lines=71> */
[----:B------:R-:W-:Y:S08]  /*31220*/  HMMA.1688.F32.TF32 R156, R156, R128, R20 ;  /* 0x000000809c9c723c */ /* 0x000ff00000081014 */
[C---:B---3--:R-:W-:Y:S07]  /*31230*/  HMMA.1688.F32.TF32 R116, R152.reuse, R140, R116 ;  /* 0x0000008c9874723c */ /* 0x048fee0000081074 */
[----:B------:R-:W-:Y:S04]  /*31240*/  STL.64 [R1+0x6d0], R44 ;  /* 0x0006d02c01007387 */ /* 0x000fe80000100a00 */
[----:B------:R1:W-:Y:S01]  /*31250*/  STL.64 [R1+0x6d8], R46 ;  /* 0x0006d82e01007387 */ /* 0x0003e20000100a00 */
[C---:B----4-:R-:W-:Y:S03]  /*31260*/  HMMA.1688.F32.TF32 R244, R152.reuse, R136, R244 ;  /* 0x0000008898f4723c */ /* 0x050fe600000810f4 */
[----:B-1----:R-:W2:Y:S04]  /*31270*/  LDL.LU.64 R46, [R1+0x2e48] ;  /* 0x002e4800012e7983 */ /* 0x002ea80000300a00 */
[----:B------:R-:W3:Y:S04]  /*31280*/  LDL.LU.64 R22, [R1+0x2e40] ;  /* 0x002e400001167983 */ /* 0x000ee80000300a00 */
[----:B------:R1:W-:Y:S01]  /*31290*/  STL.64 [R1+0x5c0], R156 ;  /* 0x0005c09c01007387 */ /* 0x0003e20000100a00 */
[C---:B------:R-:W-:Y:S03]  /*312a0*/  HMMA.1688.F32.TF32 R24, R152.reuse, R132, R24 ;  /* 0x000000849818723c */ /* 0x040fe60000081018 */
[----:B------:R4:W-:Y:S04]  /*312b0*/  STL.64 [R1+0x5c8], R158 ;  /* 0x0005c89e01007387 */ /* 0x0009e80000100a00 */
[----:B-1----:R-:W2:Y:S01]  /*312c0*/  LDL.LU R156, [R1+0x640] ;  /* 0x00064000019c7983 */ /* 0x002ea20000300800 */
[----:B------:R-:W-:Y:S03]  /*312d0*/  HMMA.1688.F32.TF32 R152, R152, R128, R92 ;  /* 0x000000809898723c */ /* 0x000fe6000008105c */
[----:B------:R-:W2:Y:S04]  /*312e0*/  LDL.LU R157, [R1+0x644] ;  /* 0x00064400019d7983 */ /* 0x000ea80000300800 */
[----:B----4-:R-:W2:Y:S04]  /*312f0*/  LDL.LU R158, [R1+0x648] ;  /* 0x00064800019e7983 */ /* 0x010ea80000300800 */
[----:B------:R-:W2:Y:S01]  /*31300*/  LDL.LU R159, [R1+0x64c] ;  /* 0x00064c00019f7983 */ /* 0x000ea20000300800 */
[C---:B------:R-:W-:Y:S03]  /*31310*/  HMMA.1688.F32.TF32 R56, R148.reuse, R136, R56 ;  /* 0x000000889438723c */ /* 0x040fe60000081038 */
[----:B------:R1:W-:Y:S04]  /*31320*/  STL.64 [R1+0x6c0], R116 ;  /* 0x0006c07401007387 */ /* 0x0003e80000100a00 */
[----:B------:R4:W-:Y:S01]  /*31330*/  STL.64 [R1+0x6c8], R118 ;  /* 0x0006c87601007387 */ /* 0x0009e20000100a00 */
[C---:B------:R-:W-:Y:S03]  /*31340*/  HMMA.1688.F32.TF32 R4, R148.reuse, R132, R4 ;  /* 0x000000849404723c */ /* 0x040fe60000081004 */
[----:B-1----:R-:W2:Y:S05]  /*31350*/  LDL.LU R116, [R1+0x7d0] ;  /* 0x0007d00001747983 */ /* 0x002eaa0000300800 */
[C---:B------:R-:W-:Y:S01]  /*31360*/  HMMA.1688.F32.TF32 R52, R148.reuse, R140, R52 ;  /* 0x0000008c9434723c */ /* 0x040fe20000081034 */
[----:B------:R-:W2:Y:S04]  /*31370*/  LDL.LU R117, [R1+0x7d4] ;  /* 0x0007d40001757983 */ /* 0x000ea80000300800 */
[----:B----4-:R-:W4:Y:S04]  /*31380*/  LDL.LU R118, [R1+0x7d8] ;  /* 0x0007d80001767983 */ /* 0x010f280000300800 */
[----:B------:R-:W4:Y:S04]  /*31390*/  LDL.LU R119, [R1+0x7dc] ;  /* 0x0007dc0001777983 */ /* 0x000f280000300800 */
[----:B------:R1:W-:Y:S01]  /*313a0*/  STL.64 [R1+0x6b0], R244 ;  /* 0x0006b0f401007387 */ /* 0x0003e20000100a00 */
[----:B------:R-:W-:Y:S03]  /*313b0*/  HMMA.1688.F32.TF32 R148, R148, R128, R8 ;  /* 0x000000809494723c */ /* 0x000fe60000081008 */
[----:B------:R1:W-:Y:S04]  /*313c0*/  STL.64 [R1+0x6b8], R246 ;  /* 0x0006b8f601007387 */ /* 0x0003e80000100a00 */
[----:B-1----:R-:W2:Y:S04]  /*313d0*/  LDL.LU R244, [R1+0x800] ;  /* 0x0008000001f47983 */ /* 0x002ea80000300800 */
[----:B------:R-:W2:Y:S04]  /*313e0*/  LDL.LU R245, [R1+0x804] ;  /* 0x0008040001f57983 */ /* 0x000ea80000300800 */
[----:B------:R-:W2:Y:S04]  /*313f0*/  LDL.LU R246, [R1+0x808] ;  /* 0x0008080001f67983 */ /* 0x000ea80000300800 */
[----:B------:R-:W2:Y:S04]  /*31400*/  LDL.LU R247, [R1+0x80c] ;  /* 0x00080c0001f77983 */ /* 0x000ea80000300800 */
[----:B------:R-:W-:Y:S04]  /*31410*/  STL.64 [R1+0x6a0], R24 ;  /* 0x0006a01801007387 */ /* 0x000fe80000100a00 */
[----:B------:R1:W-:Y:S04]  /*31420*/  STL.64 [R1+0x6a8], R26 ;  /* 0x0006a81a01007387 */ /* 0x0003e80000100a00 */
[----:B-1----:R-:W2:Y:S04]  /*31430*/  LDL.LU.64 R26, [R1+0x2e38] ;  /* 0x002e3800011a7983 */ /* 0x002ea80000300a00 */
[----:B------:R-:W2:Y:S04]  /*31440*/  LDL.LU.64 R94, [R1+0x2e30] ;  /* 0x002e3000015e7983 */ /* 0x000ea80000300a00 */
[----:B------:R-:W2:Y:S04]  /*31450*/  LDL.LU.64 R92, [R1+0x2e28] ;  /* 0x002e2800015c7983 */ /* 0x000ea80000300a00 */
[----:B------:R1:W-:Y:S04]  /*31460*/  STL.64 [R1+0x5b0], R152 ;  /* 0x0005b09801007387 */ /* 0x0003e80000100a00 */
        /* <DEDUP_REMOVED lines=8> */
[----:B------:R-:W-:Y:S04]  /*314f0*/  STL.64 [R1+0x680], R56 ;  /* 0x0006803801007387 */ /* 0x000fe80000100a00 */
[----:B------:R1:W-:Y:S04]  /*31500*/  STL.64 [R1+0x688], R58 ;  /* 0x0006883a01007387 */ /* 0x0003e80000100a00 */
[----:B-1----:R-:W2:Y:S04]  /*31510*/  LDL.LU.64 R58, [R1+0x2e18] ;  /* 0x002e1800013a7983 */ /* 0x002ea80000300a00 */
[----:B------:R-:W-:Y:S04]  /*31520*/  STL.64 [R1+0x670], R4 ;  /* 0x0006700401007387 */ /* 0x000fe80000100a00 */
[----:B------:R1:W-:Y:S04]  /*31530*/  STL.64 [R1+0x678], R6 ;  /* 0x0006780601007387 */ /* 0x0003e80000100a00 */
[----:B-1----:R-:W2:Y:S04]  /*31540*/  LDL.LU.64 R6, [R1+0x2e10] ;  /* 0x002e100001067983 */ /* 0x002ea80000300a00 */
[----:B------:R-:W2:Y:S04]  /*31550*/  LDL.LU.64 R10, [R1+0x2e08] ;  /* 0x002e0800010a7983 */ /* 0x000ea80000300a00 */
[----:B------:R1:W-:Y:S04]  /*31560*/  STL.64 [R1+0x5a0], R148 ;  /* 0x0005a09401007387 */ /* 0x0003e80000100a00 */
[----:B------:R1:W-:Y:S04]  /*31570*/  STL.64 [R1+0x5a8], R150 ;  /* 0x0005a89601007387 */ /* 0x0003e80000100a00 */
[----:B-1----:R-:W2:Y:S04]  /*31580*/  LDL.LU R148, [R1+0x660] ;  /* 0x0006600001947983 */ /* 0x002ea80000300800 */
[----:B------:R-:W2:Y:S04]  /*31590*/  LDL.LU R149, [R1+0x664] ;  /* 0x0006640001957983 */ /* 0x000ea80000300800 */
[----:B------:R-:W2:Y:S04]  /*315a0*/  LDL.LU R150, [R1+0x668] ;  /* 0x0006680001967983 */ /* 0x000ea80000300800 */
[----:B------:R-:W2:Y:S01]  /*315b0*/  LDL.LU R151, [R1+0x66c] ;  /* 0x00066c0001977983 */ /* 0x000ea20000300800 */
[----:B------:R-:W-:Y:S08]  /*315c0*/  HMMA.1688.F32.TF32 R120, R28, R136, R120 ;  /* 0x000000881c78723c */ /* 0x000ff00000081078 */
[C---:B--2---:R-:W-:Y:S11]  /*315d0*/  HMMA.1688.F32.TF32 R148, R144.reuse, R140, R148 ;  /* 0x0000008c9094723c */ /* 0x044ff60000081094 */
[----:B------:R-:W-:Y:S11]  /*315e0*/  @!UPT UIADD3 URZ, URZ, URZ, URZ ;  /* 0x0000003f3f3ff290 */ /* 0x000ff6000fffe03f */
[----:B------:R-:W-:Y:S01]  /*315f0*/  @!UPT UIADD3 URZ, URZ, URZ, URZ ;  /* 0x0000003f3f3ff290 */ /* 0x000fe2000fffe03f */
[----:B------:R-:W-:Y:S04]  /*31600*/  STL.64 [R1+0x660], R148 ;  /* 0x0006609401007387 */ /* 0x000fe80000100a00 */
[----:B------:R1:W-:Y:S02]  /*31610*/  STL.64 [R1+0x668], R150 ;  /* 0x0006689601007387 */ /* 0x0003e40000100a00 */
[C---:B-1----:R-:W-:Y:S08]  /*31620*/  HMMA.1688.F32.TF32 R148, R144.reuse, R136, R152 ;  /* 0x000000889094723c */ /* 0x042ff00000081098 */
[C---:B------:R-:W-:Y:S11]  /*31630*/  HMMA.1688.F32.TF32 R152, R144.reuse, R132, R156 ;  /* 0x000000849098723c */ /* 0x040ff6000008109c */
[----:B------:R-:W-:Y:S04]  /*31640*/  @!UPT UIADD3 URZ, URZ, URZ, URZ ;  /* 0x0000003f3f3ff290 */ /* 0x000fe8000fffe03f */
[----:B------:R-:W-:Y:S04]  /*31650*/  STL.64 [R1+0x650], R148 ;  /* 0x0006509401007387 */ /* 0x000fe80000100a00 */
[----:B------:R1:W-:Y:S02]  /*31660*/  STL.64 [R1+0x658], R150 ;  /* 0x0006589601007387 */ /* 0x0003e40000100a00 */
[----:B-1----:R-:W-:Y:S02]  /*31670*/  HMMA.1688.F32.TF32 R148, R144, R128, R164 ;  /* 0x000000809094723c */ /* 0x002fe400000810a4 */
[----:B------:R-:W-:Y:S04]  /*31680*/  STL.64 [R1+0x640], R152 ;  /* 0x0006409801007387 */ /* 0x000fe80000100a00 */
[----:B------:R-:W-:Y:S04]  /*31690*/  STL.64 [R1+0x648], R154 ;  /* 0x0006489a01007387 */ /* 0x000fe80000100a00 */
[----:B------:R-:W-:Y:S04]  /*316a0*/  LDS R144, [R3+0xc000] ;  /* 0x00c0000003907984 */ /* 0x000fe80000000800 */
[----:B------:R-:W-:Y:S04]  /*316b0*/  LDS R146, [R3+0xe000] ;  /* 0x00e0000003927984 */ /* 0x000fe80000000800 */
[----:B------:R-:W-:Y:S04]  /*316c0*/  LDS R145, [R240+0xc000] ;  /* 0x00c00000f0917984 */ /* 0x000fe80000000800 */
[----:B------:R-:W1:Y:S04]  /*316d0*/  LDS R147, [R240+0xe000] ;  /* 0x00e00000f0937984 */ /* 0x000e680000000800 */
[----:B------:R-:W-:Y:S04]  /*316e0*/  STL.64 [R1+0x590], R148 ;  /* 0x0005909401007387 */ /* 0x000fe80000100a00 */
[----:B------:R2:W-:Y:S02]  /*316f0*/  STL.64 [R1+0x598], R150 ;  /* 0x0005989601007387 */ /* 0x0005e40000100a00 */
[C---:B--2---:R-:W-:Y:S08]  /*31700*/  HMMA.1688.F32.TF32 R148, R28.reuse, R140, R96 ;  /* 0x0000008c1c94723c */ /* 0x044ff00000081060 */
        /* <DEDUP_REMOVED lines=10> */
[----:B------:R4:W-:Y:S02]  /*317b0*/  STL.64 [R1+0x638], R30 ;  /* 0x0006381e01007387 */ /* 0x0009e40000100a00 */
[----:B----4-:R-:W-:Y:S01]  /*317c0*/  HMMA.1688.F32.TF32 R28, R88, R136, R116 ;  /* 0x00000088581c723c */ /* 0x010fe20000081074 */
[----:B------:R-:W-:Y:S01]  /*317d0*/  MOV R24, R69 ;  /* 0x0000004500187202 */ /* 0x000fe20000000f00 */
[----:B------:R-:W-:-:S04]  /*317e0*/  IMAD.MOV.U32 R25, RZ, RZ, R68 ;  /* 0x000000ffff197224 */ /* 0x000fc800078e0044 */
[----:B------:R2:W-:Y:S04]  /*317f0*/  STL [R1+0x2c74], R24 ;  /* 0x002c741801007387 */ /* 0x0005e80000100800 */
[----:B------:R4:W-:Y:S04]  /*31800*/  STL [R1+0x2c70], R25 ;  /* 0x002c701901007387 */ /* 0x0009e80000100800 */
[----:B------:R-:W2:Y:S04]  /*31810*/  LDL.LU R156, [R1+0x7f0] ;  /* 0x0007f000019c7983 */ /* 0x000ea80000300800 */
[----:B------:R-:W2:Y:S04]  /*31820*/  LDL.LU R157, [R1+0x7f4] ;  /* 0x0007f400019d7983 */ /* 0x000ea80000300800 */
[----:B------:R-:W2:Y:S02]  /*31830*/  LDL.LU R158, [R1+0x7f8] ;  /* 0x0007f800019e7983 */ /* 0x000ea40000300800 */
[----:B------:R-:W-:-:S02]  /*31840*/  IMAD.MOV.U32 R49, RZ, RZ, R28 ;  /* 0x000000ffff317224 */ /* 0x000fc400078e001c */
[----:B------:R-:W2:Y:S01]  /*31850*/  LDL.LU R159, [R1+0x7fc] ;  /* 0x0007fc00019f7983 */ /* 0x000ea20000300800 */
[----:B------:R-:W-:Y:S01]  /*31860*/  IMAD.MOV.U32 R45, RZ, RZ, R29 ;  /* 0x000000ffff2d7224 */ /* 0x000fe200078e001d */
[----:B------:R-:W-:Y:S01]  /*31870*/  MOV R44, R30 ;  /* 0x0000001e002c7202 */ /* 0x000fe20000000f00 */
[----:B------:R-:W-:Y:S01]  /*31880*/  IMAD.MOV.U32 R48, RZ, RZ, R31 ;  /* 0x000000ffff307224 */ /* 0x000fe200078e001f */
[----:B------:R-:W2:Y:S01]  /*31890*/  LDL.LU R164, [R1+0x730] ;  /* 0x0007300001a47983 */ /* 0x000ea20000300800 */
[----:B------:R-:W-:Y:S03]  /*318a0*/  HMMA.1688.F32.TF32 R28, R88, R132, R244 ;  /* 0x00000084581c723c */ /* 0x000fe600000810f4 */
[----:B------:R-:W2:Y:S04]  /*318b0*/  LDL.LU R165, [R1+0x734] ;  /* 0x0007340001a57983 */ /* 0x000ea80000300800 */
[----:B------:R-:W2:Y:S01]  /*318c0*/  LDL.LU R166, [R1+0x738] ;  /* 0x0007380001a67983 */ /* 0x000ea20000300800 */
[----:B------:R-:W-:-:S02]  /*318d0*/  IMAD.MOV.U32 R244, RZ, RZ, R46 ;  /* 0x000000fffff47224 */ /* 0x000fc400078e002e */
[----:B------:R-:W-:Y:S01]  /*318e0*/  IMAD.MOV.U32 R245, RZ, RZ, R47 ;  /* 0x000000fffff57224 */ /* 0x000fe200078e002f */
[----:B------:R-:W2:Y:S01]  /*318f0*/  LDL.LU R167, [R1+0x73c] ;  /* 0x00073c0001a77983 */ /* 0x000ea20000300800 */
[----:B------:R-:W-:-:S03]  /*31900*/  IMAD.MOV.U32 R246, RZ, RZ, R50 ;  /* 0x000000fffff67224 */ /* 0x000fc600078e0032 */
[----:B------:R-:W2:Y:S01]  /*31910*/  LDL.LU R46, [R1+0x2e00] ;  /* 0x002e0000012e7983 */ /* 0x000ea20000300800 */
[----:B------:R-:W-:-:S03]  /*31920*/  IMAD.MOV.U32 R247, RZ, RZ, R51 ;  /* 0x000000fffff77224 */ /* 0x000fc600078e0033 */
[----:B------:R-:W2:Y:S04]  /*31930*/  LDL.LU R47, [R1+0x2dfc] ;  /* 0x002dfc00012f7983 */ /* 0x000ea80000300800 */
        /* <DEDUP_REMOVED lines=10> */
[----:B------:R-:W-:-:S03]  /*319e0*/  MOV R116, R27 ;  /* 0x0000001b00747202 */ /* 0x000fc60000000f00 */
[----:B------:R-:W2:Y:S01]  /*319f0*/  LDL.LU R100, [R1+0x4b0] ;  /* 0x0004b00001647983 */ /* 0x000ea20000300800 */
[----:B------:R-:W-:-:S03]  /*31a00*/  IMAD.MOV.U32 R117, RZ, RZ, R26 ;  /* 0x000000ffff757224 */ /* 0x000fc600078e001a */
[----:B------:R-:W2:Y:S01]  /*31a10*/  LDL.LU R101, [R1+0x4b4] ;  /* 0x0004b40001657983 */ /* 0x000ea20000300800 */
[----:B---3--:R-:W-:-:S03]  /*31a20*/  IMAD.MOV.U32 R118, RZ, RZ, R22 ;  /* 0x000000ffff767224 */ /* 0x008fc600078e0016 */
[----:B------:R-:W3:Y:S01]  /*31a30*/  LDL.LU R102, [R1+0x4b8] ;  /* 0x0004b80001667983 */ /* 0x000ee20000300800 */
[----:B------:R-:W-:-:S03]  /*31a40*/  IMAD.MOV.U32 R119, RZ, RZ, R23 ;  /* 0x000000ffff777224 */ /* 0x000fc600078e0017 */
[----:B------:R-:W3:Y:S04]  /*31a50*/  LDL.LU R103, [R1+0x4bc] ;  /* 0x0004bc0001677983 */ /* 0x000ee80000300800 */
[----:B------:R-:W2:Y:S04]  /*31a60*/  LDL.LU R27, [R1+0x2df0] ;  /* 0x002df000011b7983 */ /* 0x000ea80000300800 */
[----:B------:R-:W3:Y:S04]  /*31a70*/  LDL.LU R26, [R1+0x2dec] ;  /* 0x002dec00011a7983 */ /* 0x000ee80000300800 */
[----:B------:R-:W4:Y:S04]  /*31a80*/  LDL.LU R22, [R1+0x2de8] ;  /* 0x002de80001167983 */ /* 0x000f280000300800 */
[----:B------:R-:W4:Y:S01]  /*31a90*/  LDL.LU R23, [R1+0x2de4] ;  /* 0x002de40001177983 */ /* 0x000f220000300800 */
[----:B------:R-:W-:-:S03]  /*31aa0*/  IMAD.MOV.U32 R20, RZ, RZ, R70 ;  /* 0x000000ffff147224 */ /* 0x000fc600078e0046 */
[----:B------:R-:W4:Y:S01]  /*31ab0*/  LDL.LU R68, [R1+0x770] ;  /* 0x0007700001447983 */ /* 0x000f220000300800 */
[----:B------:R-:W-:-:S03]  /*31ac0*/  IMAD.MOV.U32 R21, RZ, RZ, R71 ;  /* 0x000000ffff157224 */ /* 0x000fc600078e0047 */
[----:B------:R-:W4:Y:S04]  /*31ad0*/  LDL.LU R69, [R1+0x774] ;  /* 0x0007740001457983 */ /* 0x000f280000300800 */
[----:B------:R-:W4:Y:S04]  /*31ae0*/  LDL.LU R70, [R1+0x778] ;  /* 0x0007780001467983 */ /* 0x000f280000300800 */
[----:B------:R-:W4:Y:S01]  /*31af0*/  LDL.LU R71, [R1+0x77c] ;  /* 0x00077c0001477983 */ /* 0x000f220000300800 */
[----:B------:R-:W-:Y:S01]  /*31b00*/  IMAD.MOV.U32 R60, RZ, RZ, R28 ;  /* 0x000000ffff3c7224 */ /* 0x000fe200078e001c */
[----:B------:R-:W-:Y:S01]  /*31b10*/  MOV R65, R31 ;  /* 0x0000001f00417202 */ /* 0x000fe20000000f00 */
[----:B------:R-:W-:-:S02]  /*31b20*/  IMAD.MOV.U32 R61, RZ, RZ, R29 ;  /* 0x000000ffff3d7224 */ /* 0x000fc400078e001d */
[----:B------:R-:W-:Y:S02]  /*31b30*/  IMAD.MOV.U32 R64, RZ, RZ, R30 ;  /* 0x000000ffff407224 */ /* 0x000fe400078e001e */
[----:B--2---:R-:W-:Y:S02]  /*31b40*/  IMAD.MOV.U32 R111, RZ, RZ, R27 ;  /* 0x000000ffff6f7224 */ /* 0x004fe400078e001b */
[----:B---3--:R-:W-:Y:S02]  /*31b50*/  IMAD.MOV.U32 R110, RZ, RZ, R26 ;  /* 0x000000ffff6e7224 */ /* 0x008fe400078e001a */
[----:B----4-:R-:W-:Y:S02]  /*31b60*/  IMAD.MOV.U32 R108, RZ, RZ, R22 ;  /* 0x000000ffff6c7224 */ /* 0x010fe400078e0016 */
[----:B------:R-:W2:Y:S01]  /*31b70*/  LDL.LU R22, [R1+0x2de0] ;  /* 0x002de00001167983 */ /* 0x000ea20000300800 */
[----:B------:R-:W-:-:S03]  /*31b80*/  MOV R109, R23 ;  /* 0x00000017006d7202 */ /* 0x000fc60000000f00 */
[----:B------:R-:W2:Y:S04]  /*31b90*/  LDL.LU R23, [R1+0x2ddc] ;  /* 0x002ddc0001177983 */ /* 0x000ea80000300800 */
[----:B------:R-:W3:Y:S04]  /*31ba0*/  LDL.LU R26, [R1+0x2dd8] ;  /* 0x002dd800011a7983 */ /* 0x000ee80000300800 */
[----:B------:R-:W3:Y:S01]  /*31bb0*/  LDL.LU R27, [R1+0x2dd4] ;  /* 0x002dd400011b7983 */ /* 0x000ee20000300800 */
[----:B------:R-:W-:Y:S11]  /*31bc0*/  HMMA.1688.F32.TF32 R28, R88, R128, R156 ;  /* 0x00000080581c723c */ /* 0x000ff6000008109c */
[----:B------:R-:W-:Y:S11]  /*31bd0*/  @!UPT UIADD3 URZ, URZ, URZ, URZ ;  /* 0x0000003f3f3ff290 */ /* 0x000ff6000fffe03f */
[----:B------:R-:W-:Y:S02]  /*31be0*/  @!UPT UIADD3 URZ, URZ, URZ, URZ ;  /* 0x0000003f3f3ff290 */ /* 0x000fe4000fffe03f */
[----:B------:R-:W-:Y:S01]  /*31bf0*/  IMAD.MOV.U32 R57, RZ, RZ, R28 ;  /* 0x000000ffff397224 */ /* 0x000fe200078e001c */
[----:B------:R-:W-:Y:S01]  /*31c00*/  MOV R53, R30 ;  /* 0x0000001e00357202 */ /* 0x000fe20000000f00 */
[----:B------:R-:W-:Y:S02]  /*31c10*/  IMAD.MOV.U32 R56, RZ, RZ, R29 ;  /* 0x000000ffff387224 */ /* 0x000fe400078e001d */
[----:B------:R-:W-:Y:S02]  /*31c20*/  IMAD.MOV.U32 R52, RZ, RZ, R31 ;  /* 0x000000ffff347224 */ /* 0x000fe400078e001f */
[C---:B------:R-:W-:Y:S11]  /*31c30*/  HMMA.1688.F32.TF32 R28, R84.reuse, R140, R164 ;  /* 0x0000008c541c723c */ /* 0x040ff600000810a4 */
        /* <DEDUP_REMOVED lines=9> */
[----:B------:R-:W-:Y:S02]  /*31cd0*/  IMAD.MOV.U32 R12, RZ, RZ, R28 ;  /* 0x000000ffff0c7224 */ /* 0x000fe400078e001c */
[----:B------:R-:W-:Y:S02]  /*31ce0*/  IMAD.MOV.U32 R13, RZ, RZ, R29 ;  /* 0x000000ffff0d7224 */ /* 0x000fe400078e001d */
[----:B------:R-:W-:Y:S02]  /*31cf0*/  IMAD.MOV.U32 R137, RZ, RZ, R30 ;  /* 0x000000ffff897224 */ /* 0x000fe400078e001e */
[----:B------:R-:W-:Y:S02]  /*31d00*/  IMAD.MOV.U32 R136, RZ, RZ, R31 ;  /* 0x000000ffff887224 */ /* 0x000fe400078e001f */
[C---:B------:R-:W-:Y:S11]  /*31d10*/  HMMA.1688.F32.TF32 R28, R84.reuse, R132, R120 ;  /* 0x00000084541c723c */ /* 0x040ff60000081078 */
[----:B------:R-:W-:Y:S11]  /*31d20*/  @!UPT UIADD3 URZ, URZ, URZ, URZ ;  /* 0x0000003f3f3ff290 */ /* 0x000ff6000fffe03f */
[----:B------:R-:W-:Y:S02]  /*31d30*/  @!UPT UIADD3 URZ, URZ, URZ, URZ ;  /* 0x0000003f3f3ff290 */ /* 0x000fe4000fffe03f */
[----:B------:R-:W-:Y:S01]  /*31d40*/  MOV R24, R28 ;  /* 0x0000001c00187202 */ /* 0x000fe20000000f00 */
[----:B------:R-:W-:Y:S02]  /*31d50*/  IMAD.MOV.U32 R25, RZ, RZ, R29 ;  /* 0x000000ffff197224 */ /* 0x000fe400078e001d */
[----:B------:R-:W-:Y:S02]  /*31d60*/  IMAD.MOV.U32 R133, RZ, RZ, R30 ;  /* 0x000000ffff857224 */ /* 0x000fe400078e001e */
[----:B------:R-:W-:Y:S02]  /*31d70*/  IMAD.MOV.U32 R132, RZ, RZ, R31 ;  /* 0x000000ffff847224 */ /* 0x000fe400078e001f */
[----:B------:R-:W-:Y:S08]  /*31d80*/  HMMA.1688.F32.TF32 R28, R84, R128, R100 ;  /* 0x00000080541c723c */ /* 0x000ff00000081064 */
[----:B-1----:R-:W-:Y:S01]  /*31d90*/  HMMA.1688.F32.TF32 R84, R144, R50, R116 ;  /* 0x000000329054723c */ /* 0x002fe20000081074 */
[----:B------:R-:W-:-:S07]  /*31da0*/  IMAD.MOV.U32 R159, RZ, RZ, R59 ;  /* 0x000000ffff9f7224 */ /* 0x000fce00078e003b */
[C---:B---3--:R-:W-:Y:S08]  /*31db0*/  HMMA.1688.F32.TF32 R68, R144.reuse, R26, R68 ;  /* 0x0000001a9044723c */ /* 0x048ff00000081044 */
[C---:B--2---:R-:W-:Y:S11]  /*31dc0*/  HMMA.1688.F32.TF32 R88, R144.reuse, R22, R108 ;  /* 0x000000169058723c */ /* 0x044ff6000008106c */
[----:B------:R-:W-:Y:S04]  /*31dd0*/  @!UPT UIADD3 URZ, URZ, URZ, URZ ;  /* 0x0000003f3f3ff290 */ /* 0x000fe8000fffe03f */
[----:B------:R-:W-:Y:S04]  /*31de0*/  STL.64 [R1+0x860], R68 ;  /* 0x0008604401007387 */ /* 0x000fe80000100a00 */
[----:B------:R1:W-:Y:S02]  /*31df0*/  STL.64 [R1+0x868], R70 ;  /* 0x0008684601007387 */ /* 0x0003e40000100a00 */
[----:B-1----:R-:W-:Y:S02]  /*31e00*/  HMMA.1688.F32.TF32 R68, R144, R46, R244 ;  /* 0x0000002e9044723c */ /* 0x002fe400000810f4 */
[----:B------:R-:W-:Y:S04]  /*31e10*/  STL.64 [R1+0x850], R88 ;  /* 0x0008505801007387 */ /* 0x000fe80000100a00 */
[----:B------:R-:W-:Y:S04]  /*31e20*/  STL.64 [R1+0x858], R90 ;  /* 0x0008585a01007387 */ /* 0x000fe80000100a00 */
[----:B------:R-:W2:Y:S04]  /*31e30*/  LDL.LU R156, [R1+0x40] ;  /* 0x00004000019c7983 */ /* 0x000ea80000300800 */
[----:B------:R-:W-:Y:S04]  /*31e40*/  STL.64 [R1+0x840], R84 ;  /* 0x0008405401007387 */ /* 0x000fe80000100a00 */
[----:B------:R-:W-:Y:S05]  /*31e50*/  STL.64 [R1+0x848], R86 ;  /* 0x0008485601007387 */ /* 0x000fea0000100a00 */
[----:B------:R1:W-:Y:S04]  /*31e60*/  STL.64 [R1+0x830], R68 ;  /* 0x0008304401007387 */ /* 0x0003e80000100a00 */
[----:B------:R3:W-:Y:S04]  /*31e70*/  STL.64 [R1+0x838], R70 ;  /* 0x0008384601007387 */ /* 0x0007e80000100a00 */
[----:B------:R-:W2:Y:S04]  /*31e80*/  LDL.LU R157, [R1+0x44] ;  /* 0x00004400019d7983 */ /* 0x000ea80000300800 */
[----:B------:R-:W2:Y:S04]  /*31e90*/  LDL.LU R158, [R1+0x48] ;  /* 0x00004800019e7983 */ /* 0x000ea80000300800 */
[----:B------:R-:W4:Y:S04]  /*31ea0*/  LDL.LU R59, [R1+0x2dd0] ;  /* 0x002dd000013b7983 */ /* 0x000f280000300800 */
[----:B------:R-:W2:Y:S04]  /*31eb0*/  LDL.LU R152, [R1+0x110] ;  /* 0x0001100001987983 */ /* 0x000ea80000300800 */
[----:B------:R-:W2:Y:S04]  /*31ec0*/  LDL.LU R153, [R1+0x114] ;  /* 0x0001140001997983 */ /* 0x000ea80000300800 */
[----:B------:R-:W2:Y:S04]  /*31ed0*/  LDL.LU R154, [R1+0x118] ;  /* 0x00011800019a7983 */ /* 0x000ea80000300800 */
[----:B------:R-:W2:Y:S01]  /*31ee0*/  LDL.LU R155, [R1+0x11c] ;  /* 0x00011c00019b7983 */ /* 0x000ea20000300800 */
[----:B-1----:R-:W-:-:S03]  /*31ef0*/  IMAD.MOV.U32 R68, RZ, RZ, R11 ;  /* 0x000000ffff447224 */ /* 0x002fc600078e000b */
[----:B------:R-:W2:Y:S01]  /*31f00*/  LDL.LU R148, [R1+0x150] ;  /* 0x0001500001947983 */ /* 0x000ea20000300800 */
[----:B------:R-:W-:-:S03]  /*31f10*/  MOV R69, R10 ;  /* 0x0000000a00457202 */ /* 0x000fc60000000f00 */
[----:B------:R-:W2:Y:S01]  /*31f20*/  LDL.LU R149, [R1+0x154] ;  /* 0x0001540001957983 */ /* 0x000ea20000300800 */
[----:B---3--:R-:W-:-:S03]  /*31f30*/  IMAD.MOV.U32 R70, RZ, RZ, R7 ;  /* 0x000000ffff467224 */ /* 0x008fc600078e0007 */
[----:B------:R-:W3:Y:S04]  /*31f40*/  LDL.LU R150, [R1+0x158] ;  /* 0x0001580001967983 */ /* 0x000ee80000300800 */
[----:B------:R-:W3:Y:S04]  /*31f50*/  LDL.LU R151, [R1+0x15c] ;  /* 0x00015c0001977983 */ /* 0x000ee80000300800 */
[----:B------:R-:W2:Y:S04]  /*31f60*/  LDL.LU R11, [R1+0x2dcc] ;  /* 0x002dcc00010b7983 */ /* 0x000ea80000300800 */
[----:B------:R-:W3:Y:S04]  /*31f70*/  LDL.LU R10, [R1+0x2dc8] ;  /* 0x002dc800010a7983 */ /* 0x000ee80000300800 */
        /* <DEDUP_REMOVED lines=11> */
[----:B------:R-:W-:-:S02]  /*32030*/  IMAD.MOV.U32 R108, RZ, RZ, R58 ;  /* 0x000000ffff6c7224 */ /* 0x000fc400078e003a */
[----:B------:R-:W-:Y:S01]  /*32040*/  IMAD.MOV.U32 R109, RZ, RZ, R55 ;  /* 0x000000ffff6d7224 */ /* 0x000fe200078e0037 */
[----:B------:R-:W-:Y:S01]  /*32050*/  MOV R111, R252 ;  /* 0x000000fc006f7202 */ /* 0x000fe20000000f00 */
[----:B------:R-:W-:Y:S02]  /*32060*/  IMAD.MOV.U32 R110, RZ, RZ, R54 ;  /* 0x000000ffff6e7224 */ /* 0x000fe400078e0036 */
[----:B----4-:R-:W-:Y:S01]  /*32070*/  IMAD.MOV.U32 R103, RZ, RZ, R59 ;  /* 0x000000ffff677224 */ /* 0x010fe200078e003b */
[----:B--2---:R-:W-:Y:S01]  /*32080*/  MOV R102, R11 ;  /* 0x0000000b00667202 */ /* 0x004fe20000000f00 */
[----:B---3--:R-:W-:Y:S02]  /*32090*/  IMAD.MOV.U32 R101, RZ, RZ, R10 ;  /* 0x000000ffff657224 */ /* 0x008fe400078e000a */
[----:B------:R-:W-:Y:S02]  /*320a0*/  IMAD.MOV.U32 R100, RZ, RZ, R7 ;  /* 0x000000ffff647224 */ /* 0x000fe400078e0007 */
[----:B------:R-:W2:Y:S04]  /*320b0*/  LDL.LU R7, [R1+0x2dbc] ;  /* 0x002dbc0001077983 */ /* 0x000ea80000300800 */
[----:B------:R-:W3:Y:S04]  /*320c0*/  LDL.LU R10, [R1+0x2db8] ;  /* 0x002db800010a7983 */ /* 0x000ee80000300800 */
[----:B------:R-:W3:Y:S04]  /*320d0*/  LDL.LU R11, [R1+0x2db4] ;  /* 0x002db400010b7983 */ /* 0x000ee80000300800 */
[----:B------:R-:W4:Y:S04]  /*320e0*/  LDL.LU R59, [R1+0x2db0] ;  /* 0x002db000013b7983 */ /* 0x000f280000300800 */
[----:B------:R-:W2:Y:S04]  /*320f0*/  LDL.LU R58, [R1+0x2dac] ;  /* 0x002dac00013a7983 */ /* 0x000ea80000300800 */
[----:B------:R-:W2:Y:S04]  /*32100*/  LDL.LU R55, [R1+0x2da8] ;  /* 0x002da80001377983 */ /* 0x000ea80000300800 */
[----:B------:R-:W2:Y:S04]  /*32110*/  LDL.LU R54, [R1+0x2da4] ;  /* 0x002da40001367983 */ /* 0x000ea80000300800 */
[----:B------:R-:W2:Y:S04]  /*32120*/  LDL.LU R252, [R1+0x2da0] ;  /* 0x002da00001fc7983 */ /* 0x000ea80000300800 */
[----:B------:R-:W3:Y:S04]  /*32130*/  LDL.LU R84, [R1+0x2c0] ;  /* 0x0002c00001547983 */ /* 0x000ee80000300800 */
[----:B------:R-:W3:Y:S04]  /*32140*/  LDL.LU R85, [R1+0x2c4] ;  /* 0x0002c40001557983 */ /* 0x000ee80000300800 */
[----:B------:R-:W3:Y:S01]  /*32150*/  LDL.LU R86, [R1+0x2c8] ;  /* 0x0002c80001567983 */ /* 0x000ee20000300800 */
[----:B--2---:R-:W-:-:S03]  /*32160*/  MOV R87, R252 ;  /* 0x000000fc00577202 */ /* 0x004fc60000000f00 */
[----:B------:R-:W2:Y:S01]  /*32170*/  LDL.LU R252, [R1+0x2d9c] ;  /* 0x002d9c0001fc7983 */ /* 0x000ea20000300800 */
[----:B------:R-:W-:Y:S02]  /*32180*/  IMAD.MOV.U32 R88, RZ, RZ, R54 ;  /* 0x000000ffff587224 */ /* 0x000fe400078e0036 */
[----:B------:R-:W-:Y:S01]  /*32190*/  IMAD.MOV.U32 R89, RZ, RZ, R55 ;  /* 0x000000ffff597224 */ /* 0x000fe200078e0037 */
[----:B------:R-:W2:Y:S01]  /*321a0*/  LDL.LU R54, [R1+0x2d98] ;  /* 0x002d980001367983 */ /* 0x000ea20000300800 */
[----:B------:R-:W-:Y:S02]  /*321b0*/  IMAD.MOV.U32 R90, RZ, RZ, R58 ;  /* 0x000000ffff5a7224 */ /* 0x000fe400078e003a */
[----:B----4-:R-:W-:Y:S01]  /*321c0*/  IMAD.MOV.U32 R91, RZ, RZ, R59 ;  /* 0x000000ffff5b7224 */ /* 0x010fe200078e003b */
[----:B------:R-:W4:Y:S04]  /*321d0*/  LDL.LU R55, [R1+0x2d94] ;  /* 0x002d940001377983 */ /* 0x000f280000300800 */
[----:B------:R-:W4:Y:S04]  /*321e0*/  LDL.LU R58, [R1+0x2d90] ;  /* 0x002d9000013a7983 */ /* 0x000f280000300800 */
[----:B------:R-:W4:Y:S04]  /*321f0*/  LDL.LU R59, [R1+0x2d8c] ;  /* 0x002d8c00013b7983 */ /* 0x000f280000300800 */
[----:B------:R-:W4:Y:S01]  /*32200*/  LDL.LU R244, [R1+0x430] ;  /* 0x0004300001f47983 */ /* 0x000f220000300800 */
[----:B---3--:R-:W-:Y:S01]  /*32210*/  HMMA.1688.F32.TF32 R100, R144, R10, R100 ;  /* 0x0000000a9064723c */ /* 0x008fe20000081064 */
[----:B------:R-:W-:Y:S01]  /*32220*/  IMAD.MOV.U32 R116, RZ, RZ, R95 ;  /* 0x000000ffff747224 */ /* 0x000fe200078e005f */
[----:B--2---:R-:W-:-:S02]  /*32230*/  MOV R245, R252 ;  /* 0x000000fc00f57202 */ /* 0x004fc40000000f00 */
[----:B------:R-:W2:Y:S01]  /*32240*/  LDL.LU R252, [R1+0x2d88] ;  /* 0x002d880001fc7983 */ /* 0x000ea20000300800 */
[----:B------:R-:W-:-:S03]  /*32250*/  IMAD.MOV.U32 R117, RZ, RZ, R94 ;  /* 0x000000ffff757224 */ /* 0x000fc600078e005e */
[----:B------:R-:W-:Y:S01]  /*32260*/  HMMA.1688.F32.TF32 R68, R144, R6, R68 ;  /* 0x000000069044723c */ /* 0x000fe20000081044 */
[----:B------:R-:W-:Y:S01]  /*32270*/  IMAD.MOV.U32 R118, RZ, RZ, R93 ;  /* 0x000000ffff767224 */ /* 0x000fe200078e005d */
[----:B------:R-:W3:Y:S01]  /*32280*/  LDL.LU R246, [R1+0x438] ;  /* 0x0004380001f67983 */ /* 0x000ee20000300800 */
[----:B------:R-:W-:-:S03]  /*32290*/  IMAD.MOV.U32 R119, RZ, RZ, R92 ;  /* 0x000000ffff777224 */ /* 0x000fc600078e005c */
[----:B------:R-:W3:Y:S02]  /*322a0*/  LDL.LU R247, [R1+0x43c] ;  /* 0x00043c0001f77983 */ /* 0x000ee40000300800 */
[C---:B----4-:R-:W-:Y:S02]  /*322b0*/  HMMA.1688.F32.TF32 R120, R144.reuse, R54, R120 ;  /* 0x000000369078723c */ /* 0x050fe40000081078 */
[----:B------:R-:W4:Y:S04]  /*322c0*/  LDL.LU R92, [R1+0x900] ;  /* 0x00090000015c7983 */ /* 0x000f280000300800 */
[----:B------:R-:W4:Y:S02]  /*322d0*/  LDL.LU R93, [R1+0x904] ;  /* 0x00090400015d7983 */ /* 0x000f240000300800 */
[C---:B------:R-:W-:Y:S02]  /*322e0*/  HMMA.1688.F32.TF32 R96, R144.reuse, R58, R96 ;  /* 0x0000003a9060723c */ /* 0x040fe40000081060 */
[----:B------:R-:W4:Y:S06]  /*322f0*/  LDL.LU R94, [R1+0x908] ;  /* 0x00090800015e7983 */ /* 0x000f2c0000300800 */
[C---:B------:R-:W-:Y:S08]  /*32300*/  HMMA.1688.F32.TF32 R108, R144.reuse, R66, R108 ;  /* 0x00000042906c723c */ /* 0x040ff0000008106c */
[----:B------:R-:W-:Y:S07]  /*32310*/  HMMA.1688.F32.TF32 R116, R144, R62, R116 ;  /* 0x0000003e9074723c */ /* 0x000fee0000081074 */
[----:B------:R-:W-:Y:S04]  /*32320*/  STL.64 [R1+0x820], R96 ;  /* 0x0008206001007387 */ /* 0x000fe80000100a00 */
[----:B------:R1:W-:Y:S01]  /*32330*/  STL.64 [R1+0x828], R98 ;  /* 0x0008286201007387 */ /* 0x0003e20000100a00 */
[----:B------:R-:W-:-:S02]  /*32340*/  IMAD.MOV.U32 R164, RZ, RZ, R243 ;  /* 0x000000ffffa47224 */ /* 0x000fc400078e00f3 */
[----:B------:R-:W-:Y:S01]  /*32350*/  IMAD.MOV.U32 R165, RZ, RZ, R242 ;  /* 0x000000ffffa57224 */ /* 0x000fe200078e00f2 */
[----:B-1----:R-:W3:Y:S04]  /*32360*/  LDL.LU.64 R98, [R1+0x2d80] ;  /* 0x002d800001627983 */ /* 0x002ee80000300a00 */
[----:B------:R-:W3:Y:S04]  /*32370*/  LDL.LU.64 R96, [R1+0x2d78] ;  /* 0x002d780001607983 */ /* 0x000ee80000300a00 */
[----:B------:R-:W-:Y:S04]  /*32380*/  STL.64 [R1+0x810], R120 ;  /* 0x0008107801007387 */ /* 0x000fe80000100a00 */
[----:B------:R1:W-:Y:S01]  /*32390*/  STL.64 [R1+0x818], R122 ;  /* 0x0008187a01007387 */ /* 0x0003e20000100a00 */
[----:B------:R-:W-:-:S02]  /*323a0*/  IMAD.MOV.U32 R243, RZ, RZ, R70 ;  /* 0x000000fffff37224 */ /* 0x000fc400078e0046 */
[----:B------:R-:W-:Y:S01]  /*323b0*/  IMAD.MOV.U32 R242, RZ, RZ, R71 ;  /* 0x000000fffff27224 */ /* 0x000fe200078e0047 */
[----:B------:R-:W-:Y:S01]  /*323c0*/  MOV R167, R0 ;  /* 0x0000000000a77202 */ /* 0x000fe20000000f00 */
[----:B-1----:R-:W4:Y:S04]  /*323d0*/  LDL.LU.64 R122, [R1+0x2d70] ;  /* 0x002d7000017a7983 */ /* 0x002f280000300a00 */
[----:B------:R-:W4:Y:S04]  /*323e0*/  LDL.LU.64 R120, [R1+0x2d68] ;  /* 0x002d680001787983 */ /* 0x000f280000300a00 */
[----:B------:R-:W-:Y:S04]  /*323f0*/  STL.64 [R1+0x800], R100 ;  /* 0x0008006401007387 */ /* 0x000fe80000100a00 */
[----:B------:R1:W-:Y:S01]  /*32400*/  STL.64 [R1+0x808], R102 ;  /* 0x0008086601007387 */ /* 0x0003e20000100a00 */
[----:B------:R-:W-:Y:S01]  /*32410*/  IMAD.MOV.U32 R166, RZ, RZ, R2 ;  /* 0x000000ffffa67224 */ /* 0x000fe200078e0002 */
[----:B------:R-:W-:Y:S01]  /*32420*/  MOV R0, R111 ;  /* 0x0000006f00007202 */ /* 0x000fe20000000f00 */
[----:B------:R-:W-:Y:S01]  /*32430*/  IMAD.MOV.U32 R2, RZ, RZ, R110 ;  /* 0x000000ffff027224 */ /* 0x000fe200078e006e */
[----:B-1----:R-:W4:Y:S04]  /*32440*/  LDL.LU.64 R102, [R1+0x2d60] ;  /* 0x002d600001667983 */ /* 0x002f280000300a00 */
[----:B------:R-:W4:Y:S04]  /*32450*/  LDL.LU.64 R100, [R1+0x2d58] ;  /* 0x002d580001647983 */ /* 0x000f280000300a00 */
[----:B------:R1:W-:Y:S04]  /*32460*/  STL [R1+0x7f0], R68 ;  /* 0x0007f04401007387 */ /* 0x0003e80000100800 */
[----:B------:R-:W4:Y:S01]  /*32470*/  LDL.LU.64 R70, [R1+0x2d50] ;  /* 0x002d500001467983 */ /* 0x000f220000300a00 */
[----:B--2---:R-:W-:-:S02]  /*32480*/  IMAD.MOV.U32 R95, RZ, RZ, R252 ;  /* 0x000000ffff5f7224 */ /* 0x004fc400078e00fc */
[----:B------:R-:W-:Y:S02]  /*32490*/  IMAD.MOV.U32 R252, RZ, RZ, R69 ;  /* 0x000000fffffc7224 */ /* 0x000fe400078e0045 */
[----:B-1----:R-:W2:Y:S04]  /*324a0*/  LDL.LU.64 R68, [R1+0x2d48] ;  /* 0x002d480001447983 */ /* 0x002ea80000300a00 */
[----:B------:R1:W-:Y:S04]  /*324b0*/  STL.64 [R1+0x7d0], R108 ;  /* 0x0007d06c01007387 */ /* 0x0003e80000100a00 */
[----:B------:R-:W2:Y:S04]  /*324c0*/  LDL.LU.64 R110, [R1+0x2d40] ;  /* 0x002d4000016e7983 */ /* 0x000ea80000300a00 */
[----:B-1----:R-:W2:Y:S04]  /*324d0*/  LDL.LU.64 R108, [R1+0x2d38] ;  /* 0x002d3800016c7983 */ /* 0x002ea80000300a00 */
[----:B------:R-:W-:Y:S04]  /*324e0*/  STL.64 [R1+0x7c0], R116 ;  /* 0x0007c07401007387 */ /* 0x000fe80000100a00 */
[----:B------:R1:W-:Y:S04]  /*324f0*/  STL.64 [R1+0x7c8], R118 ;  /* 0x0007c87601007387 */ /* 0x0003e80000100a00 */
[----:B-1----:R-:W2:Y:S04]  /*32500*/  LDL.LU.64 R118, [R1+0x2d30] ;  /* 0x002d300001767983 */ /* 0x002ea80000300a00 */
[----:B------:R-:W2:Y:S01]  /*32510*/  LDL.LU.64 R116, [R1+0x2d28] ;  /* 0x002d280001747983 */ /* 0x000ea20000300a00 */
[C---:B------:R-:W-:Y:S08]  /*32520*/  HMMA.1688.F32.TF32 R236, R144.reuse, R142, R236 ;  /* 0x0000008e90ec723c */ /* 0x040ff000000810ec */
[C---:B------:R-:W-:Y:S08]  /*32530*/  HMMA.1688.F32.TF32 R248, R144.reuse, R138, R248 ;  /* 0x0000008a90f8723c */ /* 0x040ff000000810f8 */
[C---:B---3--:R-:W-:Y:S08]  /*32540*/  HMMA.1688.F32.TF32 R96, R144.reuse, R14, R96 ;  /* 0x0000000e9060723c */ /* 0x048ff00000081060 */
[C---:B------:R-:W-:Y:S08]  /*32550*/  HMMA.1688.F32.TF32 R112, R144.reuse, R134, R112 ;  /* 0x000000869070723c */ /* 0x040ff00000081070 */
[C---:B------:R-:W-:Y:S11]  /*32560*/  HMMA.1688.F32.TF32 R36, R144.reuse, R130, R36 ;  /* 0x000000829024723c */ /* 0x040ff60000081024 */
[----:B------:R-:W-:Y:S05]  /*32570*/  @!UPT UIADD3 URZ, URZ, URZ, URZ ;  /* 0x0000003f3f3ff290 */ /* 0x000fea000fffe03f */
[----:B------:R-:W-:Y:S01]  /*32580*/  IMAD.MOV.U32 R241, RZ, RZ, R115 ;  /* 0x000000fffff17224 */ /* 0x000fe200078e0073 */
[----:B--2---:R-:W-:Y:S11]  /*32590*/  HMMA.1688.F32.TF32 R116, R144, R18, R116 ;  /* 0x000000129074723c */ /* 0x004ff60000081074 */
[----:B------:R-:W-:Y:S11]  /*325a0*/  @!UPT UIADD3 URZ, URZ, URZ, URZ ;  /* 0x0000003f3f3ff290 */ /* 0x000ff6000fffe03f */
[----:B------:R-:W-:Y:S01]  /*325b0*/  @!UPT UIADD3 URZ, URZ, URZ, URZ ;  /* 0x0000003f3f3ff290 */ /* 0x000fe2000fffe03f */
        /* <DEDUP_REMOVED lines=17> */
[----:B------:R1:W-:Y:S04]  /*326d0*/  STL [R1+0x778], R114 ;  /* 0x0007787201007387 */ /* 0x0003e80000100800 */
[----:B-1----:R-:W2:Y:S04]  /*326e0*/  LDL.LU.64 R114, [R1+0x2ce0] ;  /* 0x002ce00001727983 */ /* 0x002ea80000300a00 */
[----:B------:R-:W2:Y:S04]  /*326f0*/  LDL.LU.64 R112, [R1+0x2cd8] ;  /* 0x002cd80001707983 */ /* 0x000ea80000300a00 */
[----:B------:R-:W2:Y:S04]  /*32700*/  LDL.LU R144, [R1+0x390] ;  /* 0x0003900001907983 */ /* 0x000ea80000300800 */
[----:B------:R-:W-:Y:S04]  /*32710*/  STL.64 [R1+0x5f0], R36 ;  /* 0x0005f02401007387 */ /* 0x000fe80000100a00 */
[----:B------:R-:W-:Y:S04]  /*32720*/  STL.64 [R1+0x5f8], R38 ;  /* 0x0005f82601007387 */ /* 0x000fe80000100a00 */
[----:B------:R-:W2:Y:S04]  /*32730*/  LDL.LU R145, [R1+0x394] ;  /* 0x0003940001917983 */ /* 0x000ea80000300800 */
[----:B------:R-:W2:Y:S04]  /*32740*/  LDL.LU R146, [R1+0x398] ;  /* 0x0003980001927983 */ /* 0x000ea80000300800 */
[----:B------:R-:W2:Y:S01]  /*32750*/  LDL.LU R147, [R1+0x39c] ;  /* 0x00039c0001937983 */ /* 0x000ea20000300800 */
[----:B------:R-:W-:Y:S01]  /*32760*/  IMAD.MOV.U32 R9, RZ, RZ, R28 ;  /* 0x000000ffff097224 */ /* 0x000fe200078e001c */
[----:B------:R-:W-:Y:S01]  /*32770*/  MOV R8, R29 ;  /* 0x0000001d00087202 */ /* 0x000fe20000000f00 */
[----:B------:R-:W-:Y:S01]  /*32780*/  IMAD.MOV.U32 R5, RZ, RZ, R30 ;  /* 0x000000ffff057224 */ /* 0x000fe200078e001e */
[----:B------:R-:W-:Y:S01]  /*32790*/  LDS R28, [R3+0xc080] ;  /* 0x00c08000031c7984 */ /* 0x000fe20000000800 */
[----:B------:R-:W-:-:S03]  /*327a0*/  IMAD.MOV.U32 R4, RZ, RZ, R31 ;  /* 0x000000ffff047224 */ /* 0x000fc600078e001f */
[----:B------:R-:W-:Y:S04]  /*327b0*/  LDS R30, [R3+0xe080] ;  /* 0x00e08000031e7984 */ /* 0x000fe80000000800 */
[----:B------:R-:W-:Y:S04]  /*327c0*/  LDS R29, [R240+0xc080] ;  /* 0x00c08000f01d7984 */ /* 0x000fe80000000800 */
[----:B------:R-:W4:Y:S04]  /*327d0*/  LDS R31, [R240+0xe080] ;  /* 0x00e08000f01f7984 */ /* 0x000f280000000800 */
[----:B------:R-:W-:Y:S04]  /*327e0*/  LDS R36, [R3+0xc100] ;  /* 0x00c1000003247984 */ /* 0x000fe80000000800 */
[----:B------:R-:W-:Y:S04]  /*327f0*/  LDS R38, [R3+0xe100] ;  /* 0x00e1000003267984 */ /* 0x000fe80000000800 */
[----:B------:R-:W-:Y:S04]  /*32800*/  LDS R37, [R240+0xc100] ;  /* 0x00c10000f0257984 */ /* 0x000fe80000000800 */
[----:B------:R-:W1:Y:S01]  /*32810*/  LDS R39, [R240+0xe100] ;  /* 0x00e10000f0277984 */ /* 0x000e620000000800 */
[C---:B----4-:R-:W-:Y:S08]  /*32820*/  HMMA.1688.F32.TF32 R92, R28.reuse, R26, R92 ;  /* 0x0000001a1c5c723c */ /* 0x050ff0000008105c */
[C---:B------:R-:W-:Y:S11]  /*32830*/  HMMA.1688.F32.TF32 R244, R28.reuse, R22, R244 ;  /* 0x000000161cf4723c */ /* 0x040ff600000810f4 */
[----:B------:R-:W-:Y:S04]  /*32840*/  @!UPT UIADD3 URZ, URZ, URZ, URZ ;  /* 0x0000003f3f3ff290 */ /* 0x000fe8000fffe03f */
[----:B------:R-:W-:Y:S04]  /*32850*/  STL.64 [R1+0x730], R92 ;  /* 0x0007305c01007387 */ /* 0x000fe80000100a00 */
[----:B------:R4:W-:Y:S04]  /*32860*/  STL.64 [R1+0x738], R94 ;  /* 0x0007385e01007387 */ /* 0x0009e80000100a00 */
[----:B----4-:R-:W4:Y:S04]  /*32870*/  LDL.LU.64 R94, [R1+0x2cd0] ;  /* 0x002cd000015e7983 */ /* 0x010f280000300a00 */
[----:B------:R-:W4:Y:S04]  /*32880*/  LDL.LU.64 R92, [R1+0x2cc8] ;  /* 0x002cc800015c7983 */ /* 0x000f280000300a00 */
[----:B------:R-:W-:Y:S04]  /*32890*/  STL.64 [R1+0x5e0], R244 ;  /* 0x0005e0f401007387 */ /* 0x000fe80000100a00 */
[----:B------:R1:W-:Y:S04]  /*328a0*/  STL.64 [R1+0x5e8], R246 ;  /* 0x0005e8f601007387 */ /* 0x0003e80000100a00 */
[----:B-1----:R-:W3:Y:S04]  /*328b0*/  LDL.LU.64 R246, [R1+0x2cc0] ;  /* 0x002cc00001f67983 */ /* 0x002ee80000300a00 */
[----:B------:R-:W3:Y:S01]  /*328c0*/  LDL.LU.64 R244, [R1+0x2cb8] ;  /* 0x002cb80001f47983 */ /* 0x000ee20000300a00 */
[C---:B------:R-:W-:Y:S08]  /*328d0*/  HMMA.1688.F32.TF32 R76, R28.reuse, R14, R76 ;  /* 0x0000000e1c4c723c */ /* 0x040ff0000008104c */
[C---:B--2---:R-:W-:Y:S11]  /*328e0*/  HMMA.1688.F32.TF32 R144, R28.reuse, R50, R144 ;  /* 0x000000321c90723c */ /* 0x044ff60000081090 */
        /* <DEDUP_REMOVED lines=11> */
[C---:B-1----:R-:W-:Y:S08]  /*329a0*/  HMMA.1688.F32.TF32 R144, R28.reuse, R54, R148 ;  /* 0x000000361c90723c */ /* 0x042ff00000081094 */
[C---:B--2---:R-:W-:Y:S11]  /*329b0*/  HMMA.1688.F32.TF32 R84, R28.reuse, R6, R156 ;  /* 0x000000061c54723c */ /* 0x044ff6000008109c */
[----:B------:R-:W-:Y:S04]  /*329c0*/  @!UPT UIADD3 URZ, URZ, URZ, URZ ;  /* 0x0000003f3f3ff290 */ /* 0x000fe8000fffe03f */
        /* <DEDUP_REMOVED lines=8> */
[C---:B-1----:R-:W-:Y:S07]  /*32a50*/  HMMA.1688.F32.TF32 R84, R28.reuse, R18, R108 ;  /* 0x000000121c54723c */ /* 0x042fee000008106c */
        /* <DEDUP_REMOVED lines=11> */
[----:B------:R-:W-:Y:S01]  /*32b10*/  HMMA.1688.F32.TF32 R28, R28, R130, R40 ;  /* 0x000000821c1c723c */ /* 0x000fe20000081028 */
[----:B------:R-:W-:Y:S04]  /*32b20*/  STL.64 [R1+0x430], R88 ;  /* 0x0004305801007387 */ /* 0x000fe80000100a00 */
[----:B------:R-:W-:Y:S04]  /*32b30*/  STL.64 [R1+0x438], R90 ;  /* 0x0004385a01007387 */ /* 0x000fe80000100a00 */
[----:B------:R-:W-:Y:S04]  /*32b40*/  STL.64 [R1+0x420], R84 ;  /* 0x0004205401007387 */ /* 0x000fe80000100a00 */
[----:B------:R-:W-:Y:S04]  /*32b50*/  STL.64 [R1+0x428], R86 ;  /* 0x0004285601007387 */ /* 0x000fe80000100a00 */
[----:B------:R-:W2:Y:S04]  /*32b60*/  LDL.LU R156, [R1+0x130] ;  /* 0x00013000019c7983 */ /* 0x000ea80000300800 */
[----:B------:R1:W-:Y:S04]  /*32b70*/  STL.64 [R1+0x410], R76 ;  /* 0x0004104c01007387 */ /* 0x0003e80000100a00 */
[----:B------:R1:W-:Y:S04]  /*32b80*/  STL.64 [R1+0x418], R78 ;  /* 0x0004184e01007387 */ /* 0x0003e80000100a00 */
[----:B------:R-:W-:Y:S04]  /*32b90*/  STL.64 [R1+0x3c0], R28 ;  /* 0x0003c01c01007387 */ /* 0x000fe80000100a00 */
[----:B------:R-:W-:Y:S04]  /*32ba0*/  STL.64 [R1+0x3c8], R30 ;  /* 0x0003c81e01007387 */ /* 0x000fe80000100a00 */
        /* <DEDUP_REMOVED lines=56> */
[----:B------:R-:W-:Y:S04]  /*32f30*/  LDS R28, [R3+0xc180] ;  /* 0x00c18000031c7984 */ /* 0x000fe80000000800 */
[----:B------:R-:W-:Y:S04]  /*32f40*/  LDS R30, [R3+0xe180] ;  /* 0x00e18000031e7984 */ /* 0x000fe80000000800 */
[----:B------:R-:W-:Y:S04]  /*32f50*/  LDS R29, [R240+0xc180] ;  /* 0x00c18000f01d7984 */ /* 0x000fe80000000800 */
[----:B------:R-:W1:Y:S01]  /*32f60*/  LDS R31, [R240+0xe180] ;  /* 0x00e18000f01f7984 */ /* 0x000e620000000800 */
[C---:B--2---:R-:W-:Y:S08]  /*32f70*/  HMMA.1688.F32.TF32 R76, R36.reuse, R22, R76 ;  /* 0x00000016244c723c */ /* 0x044ff0000008104c */
[C---:B---3--:R-:W-:Y:S08]  /*32f80*/  HMMA.1688.F32.TF32 R108, R36.reuse, R26, R108 ;  /* 0x0000001a246c723c */ /* 0x048ff0000008106c */
[C---:B----4-:R-:W-:Y:S11]  /*32f90*/  HMMA.1688.F32.TF32 R248, R36.reuse, R50, R248 ;  /* 0x0000003224f8723c */ /* 0x050ff600000810f8 */
[----:B------:R-:W-:Y:S04]  /*32fa0*/  @!UPT UIADD3 URZ, URZ, URZ, URZ ;  /* 0x0000003f3f3ff290 */ /* 0x000fe8000fffe03f */
[----:B------:R-:W-:Y:S04]  /*32fb0*/  STL.64 [R1+0x3f0], R108 ;  /* 0x0003f06c01007387 */ /* 0x000fe80000100a00 */
[----:B------:R2:W-:Y:S04]  /*32fc0*/  STL.64 [R1+0x3f8], R110 ;  /* 0x0003f86e01007387 */ /* 0x0005e80000100a00 */
[----:B--2---:R-:W2:Y:S04]  /*32fd0*/  LDL.LU.64 R110, [R1+0x2cb0] ;  /* 0x002cb000016e7983 */ /* 0x004ea80000300a00 */
[----:B------:R-:W2:Y:S04]  /*32fe0*/  LDL.LU.64 R108, [R1+0x2ca8] ;  /* 0x002ca800016c7983 */ /* 0x000ea80000300a00 */
[----:B------:R-:W-:Y:S04]  /*32ff0*/  STL.64 [R1+0x3e0], R76 ;  /* 0x0003e04c01007387 */ /* 0x000fe80000100a00 */
[----:B------:R3:W-:Y:S04]  /*33000*/  STL.64 [R1+0x3e8], R78 ;  /* 0x0003e84e01007387 */ /* 0x0007e80000100a00 */
[----:B---3--:R-:W3:Y:S04]  /*33010*/  LDL.LU.64 R78, [R1+0x2ca0] ;  /* 0x002ca000014e7983 */ /* 0x008ee80000300a00 */
[----:B------:R-:W3:Y:S04]  /*33020*/  LDL.LU.64 R76, [R1+0x2c98] ;  /* 0x002c9800014c7983 */ /* 0x000ee80000300a00 */
[----:B------:R-:W-:Y:S04]  /*33030*/  STL.64 [R1+0x3d0], R248 ;  /* 0x0003d0f801007387 */ /* 0x000fe80000100a00 */
[----:B------:R4:W-:Y:S04]  /*33040*/  STL.64 [R1+0x3d8], R250 ;  /* 0x0003d8fa01007387 */ /* 0x0009e80000100a00 */
[----:B----4-:R-:W4:Y:S04]  /*33050*/  LDL.LU.64 R250, [R1+0x2c90] ;  /* 0x002c900001fa7983 */ /* 0x010f280000300a00 */
[----:B------:R-:W4:Y:S01]  /*33060*/  LDL.LU.64 R248, [R1+0x2c88] ;  /* 0x002c880001f87983 */ /* 0x000f220000300a00 */
        /* <DEDUP_REMOVED lines=8> */
[C---:B------:R-:W-:Y:S11]  /*330f0*/  HMMA.1688.F32.TF32 R160, R36.reuse, R10, R160 ;  /* 0x0000000a24a0723c */ /* 0x040ff600000810a0 */
[----:B------:R-:W-:Y:S04]  /*33100*/  @!UPT UIADD3 URZ, URZ, URZ, URZ ;  /* 0x0000003f3f3ff290 */ /* 0x000fe8000fffe03f */
[----:B------:R-:W-:Y:S04]  /*33110*/  STL.64 [R1+0x390], R40 ;  /* 0x0003902801007387 */ /* 0x000fe80000100a00 */
[----:B------:R1:W-:Y:S02]  /*33120*/  STL.64 [R1+0x398], R42 ;  /* 0x0003982a01007387 */ /* 0x0003e40000100a00 */
[C---:B-1----:R-:W-:Y:S02]  /*33130*/  HMMA.1688.F32.TF32 R40, R36.reuse, R66, R244 ;  /* 0x000000422428723c */ /* 0x042fe400000810f4 */
[----:B------:R-:W-:Y:S04]  /*33140*/  STL.64 [R1+0x380], R160 ;  /* 0x000380a001007387 */ /* 0x000fe80000100a00 */
[----:B------:R1:W-:Y:S04]  /*33150*/  STL.64 [R1+0x388], R162 ;  /* 0x000388a201007387 */ /* 0x0003e80000100a00 */
[----:B------:R-:W-:Y:S04]  /*33160*/  LDS R244, [R3+0xc200] ;  /* 0x00c2000003f47984 */ /* 0x000fe80000000800 */
[----:B------:R-:W-:Y:S01]  /*33170*/  LDS R246, [R3+0xe200] ;  /* 0x00e2000003f67984 */ /* 0x000fe20000000800 */
[C---:B-1----:R-:W-:Y:S03]  /*33180*/  HMMA.1688.F32.TF32 R160, R36.reuse, R62, R236 ;  /* 0x0000003e24a0723c */ /* 0x042fe600000810ec */
[----:B------:R-:W-:Y:S04]  /*33190*/  LDS R245, [R240+0xc200] ;  /* 0x00c20000f0f57984 */ /* 0x000fe80000000800 */
[----:B------:R-:W1:Y:S01]  /*331a0*/  LDS R247, [R240+0xe200] ;  /* 0x00e20000f0f77984 */ /* 0x000e620000000800 */
[C---:B----4-:R-:W-:Y:S11]  /*331b0*/  HMMA.1688.F32.TF32 R184, R36.reuse, R6, R248 ;  /* 0x0000000624b8723c */ /* 0x050ff600000810f8 */
[----:B------:R-:W-:Y:S11]  /*331c0*/  @!UPT UIADD3 URZ, URZ, URZ, URZ ;  /* 0x0000003f3f3ff290 */ /* 0x000ff6000fffe03f */
[----:B------:R-:W-:Y:S01]  /*331d0*/  @!UPT UIADD3 URZ, URZ, URZ, URZ ;  /* 0x0000003f3f3ff290 */ /* 0x000fe2000fffe03f */
[----:B------:R-:W-:Y:S04]  /*331e0*/  STL.64 [R1+0x370], R184 ;  /* 0x000370b801007387 */ /* 0x000fe80000100a00 */
[----:B------:R-:W-:Y:S04]  /*331f0*/  STL.64 [R1+0x378], R186 ;  /* 0x000378ba01007387 */ /* 0x000fe80000100a00 */
[----:B------:R-:W-:Y:S04]  /*33200*/  STL.64 [R1+0x360], R40 ;  /* 0x0003602801007387 */ /* 0x000fe80000100a00 */
[----:B------:R4:W-:Y:S02]  /*33210*/  STL.64 [R1+0x368], R42 ;  /* 0x0003682a01007387 */ /* 0x0009e40000100a00 */
[C---:B----4-:R-:W-:Y:S02]  /*33220*/  HMMA.1688.F32.TF32 R40, R36.reuse, R14, R72 ;  /* 0x0000000e2428723c */ /* 0x050fe40000081048 */
[----:B------:R-:W-:Y:S04]  /*33230*/  STL.64 [R1+0x350], R160 ;  /* 0x000350a001007387 */ /* 0x000fe80000100a00 */
[----:B------:R-:W-:Y:S02]  /*33240*/  STL.64 [R1+0x358], R162 ;  /* 0x000358a201007387 */ /* 0x000fe40000100a00 */
[C---:B------:R-:W-:Y:S02]  /*33250*/  HMMA.1688.F32.TF32 R72, R36.reuse, R142, R192 ;  /* 0x0000008e2448723c */ /* 0x040fe400000810c0 */
[----:B------:R-:W-:Y:S04]  /*33260*/  STL.64 [R1+0x340], R68 ;  /* 0x0003404401007387 */ /* 0x000fe80000100a00 */
[----:B------:R4:W-:Y:S09]  /*33270*/  STL.64 [R1+0x348], R70 ;  /* 0x0003484601007387 */ /* 0x0009f20000100a00 */
[----:B------:R-:W-:Y:S01]  /*33280*/  STL.64 [R1+0x330], R40 ;  /* 0x0003302801007387 */ /* 0x000fe20000100a00 */
[C---:B----4-:R-:W-:Y:S03]  /*33290*/  HMMA.1688.F32.TF32 R68, R36.reuse, R138, R196 ;  /* 0x0000008a2444723c */ /* 0x050fe600000810c4 */
[----:B------:R4:W-:Y:S05]  /*332a0*/  STL.64 [R1+0x338], R42 ;  /* 0x0003382a01007387 */ /* 0x0009ea0000100a00 */
[C---:B----4-:R-:W-:Y:S08]  /*332b0*/  HMMA.1688.F32.TF32 R40, R36.reuse, R134, R200 ;  /* 0x000000862428723c */ /* 0x050ff000000810c8 */
[----:B------:R-:W-:Y:S01]  /*332c0*/  HMMA.1688.F32.TF32 R36, R36, R130, R80 ;  /* 0x000000822424723c */ /* 0x000fe20000081050 */
        /* <DEDUP_REMOVED lines=8> */
[C---:B----4-:R-:W-:Y:S08]  /*33350*/  HMMA.1688.F32.TF32 R40, R28.reuse, R26, R144 ;  /* 0x0000001a1c28723c */ /* 0x050ff00000081090 */
[C---:B-1----:R-:W-:Y:S08]  /*33360*/  HMMA.1688.F32.TF32 R36, R28.reuse, R22, R84 ;  /* 0x000000161c24723c */ /* 0x042ff00000081054 */
[C---:B------:R-:W-:Y:S07]  /*33370*/  HMMA.1688.F32.TF32 R68, R28.reuse, R50, R88 ;  /* 0x000000321c44723c */ /* 0x040fee0000081058 */
[----:B------:R-:W-:Y:S04]  /*33380*/  STL.64 [R1+0x2c0], R40 ;  /* 0x0002c02801007387 */ /* 0x000fe80000100a00 */
[----:B------:R1:W-:Y:S04]  /*33390*/  STL.64 [R1+0x2c8], R42 ;  /* 0x0002c82a01007387 */ /* 0x0003e80000100a00 */
[----:B------:R-:W-:Y:S04]  /*333a0*/  STL.64 [R1+0x2b0], R36 ;  /* 0x0002b02401007387 */ /* 0x000fe80000100a00 */
[----:B------:R4:W-:Y:S01]  /*333b0*/  STL.64 [R1+0x2b8], R38 ;  /* 0x0002b82601007387 */ /* 0x0009e20000100a00 */
[C---:B-1----:R-:W-:Y:S08]  /*333c0*/  HMMA.1688.F32.TF32 R40, R28.reuse, R46, R148 ;  /* 0x0000002e1c28723c */ /* 0x042ff00000081094 */
[C---:B----4-:R-:W-:Y:S01]  /*333d0*/  HMMA.1688.F32.TF32 R36, R28.reuse, R58, R152 ;  /* 0x0000003a1c24723c */ /* 0x050fe20000081098 */
        /* <DEDUP_REMOVED lines=8> */
[C---:B---3--:R-:W-:Y:S03]  /*33460*/  HMMA.1688.F32.TF32 R36, R28.reuse, R6, R76 ;  /* 0x000000061c24723c */ /* 0x048fe6000008104c */
[----:B------:R-:W-:Y:S04]  /*33470*/  STL.64 [R1+0x260], R68 ;  /* 0x0002604401007387 */ /* 0x000fe80000100a00 */
[----:B------:R-:W-:Y:S04]  /*33480*/  STL.64 [R1+0x268], R70 ;  /* 0x0002684601007387 */ /* 0x000fe80000100a00 */
[----:B------:R-:W3:Y:S04]  /*33490*/  LDL.LU R88, [R1+0x8b0] ;  /* 0x0008b00001587983 */ /* 0x000ee80000300800 */
        /* <DEDUP_REMOVED lines=31> */
[C---:B-1----:R-:W-:Y:S08]  /*33690*/  HMMA.1688.F32.TF32 R36, R28.reuse, R66, R92 ;  /* 0x000000421c24723c */ /* 0x042ff0000008105c */
[C---:B------:R-:W-:Y:S08]  /*336a0*/  HMMA.1688.F32.TF32 R68, R28.reuse, R62, R96 ;  /* 0x0000003e1c44723c */ /* 0x040ff00000081060 */
[C---:B------:R-:W-:Y:S07]  /*336b0*/  HMMA.1688.F32.TF32 R40, R28.reuse, R18, R100 ;  /* 0x000000121c28723c */ /* 0x040fee0000081064 */
[----:B------:R-:W-:Y:S04]  /*336c0*/  STL.64 [R1+0x230], R36 ;  /* 0x0002302401007387 */ /* 0x000fe80000100a00 */
[----:B------:R1:W-:Y:S02]  /*336d0*/  STL.64 [R1+0x238], R38 ;  /* 0x0002382601007387 */ /* 0x0003e40000100a00 */
[C---:B-1----:R-:W-:Y:S02]  /*336e0*/  HMMA.1688.F32.TF32 R36, R28.reuse, R14, R104 ;  /* 0x0000000e1c24723c */ /* 0x042fe40000081068 */
[----:B------:R-:W-:Y:S04]  /*336f0*/  STL.64 [R1+0x220], R68 ;  /* 0x0002204401007387 */ /* 0x000fe80000100a00 */
[----:B------:R1:W-:Y:S04]  /*33700*/  STL.64 [R1+0x228], R70 ;  /* 0x0002284601007387 */ /* 0x0003e80000100a00 */
[----:B------:R-:W-:Y:S04]  /*33710*/  STL.64 [R1+0x210], R40 ;  /* 0x0002102801007387 */ /* 0x000fe80000100a00 */
[----:B------:R1:W-:Y:S02]  /*33720*/  STL.64 [R1+0x218], R42 ;  /* 0x0002182a01007387 */ /* 0x0003e40000100a00 */
[C---:B-1----:R-:W-:Y:S02]  /*33730*/  HMMA.1688.F32.TF32 R68, R28.reuse, R142, R204 ;  /* 0x0000008e1c44723c */ /* 0x042fe400000810cc */
[----:B------:R-:W-:Y:S04]  /*33740*/  LDS R104, [R3+0xc300] ;  /* 0x00c3000003687984 */ /* 0x000fe80000000800 */
[----:B------:R-:W-:Y:S02]  /*33750*/  LDS R106, [R3+0xe300] ;  /* 0x00e30000036a7984 */ /* 0x000fe40000000800 */
[C---:B------:R-:W-:Y:S02]  /*33760*/  HMMA.1688.F32.TF32 R40, R28.reuse, R138, R208 ;  /* 0x0000008a1c28723c */ /* 0x040fe400000810d0 */
[----:B------:R-:W-:Y:S04]  /*33770*/  STL.64 [R1+0x200], R36 ;  /* 0x0002002401007387 */ /* 0x000fe80000100a00 */
[----:B------:R1:W-:Y:S04]  /*33780*/  STL.64 [R1+0x208], R38 ;  /* 0x0002082601007387 */ /* 0x0003e80000100a00 */
[----:B------:R-:W-:Y:S04]  /*33790*/  LDS R105, [R240+0xc300] ;  /* 0x00c30000f0697984 */ /* 0x000fe80000000800 */
[----:B------:R-:W-:Y:S01]  /*337a0*/  LDS R107, [R240+0xe300] ;  /* 0x00e30000f06b7984 */ /* 0x000fe20000000800 */
[C---:B-1----:R-:W-:Y:S08]  /*337b0*/  HMMA.1688.F32.TF32 R36, R28.reuse, R134, R212 ;  /* 0x000000861c24723c */ /* 0x042ff000000810d4 */
[----:B------:R-:W-:Y:S01]  /*337c0*/  HMMA.1688.F32.TF32 R28, R28, R130, R32 ;  /* 0x000000821c1c723c */ /* 0x000fe20000081020 */
[----:B------:R-:W-:Y:S04]  /*337d0*/  STL.64 [R1+0x1f0], R68 ;  /* 0x0001f04401007387 */ /* 0x000fe80000100a00 */
[----:B------:R-:W-:Y:S04]  /*337e0*/  STL.64 [R1+0x1f8], R70 ;  /* 0x0001f84601007387 */ /* 0x000fe80000100a00 */
[----:B------:R-:W-:Y:S04]  /*337f0*/  STL.64 [R1+0x1e0], R40 ;  /* 0x0001e02801007387 */ /* 0x000fe80000100a00 */
[----:B------:R-:W-:Y:S04]  /*33800*/  STL.64 [R1+0x1e8], R42 ;  /* 0x0001e82a01007387 */ /* 0x000fe80000100a00 */
[----:B------:R-:W4:Y:S04]  /*33810*/  LDL.LU R156, [R1+0xbd0] ;  /* 0x000bd000019c7983 */ /* 0x000f280000300800 */
[----:B------:R-:W-:Y:S04]  /*33820*/  STL.64 [R1+0x1d0], R36 ;  /* 0x0001d02401007387 */ /* 0x000fe80000100a00 */
[----:B------:R2:W-:Y:S04]  /*33830*/  STL.64 [R1+0x1d8], R38 ;  /* 0x0001d82601007387 */ /* 0x0005e80000100a00 */
        /* <DEDUP_REMOVED lines=17> */
[C---:B--2---:R-:W-:Y:S01]  /*33950*/  HMMA.1688.F32.TF32 R36, R244.reuse, R22, R184 ;  /* 0x00000016f424723c */ /* 0x044fe200000810b8 */
[----:B------:R-:W-:Y:S01]  /*33960*/  IMAD.MOV.U32 R207, RZ, RZ, R168 ;  /* 0x000000ffffcf7224 */ /* 0x000fe200078e00a8 */
[----:B------:R-:W-:Y:S01]  /*33970*/  MOV R205, R170 ;  /* 0x000000aa00cd7202 */ /* 0x000fe20000000f00 */
[----:B------:R-:W-:Y:S01]  /*33980*/  IMAD.MOV.U32 R206, RZ, RZ, R169 ;  /* 0x000000ffffce7224 */ /* 0x000fe200078e00a9 */
[----:B------:R-:W-:Y:S04]  /*33990*/  LDS R184, [R3+0xc380] ;  /* 0x00c3800003b87984 */ /* 0x000fe80000000800 */
[C---:B---3--:R-:W-:Y:S01]  /*339a0*/  HMMA.1688.F32.TF32 R40, R244.reuse, R26, R188 ;  /* 0x0000001af428723c */ /* 0x048fe200000810bc */
[----:B------:R-:W-:Y:S01]  /*339b0*/  IMAD.MOV.U32 R204, RZ, RZ, R171 ;  /* 0x000000ffffcc7224 */ /* 0x000fe200078e00ab */
[----:B------:R-:W-:Y:S04]  /*339c0*/  LDS R186, [R3+0xe380] ;  /* 0x00e3800003ba7984 */ /* 0x000fe80000000800 */
[----:B------:R-:W-:Y:S02]  /*339d0*/  LDS R185, [R240+0xc380] ;  /* 0x00c38000f0b97984 */ /* 0x000fe40000000800 */
[C---:B-1----:R-:W-:Y:S02]  /*339e0*/  HMMA.1688.F32.TF32 R28, R244.reuse, R50, R160 ;  /* 0x00000032f41c723c */ /* 0x042fe400000810a0 */
[----:B------:R-:W1:Y:S11]  /*339f0*/  LDS R187, [R240+0xe380] ;  /* 0x00e38000f0bb7984 */ /* 0x000e760000000800 */
[----:B------:R-:W-:Y:S02]  /*33a00*/  @!UPT UIADD3 URZ, URZ, URZ, URZ ;  /* 0x0000003f3f3ff290 */ /* 0x000fe4000fffe03f */
        /* <DEDUP_REMOVED lines=34> */
[----:B---3--:R-:W-:Y:S08]  /*33c30*/  HMMA.1688.F32.TF32 R36, R244, R138, R220 ;  /* 0x0000008af424723c */ /* 0x008ff000000810dc */
[C---:B------:R-:W-:Y:S08]  /*33c40*/  HMMA.1688.F32.TF32 R228, R32.reuse, R142, R228 ;  /* 0x0000008e20e4723c */ /* 0x040ff000000810e4 */
[----:B------:R-:W-:Y:S08]  /*33c50*/  HMMA.1688.F32.TF32 R232, R32, R138, R232 ;  /* 0x0000008a20e8723c */ /* 0x000ff000000810e8 */
[C---:B--2---:R-:W-:Y:S01]  /*33c60*/  HMMA.1688.F32.TF32 R28, R244.reuse, R134, R224 ;  /* 0x00000086f41c723c */ /* 0x044fe200000810e0 */
[----:B------:R-:W-:Y:S04]  /*33c70*/  STL.64 [R1+0xb0], R40 ;  /* 0x0000b02801007387 */ /* 0x000fe80000100a00 */
[----:B------:R4:W-:Y:S04]  /*33c80*/  STL.64 [R1+0xb8], R42 ;  /* 0x0000b82a01007387 */ /* 0x0009e80000100a00 */
[----:B------:R-:W2:Y:S04]  /*33c90*/  LDL.LU R164, [R1+0xb00] ;  /* 0x000b000001a47983 */ /* 0x000ea80000300800 */
[----:B------:R-:W-:Y:S04]  /*33ca0*/  STL.64 [R1+0xa0], R36 ;  /* 0x0000a02401007387 */ /* 0x000fe80000100a00 */
[----:B------:R3:W-:Y:S01]  /*33cb0*/  STL.64 [R1+0xa8], R38 ;  /* 0x0000a82601007387 */ /* 0x0007e20000100a00 */
[----:B------:R-:W-:Y:S01]  /*33cc0*/  IMAD.MOV.U32 R216, RZ, RZ, R172 ;  /* 0x000000ffffd87224 */ /* 0x000fe200078e00ac */
[----:B------:R-:W-:Y:S01]  /*33cd0*/  MOV R218, R174 ;  /* 0x000000ae00da7202 */ /* 0x000fe20000000f00 */
[----:B------:R-:W-:Y:S01]  /*33ce0*/  IMAD.MOV.U32 R217, RZ, RZ, R173 ;  /* 0x000000ffffd97224 */ /* 0x000fe200078e00ad */
[----:B------:R-:W-:Y:S04]  /*33cf0*/  LDS R220, [R3+0xc400] ;  /* 0x00c4000003dc7984 */ /* 0x000fe80000000800 */
[----:B------:R-:W-:Y:S04]  /*33d00*/  STL.64 [R1+0x90], R28 ;  /* 0x0000901c01007387 */ /* 0x000fe80000100a00 */
[----:B------:R1:W-:Y:S04]  /*33d10*/  STL.64 [R1+0x98], R30 ;  /* 0x0000981e01007387 */ /* 0x0003e80000100a00 */
[----:B------:R-:W2:Y:S04]  /*33d20*/  LDL.LU R165, [R1+0xb04] ;  /* 0x000b040001a57983 */ /* 0x000ea80000300800 */
[----:B------:R-:W2:Y:S04]  /*33d30*/  LDL.LU R166, [R1+0xb08] ;  /* 0x000b080001a67983 */ /* 0x000ea80000300800 */
[----:B------:R-:W2:Y:S01]  /*33d40*/  LDL.LU R167, [R1+0xb0c] ;  /* 0x000b0c0001a77983 */ /* 0x000ea20000300800 */
[----:B------:R-:W-:Y:S01]  /*33d50*/  HMMA.1688.F32.TF32 R244, R244, R130, R180 ;  /* 0x00000082f4f4723c */ /* 0x000fe200000810b4 */
[----:B------:R-:W-:-:S02]  /*33d60*/  IMAD.MOV.U32 R219, RZ, RZ, R175 ;  /* 0x000000ffffdb7224 */ /* 0x000fc400078e00af */
[----:B------:R-:W-:Y:S04]  /*33d70*/  LDS R222, [R3+0xe400] ;  /* 0x00e4000003de7984 */ /* 0x000fe80000000800 */
[----:B------:R-:W-:Y:S01]  /*33d80*/  LDS R221, [R240+0xc400] ;  /* 0x00c40000f0dd7984 */ /* 0x000fe20000000800 */
[C---:B----4-:R-:W-:Y:S03]  /*33d90*/  HMMA.1688.F32.TF32 R40, R32.reuse, R26, R148 ;  /* 0x0000001a2028723c */ /* 0x050fe60000081094 */
[----:B------:R-:W4:Y:S05]  /*33da0*/  LDS R223, [R240+0xe400] ;  /* 0x00e40000f0df7984 */ /* 0x000f2a0000000800 */
[C---:B---3--:R-:W-:Y:S08]  /*33db0*/  HMMA.1688.F32.TF32 R36, R32.reuse, R22, R152 ;  /* 0x000000162024723c */ /* 0x048ff00000081098 */
[C---:B-1----:R-:W-:Y:S01]  /*33dc0*/  HMMA.1688.F32.TF32 R28, R32.reuse, R50, R156 ;  /* 0x00000032201c723c */ /* 0x042fe2000008109c */
[----:B------:R-:W-:Y:S04]  /*33dd0*/  STL.64 [R1+0x2a68], R246 ;  /* 0x002a68f601007387 */ /* 0x000fe80000100a00 */
[----:B------:R-:W-:Y:S04]  /*33de0*/  STL.64 [R1+0x2a60], R244 ;  /* 0x002a60f401007387 */ /* 0x000fe80000100a00 */
        /* <DEDUP_REMOVED lines=35> */
[----:B------:R-:W-:Y:S01]  /*34020*/  IMAD.MOV.U32 R247, RZ, RZ, R28 ;  /* 0x000000fffff77224 */ /* 0x000fe200078e001c */
[----:B------:R-:W-:Y:S01]  /*34030*/  MOV R244, R31 ;  /* 0x0000001f00f47202 */ /* 0x000fe20000000f00 */
[----:B------:R-:W-:-:S02]  /*34040*/  IMAD.MOV.U32 R246, RZ, RZ, R29 ;  /* 0x000000fffff67224 */ /* 0x000fc400078e001d */
[----:B------:R-:W-:Y:S02]  /*34050*/  IMAD.MOV.U32 R245, RZ, RZ, R30 ;  /* 0x000000fffff57224 */ /* 0x000fe400078e001e */
[----:B------:R1:W-:Y:S04]  /*34060*/  STL [R1+0x2b5c], R244 ;  /* 0x002b5cf401007387 */ /* 0x0003e80000100800 */
[----:B------:R1:W-:Y:S04]  /*34070*/  STL [R1+0x2b58], R246 ;  /* 0x002b58f601007387 */ /* 0x0003e80000100800 */
[----:B------:R1:W-:Y:S04]  /*34080*/  STL [R1+0x2b54], R247 ;  /* 0x002b54f701007387 */ /* 0x0003e80000100800 */
[----:B------:R1:W-:Y:S01]  /*34090*/  STL [R1+0x2b50], R245 ;  /* 0x002b50f501007387 */ /* 0x0003e20000100800 */
[C---:B---3--:R-:W-:Y:S08]  /*340a0*/  HMMA.1688.F32.TF32 R36, R32.reuse, R58, R144 ;  /* 0x0000003a2024723c */ /* 0x048ff00000081090 */
[----:B----4-:R-:W-:Y:S11]  /*340b0*/  HMMA.1688.F32.TF32 R28, R32, R54, R84 ;  /* 0x00000036201c723c */ /* 0x010ff60000081054 */
[----:B------:R-:W-:Y:S04]  /*340c0*/  @!UPT UIADD3 URZ, URZ, URZ, URZ ;  /* 0x0000003f3f3ff290 */ /* 0x000fe8000fffe03f */
[----:B------:R-:W-:Y:S04]  /*340d0*/  STL.64 [R1+0x40], R36 ;  /* 0x0000402401007387 */ /* 0x000fe80000100a00 */
[----:B------:R3:W-:Y:S05]  /*340e0*/  STL.64 [R1+0x48], R38 ;  /* 0x0000482601007387 */ /* 0x0007ea0000100a00 */
[----:B-1----:R-:W-:Y:S02]  /*340f0*/  IMAD.MOV.U32 R244, RZ, RZ, R28 ;  /* 0x000000fffff47224 */ /* 0x002fe400078e001c */
[----:B------:R-:W-:-:S02]  /*34100*/  IMAD.MOV.U32 R246, RZ, RZ, R29 ;  /* 0x000000fffff67224 */ /* 0x000fc400078e001d */
[----:B------:R-:W-:Y:S02]  /*34110*/  IMAD.MOV.U32 R247, RZ, RZ, R30 ;  /* 0x000000fffff77224 */ /* 0x000fe400078e001e */
[----:B------:R-:W-:Y:S01]  /*34120*/  IMAD.MOV.U32 R245, RZ, RZ, R31 ;  /* 0x000000fffff57224 */ /* 0x000fe200078e001f */
[C---:B---3--:R-:W-:Y:S08]  /*34130*/  HMMA.1688.F32.TF32 R36, R32.reuse, R10, R88 ;  /* 0x0000000a2024723c */ /* 0x048ff00000081058 */
[C---:B------:R-:W-:Y:S01]  /*34140*/  HMMA.1688.F32.TF32 R28, R32.reuse, R6, R148 ;  /* 0x00000006201c723c */ /* 0x040fe20000081094 */
[----:B------:R-:W-:Y:S04]  /*34150*/  STL [R1+0x2b6c], R245 ;  /* 0x002b6cf501007387 */ /* 0x000fe80000100800 */
[----:B------:R-:W-:Y:S04]  /*34160*/  STL [R1+0x2b68], R247 ;  /* 0x002b68f701007387 */ /* 0x000fe80000100800 */
[----:B------:R-:W-:Y:S04]  /*34170*/  STL [R1+0x2b64], R244 ;  /* 0x002b64f401007387 */ /* 0x000fe80000100800 */
[----:B------:R-:W-:Y:S04]  /*34180*/  STL [R1+0x2b60], R246 ;  /* 0x002b60f601007387 */ /* 0x000fe80000100800 */
[----:B------:R-:W3:Y:S04]  /*34190*/  LDL.LU R84, [R1+0x190] ;  /* 0x0001900001547983 */ /* 0x000ee80000300800 */
[----:B------:R-:W-:Y:S04]  /*341a0*/  STL.64 [R1+0x20], R36 ;  /* 0x0000202401007387 */ /* 0x000fe80000100a00 */
[----:B------:R-:W-:Y:S04]  /*341b0*/  STL.64 [R1+0x28], R38 ;  /* 0x0000282601007387 */ /* 0x000fe80000100a00 */
[----:B------:R-:W-:Y:S04]  /*341c0*/  STL.64 [R1+0x10], R28 ;  /* 0x0000101c01007387 */ /* 0x000fe80000100a00 */
[----:B------:R1:W-:Y:S01]  /*341d0*/  STL.64 [R1+0x18], R30 ;  /* 0x0000181e01007387 */ /* 0x0003e20000100a00 */
[C---:B------:R-:W-:Y:S03]  /*341e0*/  HMMA.1688.F32.TF32 R248, R32.reuse, R62, R156 ;  /* 0x0000003e20f8723c */ /* 0x040fe6000008109c */
[----:B------:R-:W3:Y:S04]  /*341f0*/  LDL.LU R85, [R1+0x194] ;  /* 0x0001940001557983 */ /* 0x000ee80000300800 */
[----:B------:R-:W3:Y:S01]  /*34200*/  LDL.LU R86, [R1+0x198] ;  /* 0x0001980001567983 */ /* 0x000ee20000300800 */
[----:B-1----:R-:W-:Y:S03]  /*34210*/  HMMA.1688.F32.TF32 R28, R32, R66, R152 ;  /* 0x00000042201c723c */ /* 0x002fe60000081098 */
[----:B------:R-:W3:Y:S11]  /*34220*/  LDL.LU R87, [R1+0x19c] ;  /* 0x00019c0001577983 */ /* 0x000ef60000300800 */
[----:B------:R-:W-:Y:S10]  /*34230*/  @!UPT UIADD3 URZ, URZ, URZ, URZ ;  /* 0x0000003f3f3ff290 */ /* 0x000ff4000fffe03f */
[----:B------:R-:W-:Y:S01]  /*34240*/  IMAD.MOV.U32 R247, RZ, RZ, R29 ;  /* 0x000000fffff77224 */ /* 0x000fe200078e001d */
[----:B------:R-:W-:Y:S01]  /*34250*/  MOV R245, R28 ;  /* 0x0000001c00f57202 */ /* 0x000fe20000000f00 */
[----:B------:R-:W-:Y:S02]  /*34260*/  IMAD.MOV.U32 R246, RZ, RZ, R31 ;  /* 0x000000fffff67224 */ /* 0x000fe400078e001f */
[----:B------:R-:W-:-:S03]  /*34270*/  IMAD.MOV.U32 R244, RZ, RZ, R30 ;  /* 0x000000fffff47224 */ /* 0x000fc600078e001e */
[----:B------:R-:W-:Y:S04]  /*34280*/  STL.64 [R1+0x2b78], R246 ;  /* 0x002b78f601007387 */ /* 0x000fe80000100a00 */
[----:B------:R-:W-:Y:S04]  /*34290*/  STL.64 [R1+0x2b70], R244 ;  /* 0x002b70f401007387 */ /* 0x000fe80000100a00 */
[----:B------:R-:W4:Y:S04]  /*342a0*/  LDL.LU R88, [R1+0x160] ;  /* 0x0001600001587983 */ /* 0x000f280000300800 */
[----:B------:R-:W4:Y:S04]  /*342b0*/  LDL.LU R89, [R1+0x164] ;  /* 0x0001640001597983 */ /* 0x000f280000300800 */
[----:B------:R-:W4:Y:S04]  /*342c0*/  LDL.LU R90, [R1+0x168] ;  /* 0x00016800015a7983 */ /* 0x000f280000300800 */
[----:B------:R-:W4:Y:S04]  /*342d0*/  LDL.LU R91, [R1+0x16c] ;  /* 0x00016c00015b7983 */ /* 0x000f280000300800 */
        /* <DEDUP_REMOVED lines=14> */
[C---:B--2---:R-:W-:Y:S03]  /*343c0*/  HMMA.1688.F32.TF32 R236, R32.reuse, R18, R164 ;  /* 0x0000001220ec723c */ /* 0x044fe600000810a4 */
[----:B------:R-:W2:Y:S04]  /*343d0*/  LDL.LU R164, [R1+0xbe0] ;  /* 0x000be00001a47983 */ /* 0x000ea80000300800 */
[----:B------:R-:W2:Y:S04]  /*343e0*/  LDL.LU R165, [R1+0xbe4] ;  /* 0x000be40001a57983 */ /* 0x000ea80000300800 */
[----:B------:R-:W2:Y:S04]  /*343f0*/  LDL.LU R166, [R1+0xbe8] ;  /* 0x000be80001a67983 */ /* 0x000ea80000300800 */
[----:B------:R-:W2:Y:S08]  /*34400*/  LDL.LU R167, [R1+0xbec] ;  /* 0x000bec0001a77983 */ /* 0x000eb00000300800 */
[----:B------:R-:W-:Y:S04]  /*34410*/  STL.64 [R1+0x2a08], R238 ;  /* 0x002a08ee01007387 */ /* 0x000fe80000100a00 */
[----:B------:R-:W-:Y:S01]  /*34420*/  STL.64 [R1+0x2a00], R236 ;  /* 0x002a00ec01007387 */ /* 0x000fe20000100a00 */
[C---:B---3--:R-:W-:Y:S11]  /*34430*/  HMMA.1688.F32.TF32 R212, R32.reuse, R14, R84 ;  /* 0x0000000e20d4723c */ /* 0x048ff60000081054 */
[----:B------:R-:W-:Y:S11]  /*34440*/  @!UPT UIADD3 URZ, URZ, URZ, URZ ;  /* 0x0000003f3f3ff290 */ /* 0x000ff6000fffe03f */
[----:B------:R-:W-:Y:S01]  /*34450*/  @!UPT UIADD3 URZ, URZ, URZ, URZ ;  /* 0x0000003f3f3ff290 */ /* 0x000fe2000fffe03f */
[----:B------:R-:W-:Y:S04]  /*34460*/  STL.64 [R1+0x2a18], R214 ;  /* 0x002a18d601007387 */ /* 0x000fe80000100a00 */
[----:B------:R1:W-:Y:S04]  /*34470*/  STL.64 [R1+0x2a10], R212 ;  /* 0x002a10d401007387 */ /* 0x0003e80000100a00 */
[----:B------:R-:W-:Y:S01]  /*34480*/  STL.64 [R1+0x2a28], R230 ;  /* 0x002a28e601007387 */ /* 0x000fe20000100a00 */
[C---:B----4-:R-:W-:Y:S08]  /*34490*/  HMMA.1688.F32.TF32 R28, R32.reuse, R134, R88 ;  /* 0x00000086201c723c */ /* 0x050ff00000081058 */
[----:B------:R-:W-:Y:S08]  /*344a0*/  HMMA.1688.F32.TF32 R32, R32, R130, R176 ;  /* 0x000000822020723c */ /* 0x000ff000000810b0 */
[C---:B------:R-:W-:Y:S01]  /*344b0*/  HMMA.1688.F32.TF32 R108, R104.reuse, R26, R148 ;  /* 0x0000001a686c723c */ /* 0x040fe20000081094 */
[----:B------:R3:W-:Y:S07]  /*344c0*/  STL.64 [R1+0x2a20], R228 ;  /* 0x002a20e401007387 */ /* 0x0007ee0000100a00 */
[C---:B------:R-:W-:Y:S01]  /*344d0*/  HMMA.1688.F32.TF32 R112, R104.reuse, R22, R152 ;  /* 0x000000166870723c */ /* 0x040fe20000081098 */
[----:B------:R-:W-:Y:S07]  /*344e0*/  STL.64 [R1+0x2a38], R234 ;  /* 0x002a38ea01007387 */ /* 0x000fee0000100a00 */
[C---:B------:R-:W-:Y:S01]  /*344f0*/  HMMA.1688.F32.TF32 R116, R104.reuse, R50, R156 ;  /* 0x000000326874723c */ /* 0x040fe2000008109c */
[----:B------:R-:W-:Y:S04]  /*34500*/  STL.64 [R1+0x2a30], R232 ;  /* 0x002a30e801007387 */ /* 0x000fe80000100a00 */
[----:B------:R-:W-:Y:S04]  /*34510*/  STL.64 [R1+0x2a48], R30 ;  /* 0x002a481e01007387 */ /* 0x000fe80000100a00 */
[----:B------:R4:W-:Y:S04]  /*34520*/  STL.64 [R1+0x2a40], R28 ;  /* 0x002a401c01007387 */ /* 0x0009e80000100a00 */
[----:B------:R-:W-:Y:S04]  /*34530*/  STL.64 [R1+0x2a58], R34 ;  /* 0x002a582201007387 */ /* 0x000fe80000100a00 */
[----:B------:R1:W-:Y:S04]  /*34540*/  STL.64 [R1+0x2a50], R32 ;  /* 0x002a502001007387 */ /* 0x0003e80000100a00 */
[----:B------:R-:W-:Y:S04]  /*34550*/  STL.64 [R1+0x2a78], R110 ;  /* 0x002a786e01007387 */ /* 0x000fe80000100a00 */
[----:B------:R-:W-:Y:S04]  /*34560*/  STL.64 [R1+0x2a70], R108 ;  /* 0x002a706c01007387 */ /* 0x000fe80000100a00 */
[----:B------:R-:W-:Y:S04]  /*34570*/  STL.64 [R1+0x2a88], R114 ;  /* 0x002a887201007387 */ /* 0x000fe80000100a00 */
[----:B------:R-:W-:Y:S04]  /*34580*/  STL.64 [R1+0x2a80], R112 ;  /* 0x002a807001007387 */ /* 0x000fe80000100a00 */
        /* <DEDUP_REMOVED lines=49> */
[C---:B---3--:R-:W-:Y:S08]  /*348a0*/  HMMA.1688.F32.TF32 R96, R104.reuse, R138, R156 ;  /* 0x0000008a6860723c */ /* 0x048ff0000008109c */
[C---:B----4-:R-:W-:Y:S08]  /*348b0*/  HMMA.1688.F32.TF32 R80, R104.reuse, R62, R84 ;  /* 0x0000003e6850723c */ /* 0x050ff00000081054 */
[C---:B------:R-:W-:Y:S08]  /*348c0*/  HMMA.1688.F32.TF32 R40, R104.reuse, R54, R40 ;  /* 0x000000366828723c */ /* 0x040ff00000081028 */
[C---:B------:R-:W-:Y:S08]  /*348d0*/  HMMA.1688.F32.TF32 R36, R104.reuse, R58, R68 ;  /* 0x0000003a6824723c */ /* 0x040ff00000081044 */
[C---:B------:R-:W-:Y:S08]  /*348e0*/  HMMA.1688.F32.TF32 R68, R104.reuse, R10, R188 ;  /* 0x0000000a6844723c */ /* 0x040ff000000810bc */
[C---:B------:R-:W-:Y:S07]  /*348f0*/  HMMA.1688.F32.TF32 R72, R104.reuse, R6, R160 ;  /* 0x000000066848723c */ /* 0x040fee00000810a0 */
[----:B------:R-:W-:Y:S01]  /*34900*/  STL.64 [R1+0x2ab8], R38 ;  /* 0x002ab82601007387 */ /* 0x000fe20000100a00 */
[C---:B------:R-:W-:Y:S03]  /*34910*/  HMMA.1688.F32.TF32 R76, R104.reuse, R66, R144 ;  /* 0x00000042684c723c */ /* 0x040fe60000081090 */
[----:B------:R-:W-:Y:S05]  /*34920*/  STL.64 [R1+0x2ab0], R36 ;  /* 0x002ab02401007387 */ /* 0x000fea0000100a00 */
[C---:B------:R-:W-:Y:S01]  /*34930*/  HMMA.1688.F32.TF32 R84, R104.reuse, R18, R88 ;  /* 0x000000126854723c */ /* 0x040fe20000081058 */
[----:B------:R-:W-:Y:S07]  /*34940*/  STL.64 [R1+0x2ac8], R42 ;  /* 0x002ac82a01007387 */ /* 0x000fee0000100a00 */
[C---:B------:R-:W-:Y:S01]  /*34950*/  HMMA.1688.F32.TF32 R88, R104.reuse, R14, R148 ;  /* 0x0000000e6858723c */ /* 0x040fe20000081094 */
[----:B------:R-:W-:Y:S04]  /*34960*/  STL.64 [R1+0x2ac0], R40 ;  /* 0x002ac02801007387 */ /* 0x000fe80000100a00 */
[----:B------:R-:W-:Y:S03]  /*34970*/  STL.64 [R1+0x2ad8], R70 ;  /* 0x002ad84601007387 */ /* 0x000fe60000100a00 */
        /* <DEDUP_REMOVED lines=77> */
[----:B------:R-:W-:Y:S04]  /*34e50*/  STL.64 [R1+0x2b88], R102 ;  /* 0x002b886601007387 */ /* 0x000fe80000100a00 */
[----:B------:R-:W-:Y:S01]  /*34e60*/  STL.64 [R1+0x2b80], R100 ;  /* 0x002b806401007387 */ /* 0x000fe20000100a00 */
[----:B------:R-:W-:Y:S03]  /*34e70*/  HMMA.1688.F32.TF32 R176, R184, R138, R216 ;  /* 0x0000008ab8b0723c */ /* 0x000fe600000810d8 */
[----:B------:R-:W-:Y:S04]  /*34e80*/  LDS R216, [R3+0xc480] ;  /* 0x00c4800003d87984 */ /* 0x000fe80000000800 */
[----:B------:R-:W-:Y:S04]  /*34e90*/  LDS R218, [R3+0xe480] ;  /* 0x00e4800003da7984 */ /* 0x000fe80000000800 */
[----:B------:R-:W-:Y:S04]  /*34ea0*/  LDS R217, [R240+0xc480] ;  /* 0x00c48000f0d97984 */ /* 0x000fe80000000800 */
[----:B------:R-:W1:Y:S01]  /*34eb0*/  LDS R219, [R240+0xe480] ;  /* 0x00e48000f0db7984 */ /* 0x000e620000000800 */
[----:B----4-:R-:W-:Y:S08]  /*34ec0*/  HMMA.1688.F32.TF32 R104, R104, R130, R172 ;  /* 0x000000826868723c */ /* 0x010ff000000810ac */
[C---:B---3--:R-:W-:Y:S11]  /*34ed0*/  HMMA.1688.F32.TF32 R180, R184.reuse, R134, R208 ;  /* 0x00000086b8b4723c */ /* 0x048ff600000810d0 */
[----:B------:R-:W-:Y:S04]  /*34ee0*/  @!UPT UIADD3 URZ, URZ, URZ, URZ ;  /* 0x0000003f3f3ff290 */ /* 0x000fe8000fffe03f */
[----:B------:R-:W-:Y:S04]  /*34ef0*/  STL.64 [R1+0x2b98], R106 ;  /* 0x002b986a01007387 */ /* 0x000fe80000100a00 */
[----:B------:R-:W-:Y:S01]  /*34f00*/  STL.64 [R1+0x2b90], R104 ;  /* 0x002b906801007387 */ /* 0x000fe20000100a00 */
[C---:B--2---:R-:W-:Y:S08]  /*34f10*/  HMMA.1688.F32.TF32 R172, R184.reuse, R142, R224 ;  /* 0x0000008eb8ac723c */ /* 0x044ff000000810e0 */
[C---:B------:R-:W-:Y:S08]  /*34f20*/  HMMA.1688.F32.TF32 R164, R184.reuse, R18, R164 ;  /* 0x00000012b8a4723c */ /* 0x040ff000000810a4 */
[C---:B------:R-:W-:Y:S08]  /*34f30*/  HMMA.1688.F32.TF32 R160, R184.reuse, R62, R160 ;  /* 0x0000003eb8a0723c */ /* 0x040ff000000810a0 */
[C---:B------:R-:W-:Y:S08]  /*34f40*/  HMMA.1688.F32.TF32 R156, R184.reuse, R66, R156 ;  /* 0x00000042b89c723c */ /* 0x040ff0000008109c */
[C---:B------:R-:W-:Y:S08]  /*34f50*/  HMMA.1688.F32.TF32 R124, R184.reuse, R58, R124 ;  /* 0x0000003ab87c723c */ /* 0x040ff0000008107c */
[C---:B------:R-:W-:Y:S08]  /*34f60*/  HMMA.1688.F32.TF32 R188, R184.reuse, R26, R188 ;  /* 0x0000001ab8bc723c */ /* 0x040ff000000810bc */
[C---:B------:R-:W-:Y:S08]  /*34f70*/  HMMA.1688.F32.TF32 R192, R184.reuse, R22, R192 ;  /* 0x00000016b8c0723c */ /* 0x040ff000000810c0 */
[C---:B------:R-:W-:Y:S08]  /*34f80*/  HMMA.1688.F32.TF32 R196, R184.reuse, R50, R196 ;  /* 0x00000032b8c4723c */ /* 0x040ff000000810c4 */
[C---:B------:R-:W-:Y:S01]  /*34f90*/  HMMA.1688.F32.TF32 R200, R184.reuse, R46, R200 ;  /* 0x0000002eb8c8723c */ /* 0x040fe200000810c8 */
        /* <DEDUP_REMOVED lines=8> */
[C---:B------:R-:W-:Y:S03]  /*35020*/  HMMA.1688.F32.TF32 R148, R184.reuse, R10, R148 ;  /* 0x0000000ab894723c */ /* 0x040fe60000081094 */
[----:B------:R-:W-:Y:S04]  /*35030*/  STL.64 [R1+0x2bd0], R200 ;  /* 0x002bd0c801007387 */ /* 0x000fe80000100a00 */
[----:B------:R-:W-:Y:S01]  /*35040*/  STL.64 [R1+0x2be8], R126 ;  /* 0x002be87e01007387 */ /* 0x000fe20000100a00 */
[C---:B------:R-:W-:Y:S03]  /*35050*/  HMMA.1688.F32.TF32 R152, R184.reuse, R6, R152 ;  /* 0x00000006b898723c */ /* 0x040fe60000081098 */
[----:B------:R-:W-:Y:S05]  /*35060*/  STL.64 [R1+0x2be0], R124 ;  /* 0x002be07c01007387 */ /* 0x000fea0000100a00 */
[C---:B------:R-:W-:Y:S08]  /*35070*/  HMMA.1688.F32.TF32 R168, R184.reuse, R14, R168 ;  /* 0x0000000eb8a8723c */ /* 0x040ff000000810a8 */
[----:B------:R-:W-:Y:S01]  /*35080*/  HMMA.1688.F32.TF32 R184, R184, R130, R204 ;  /* 0x00000082b8b8723c */ /* 0x000fe200000810cc */
        /* <DEDUP_REMOVED lines=8> */
[----:B-1----:R-:W4:Y:S04]  /*35110*/  LDL.LU R212, [R1+0xe60] ;  /* 0x000e600001d47983 */ /* 0x002f280000300800 */
        /* <DEDUP_REMOVED lines=26> */
[----:B------:R1:W-:Y:S01]  /*352c0*/  STL [R1+0x29bc], R204 ;  /* 0x0029bccc01007387 */ /* 0x0003e20000100800 */
[----:B------:R-:W-:Y:S03]  /*352d0*/  HMMA.1688.F32.TF32 R32, R220, R50, R228 ;  /* 0x00000032dc20723c */ /* 0x000fe600000810e4 */
[----:B------:R2:W-:Y:S04]  /*352e0*/  STL [R1+0x29b8], R205 ;  /* 0x0029b8cd01007387 */ /* 0x0005e80000100800 */
[----:B------:R3:W-:Y:S04]  /*352f0*/  STL [R1+0x29b4], R206 ;  /* 0x0029b4ce01007387 */ /* 0x0007e80000100800 */
[----:B------:R-:W-:Y:S04]  /*35300*/  STL [R1+0x29b0], R207 ;  /* 0x0029b0cf01007387 */ /* 0x000fe80000100800 */
[----:B------:R-:W-:Y:S04]  /*35310*/  STL [R1+0x29ac], R208 ;  /* 0x0029acd001007387 */ /* 0x000fe80000100800 */
[----:B------:R-:W-:Y:S04]  /*35320*/  STL [R1+0x29a8], R209 ;  /* 0x0029a8d101007387 */ /* 0x000fe80000100800 */
[----:B------:R-:W-:Y:S01]  /*35330*/  STL [R1+0x29a4], R210 ;  /* 0x0029a4d201007387 */ /* 0x000fe20000100800 */
[----:B-1----:R-:W-:-:S03]  /*35340*/  IMAD.MOV.U32 R204, RZ, RZ, R29 ;  /* 0x000000ffffcc7224 */ /* 0x002fc600078e001d */
[----:B------:R-:W-:Y:S01]  /*35350*/  STL [R1+0x29a0], R211 ;  /* 0x0029a0d301007387 */ /* 0x000fe20000100800 */
[----:B--2---:R-:W-:-:S03]  /*35360*/  IMAD.MOV.U32 R205, RZ, RZ, R30 ;  /* 0x000000ffffcd7224 */ /* 0x004fc600078e001e */
[----:B------:R-:W-:Y:S01]  /*35370*/  STL.64 [R1+0x160], R32 ;  /* 0x0001602001007387 */ /* 0x000fe20000100a00 */
[----:B---3--:R-:W-:-:S03]  /*35380*/  IMAD.MOV.U32 R206, RZ, RZ, R31 ;  /* 0x000000ffffce7224 */ /* 0x008fc600078e001f */
[----:B------:R1:W-:Y:S04]  /*35390*/  STL.64 [R1+0x168], R34 ;  /* 0x0001682201007387 */ /* 0x0003e80000100a00 */
[----:B------:R2:W-:Y:S01]  /*353a0*/  STL [R1+0x170], R28 ;  /* 0x0001701c01007387 */ /* 0x0005e20000100800 */
[C---:B-1----:R-:W-:Y:S08]  /*353b0*/  HMMA.1688.F32.TF32 R32, R220.reuse, R58, R236 ;  /* 0x0000003adc20723c */ /* 0x042ff000000810ec */
[----:B--2---:R-:W-:Y:S01]  /*353c0*/  HMMA.1688.F32.TF32 R28, R220, R54, R248 ;  /* 0x00000036dc1c723c */ /* 0x004fe200000810f8 */
[----:B------:R1:W-:Y:S04]  /*353d0*/  STL [R1+0x29c8], R206 ;  /* 0x0029c8ce01007387 */ /* 0x0003e80000100800 */
[----:B------:R2:W-:Y:S04]  /*353e0*/  STL [R1+0x29c4], R205 ;  /* 0x0029c4cd01007387 */ /* 0x0005e80000100800 */
[----:B------:R3:W-:Y:S06]  /*353f0*/  STL [R1+0x29c0], R204 ;  /* 0x0029c0cc01007387 */ /* 0x0007ec0000100800 */
[----:B------:R-:W-:Y:S04]  /*35400*/  STL.64 [R1+0x180], R32 ;  /* 0x0001802001007387 */ /* 0x000fe80000100a00 */
[----:B------:R-:W-:Y:S04]  /*35410*/  STL.64 [R1+0x188], R34 ;  /* 0x0001882201007387 */ /* 0x000fe80000100a00 */
[----:B------:R4:W-:Y:S01]  /*35420*/  STL [R1+0x190], R28 ;  /* 0x0001901c01007387 */ /* 0x0009e20000100800 */
[----:B-1----:R-:W-:Y:S01]  /*35430*/  MOV R206, R29 ;  /* 0x0000001d00ce7202 */ /* 0x002fe20000000f00 */
[----:B--2---:R-:W-:-:S02]  /*35440*/  IMAD.MOV.U32 R205, RZ, RZ, R30 ;  /* 0x000000ffffcd7224 */ /* 0x004fc400078e001e */
[----:B---3--:R-:W-:Y:S02]  /*35450*/  IMAD.MOV.U32 R204, RZ, RZ, R31 ;  /* 0x000000ffffcc7224 */ /* 0x008fe400078e001f */
[----:B----4-:R-:W-:Y:S01]  /*35460*/  HMMA.1688.F32.TF32 R28, R220, R10, R244 ;  /* 0x0000000adc1c723c */ /* 0x010fe200000810f4 */
[----:B------:R-:W-:Y:S04]  /*35470*/  STL [R1+0x29d4], R206 ;  /* 0x0029d4ce01007387 */ /* 0x000fe80000100800 */
[----:B------:R-:W-:Y:S04]  /*35480*/  STL [R1+0x29d0], R205 ;  /* 0x0029d0cd01007387 */ /* 0x000fe80000100800 */
[----:B------:R-:W-:Y:S11]  /*35490*/  STL [R1+0x29cc], R204 ;  /* 0x0029cccc01007387 */ /* 0x000ff60000100800 */
[----:B------:R-:W-:Y:S03]  /*354a0*/  @!UPT UIADD3 URZ, URZ, URZ, URZ ;  /* 0x0000003f3f3ff290 */ /* 0x000fe6000fffe03f */
[----:B------:R-:W-:Y:S01]  /*354b0*/  STL [R1+0x2e4], R29 ;  /* 0x0002e41d01007387 */ /* 0x000fe20000100800 */
[----:B------:R-:W-:-:S03]  /*354c0*/  IMAD.MOV.U32 R207, RZ, RZ, R28 ;  /* 0x000000ffffcf7224 */ /* 0x000fc600078e001c */
[----:B------:R1:W-:Y:S02]  /*354d0*/  STL.64 [R1+0x2e8], R30 ;  /* 0x0002e81e01007387 */ /* 0x0003e40000100a00 */
[----:B-1----:R-:W-:Y:S02]  /*354e0*/  HMMA.1688.F32.TF32 R28, R220, R6, R224 ;  /* 0x00000006dc1c723c */ /* 0x002fe400000810e0 */
[----:B------:R-:W-:Y:S11]  /*354f0*/  STL [R1+0x29d8], R207 ;  /* 0x0029d8cf01007387 */ /* 0x000ff60000100800 */
[----:B------:R-:W-:Y:S10]  /*35500*/  @!UPT UIADD3 URZ, URZ, URZ, URZ ;  /* 0x0000003f3f3ff290 */ /* 0x000ff4000fffe03f */
[----:B------:R1:W-:Y:S04]  /*35510*/  STL.64 [R1+0x308], R30 ;  /* 0x0003081e01007387 */ /* 0x0003e80000100a00 */
[----:B------:R-:W2:Y:S04]  /*35520*/  LDL.LU R244, [R1+0xf80] ;  /* 0x000f800001f47983 */ /* 0x000ea80000300800 */
[----:B------:R-:W2:Y:S04]  /*35530*/  LDL.LU R245, [R1+0xf84] ;  /* 0x000f840001f57983 */ /* 0x000ea80000300800 */
[----:B------:R-:W2:Y:S04]  /*35540*/  LDL.LU R246, [R1+0xf88] ;  /* 0x000f880001f67983 */ /* 0x000ea80000300800 */
[----:B------:R-:W2:Y:S04]  /*35550*/  LDL.LU R247, [R1+0xf8c] ;  /* 0x000f8c0001f77983 */ /* 0x000ea80000300800 */
[----:B------:R-:W3:Y:S04]  /*35560*/  LDL.LU R248, [R1+0x1070] ;  /* 0x0010700001f87983 */ /* 0x000ee80000300800 */
[----:B------:R-:W3:Y:S04]  /*35570*/  LDL.LU R249, [R1+0x1074] ;  /* 0x0010740001f97983 */ /* 0x000ee80000300800 */
[----:B------:R-:W3:Y:S04]  /*35580*/  LDL.LU R250, [R1+0x1078] ;  /* 0x0010780001fa7983 */ /* 0x000ee80000300800 */
[----:B------:R-:W3:Y:S01]  /*35590*/  LDL.LU R251, [R1+0x107c] ;  /* 0x00107c0001fb7983 */ /* 0x000ee20000300800 */
[----:B------:R-:W-:-:S03]  /*355a0*/  IMAD.MOV.U32 R205, RZ, RZ, R28 ;  /* 0x000000ffffcd7224 */ /* 0x000fc600078e001c */
[----:B------:R-:W4:Y:S01]  /*355b0*/  LDL.LU R232, [R1+0x700] ;  /* 0x0007000001e87983 */ /* 0x000f220000300800 */
[----:B------:R-:W-:-:S03]  /*355c0*/  MOV R204, R29 ;  /* 0x0000001d00cc7202 */ /* 0x000fc60000000f00 */
[----:B------:R-:W4:Y:S04]  /*355d0*/  LDL.LU R233, [R1+0x704] ;  /* 0x0007040001e97983 */ /* 0x000f280000300800 */
[----:B------:R-:W4:Y:S04]  /*355e0*/  LDL.LU R234, [R1+0x708] ;  /* 0x0007080001ea7983 */ /* 0x000f280000300800 */
[----:B------:R-:W4:Y:S04]  /*355f0*/  LDL.LU R235, [R1+0x70c] ;  /* 0x00070c0001eb7983 */ /* 0x000f280000300800 */
        /* <DEDUP_REMOVED lines=40> */
[----:B------:R-:W-:Y:S04]  /*35880*/  STL [R1+0x29e0], R205 ;  /* 0x0029e0cd01007387 */ /* 0x000fe80000100800 */
[----:B------:R-:W-:Y:S01]  /*35890*/  STL [R1+0x29dc], R204 ;  /* 0x0029dccc01007387 */ /* 0x000fe20000100800 */
[C---:B--2---:R-:W-:Y:S11]  /*358a0*/  HMMA.1688.F32.TF32 R36, R220.reuse, R66, R120 ;  /* 0x00000042dc24723c */ /* 0x044ff60000081078 */
[----:B------:R-:W-:Y:S11]  /*358b0*/  @!UPT UIADD3 URZ, URZ, URZ, URZ ;  /* 0x0000003f3f3ff290 */ /* 0x000ff6000fffe03f */
[----:B------:R-:W-:Y:S01]  /*358c0*/  @!UPT UIADD3 URZ, URZ, URZ, URZ ;  /* 0x0000003f3f3ff290 */ /* 0x000fe2000fffe03f */
[----:B------:R3:W-:Y:S01]  /*358d0*/  STL.64 [R1+0x320], R36 ;  /* 0x0003202401007387 */ /* 0x0007e20000100a00 */
[----:B------:R-:W-:Y:S02]  /*358e0*/  IMAD.MOV.U32 R207, RZ, RZ, R38 ;  /* 0x000000ffffcf7224 */ /* 0x000fe400078e0026 */
[----:B------:R-:W-:Y:S02]  /*358f0*/  IMAD.MOV.U32 R206, RZ, RZ, R39 ;  /* 0x000000ffffce7224 */ /* 0x000fe400078e0027 */
[C---:B---3--:R-:W-:Y:S03]  /*35900*/  HMMA.1688.F32.TF32 R36, R220.reuse, R62, R116 ;  /* 0x0000003edc24723c */ /* 0x048fe60000081074 */
[----:B------:R-:W-:Y:S04]  /*35910*/  STL [R1+0x29e8], R206 ;  /* 0x0029e8ce01007387 */ /* 0x000fe80000100800 */
[----:B------:R-:W-:Y:S11]  /*35920*/  STL [R1+0x29e4], R207 ;  /* 0x0029e4cf01007387 */ /* 0x000ff60000100800 */
[----:B------:R-:W-:Y:S05]  /*35930*/  @!UPT UIADD3 URZ, URZ, URZ, URZ ;  /* 0x0000003f3f3ff290 */ /* 0x000fea000fffe03f */
[----:B------:R1:W-:Y:S01]  /*35940*/  STL.64 [R1+0x880], R36 ;  /* 0x0008802401007387 */ /* 0x0003e20000100a00 */
[----:B------:R-:W-:Y:S02]  /*35950*/  IMAD.MOV.U32 R205, RZ, RZ, R38 ;  /* 0x000000ffffcd7224 */ /* 0x000fe400078e0026 */
[----:B------:R-:W-:Y:S02]  /*35960*/  IMAD.MOV.U32 R204, RZ, RZ, R39 ;  /* 0x000000ffffcc7224 */ /* 0x000fe400078e0027 */
[C---:B-1----:R-:W-:Y:S08]  /*35970*/  HMMA.1688.F32.TF32 R36, R220.reuse, R18, R112 ;  /* 0x00000012dc24723c */ /* 0x042ff00000081070 */
[C---:B----4-:R-:W-:Y:S11]  /*35980*/  HMMA.1688.F32.TF32 R32, R220.reuse, R142, R32 ;  /* 0x0000008edc20723c */ /* 0x050ff60000081020 */
[----:B------:R-:W-:Y:S04]  /*35990*/  @!UPT UIADD3 URZ, URZ, URZ, URZ ;  /* 0x0000003f3f3ff290 */ /* 0x000fe8000fffe03f */
[----:B------:R1:W-:Y:S01]  /*359a0*/  STL.64 [R1+0x8b0], R36 ;  /* 0x0008b02401007387 */ /* 0x0003e20000100a00 */
[----:B------:R-:W-:Y:S01]  /*359b0*/  MOV R206, R38 ;  /* 0x0000002600ce7202 */ /* 0x000fe20000000f00 */
[----:B------:R-:W-:Y:S02]  /*359c0*/  IMAD.MOV.U32 R207, RZ, RZ, R39 ;  /* 0x000000ffffcf7224 */ /* 0x000fe400078e0027 */
[C---:B-1----:R-:W-:Y:S04]  /*359d0*/  HMMA.1688.F32.TF32 R36, R220.reuse, R14, R108 ;  /* 0x0000000edc24723c */ /* 0x042fe8000008106c */
[----:B------:R-:W-:Y:S01]  /*359e0*/  STL.64 [R1+0x8f0], R32 ;  /* 0x0008f02001007387 */ /* 0x000fe20000100a00 */
[----:B------:R-:W-:Y:S11]  /*359f0*/  IMAD.MOV.U32 R208, RZ, RZ, R35 ;  /* 0x000000ffffd07224 */ /* 0x000ff600078e0023 */
[----:B------:R-:W-:Y:S07]  /*35a00*/  @!UPT UIADD3 URZ, URZ, URZ, URZ ;  /* 0x0000003f3f3ff290 */ /* 0x000fee000fffe03f */
[----:B------:R-:W-:Y:S04]  /*35a10*/  STL.64 [R1+0x900], R36 ;  /* 0x0009002401007387 */ /* 0x000fe80000100a00 */
[----:B------:R-:W-:Y:S04]  /*35a20*/  STL.64 [R1+0x908], R38 ;  /* 0x0009082601007387 */ /* 0x000fe80000100a00 */
[----:B------:R1:W-:Y:S02]  /*35a30*/  STL [R1+0x8f8], R34 ;  /* 0x0008f82201007387 */ /* 0x0003e40000100800 */
[C---:B-1----:R-:W-:Y:S08]  /*35a40*/  HMMA.1688.F32.TF32 R32, R220.reuse, R138, R28 ;  /* 0x0000008adc20723c */ /* 0x042ff0000008101c */
[----:B------:R-:W-:Y:S11]  /*35a50*/  HMMA.1688.F32.TF32 R28, R220, R134, R232 ;  /* 0x00000086dc1c723c */ /* 0x000ff600000810e8 */
[----:B------:R-:W-:Y:S04]  /*35a60*/  @!UPT UIADD3 URZ, URZ, URZ, URZ ;  /* 0x0000003f3f3ff290 */ /* 0x000fe8000fffe03f */
[----:B------:R-:W-:Y:S04]  /*35a70*/  STL.64 [R1+0x8e0], R32 ;  /* 0x0008e02001007387 */ /* 0x000fe80000100a00 */
[----:B------:R-:W-:Y:S04]  /*35a80*/  STL.64 [R1+0x8e8], R34 ;  /* 0x0008e82201007387 */ /* 0x000fe80000100a00 */
[----:B------:R1:W-:Y:S01]  /*35a90*/  STL [R1+0x8dc], R31 ;  /* 0x0008dc1f01007387 */ /* 0x0003e20000100800 */
[----:B------:R-:W-:Y:S01]  /*35aa0*/  IMAD.MOV.U32 R209, RZ, RZ, R28 ;  /* 0x000000ffffd17224 */ /* 0x000fe200078e001c */
[----:B------:R-:W-:Y:S01]  /*35ab0*/  MOV R211, R30 ;  /* 0x0000001e00d37202 */ /* 0x000fe20000000f00 */
[----:B------:R-:W-:-:S02]  /*35ac0*/  IMAD.MOV.U32 R210, RZ, RZ, R29 ;  /* 0x000000ffffd27224 */ /* 0x000fc400078e001d */
[----:B-1----:R-:W-:Y:S01]  /*35ad0*/  HMMA.1688.F32.TF32 R28, R220, R130, R228 ;  /* 0x00000082dc1c723c */ /* 0x002fe200000810e4 */
[----:B------:R-:W-:Y:S04]  /*35ae0*/  LDS R220, [R3+0xc500] ;  /* 0x00c5000003dc7984 */ /* 0x000fe80000000800 */
[----:B------:R-:W-:Y:S03]  /*35af0*/  LDS R222, [R3+0xe500] ;  /* 0x00e5000003de7984 */ /* 0x000fe60000000800 */
[C---:B------:R-:W-:Y:S01]  /*35b00*/  HMMA.1688.F32.TF32 R32, R216.reuse, R26, R212 ;  /* 0x0000001ad820723c */ /* 0x040fe200000810d4 */
[----:B------:R-:W-:Y:S04]  /*35b10*/  LDS R221, [R240+0xc500] ;  /* 0x00c50000f0dd7984 */ /* 0x000fe80000000800 */
[----:B------:R-:W1:Y:S10]  /*35b20*/  LDS R223, [R240+0xe500] ;  /* 0x00e50000f0df7984 */ /* 0x000e740000000800 */
[----:B------:R-:W-:Y:S04]  /*35b30*/  STL.64 [R1+0x890], R28 ;  /* 0x0008901c01007387 */ /* 0x000fe80000100a00 */
[----:B------:R2:W-:Y:S02]  /*35b40*/  STL.64 [R1+0x898], R30 ;  /* 0x0008981e01007387 */ /* 0x0005e40000100a00 */
[C---:B--2---:R-:W-:Y:S02]  /*35b50*/  HMMA.1688.F32.TF32 R28, R216.reuse, R22, R236 ;  /* 0x00000016d81c723c */ /* 0x044fe400000810ec */
[----:B------:R-:W-:Y:S04]  /*35b60*/  STL.64 [R1+0x910], R32 ;  /* 0x0009102001007387 */ /* 0x000fe80000100a00 */
[----:B------:R2:W-:Y:S02]  /*35b70*/  STL.64 [R1+0x918], R34 ;  /* 0x0009182201007387 */ /* 0x0005e40000100a00 */
[C---:B------:R-:W-:Y:S08]  /*35b80*/  HMMA.1688.F32.TF32 R36, R216.reuse, R50, R248 ;  /* 0x00000032d824723c */ /* 0x040ff000000810f8 */
[C---:B--2---:R-:W-:Y:S07]  /*35b90*/  HMMA.1688.F32.TF32 R32, R216.reuse, R46, R244 ;  /* 0x0000002ed820723c */ /* 0x044fee00000810f4 */
[----:B------:R-:W-:Y:S04]  /*35ba0*/  STL.64 [R1+0x930], R28 ;  /* 0x0009301c01007387 */ /* 0x000fe80000100a00 */
[----:B------:R2:W-:Y:S02]  /*35bb0*/  STL.64 [R1+0x938], R30 ;  /* 0x0009381e01007387 */ /* 0x0005e40000100a00 */
[C---:B--2---:R-:W-:Y:S02]  /*35bc0*/  HMMA.1688.F32.TF32 R28, R216.reuse, R58, R224 ;  /* 0x0000003ad81c723c */ /* 0x044fe400000810e0 */
        /* <DEDUP_REMOVED lines=26> */
[----:B---3--:R-:W3:Y:S04]  /*35d70*/  LDL.LU R28, [R1+0xc00] ;  /* 0x000c0000011c7983 */ /* 0x008ee80000300800 */
[----:B------:R-:W3:Y:S04]  /*35d80*/  LDL.LU R29, [R1+0xc04] ;  /* 0x000c0400011d7983 */ /* 0x000ee80000300800 */
[----:B----4-:R-:W3:Y:S04]  /*35d90*/  LDL.LU R30, [R1+0xc08] ;  /* 0x000c0800011e7983 */ /* 0x010ee80000300800 */
        /* <DEDUP_REMOVED lines=87> */
[C---:B----4-:R-:W-:Y:S08]  /*36310*/  HMMA.1688.F32.TF32 R84, R216.reuse, R142, R84 ;  /* 0x0000008ed854723c */ /* 0x050ff00000081054 */
[C---:B------:R-:W-:Y:S08]  /*36320*/  HMMA.1688.F32.TF32 R92, R216.reuse, R18, R92 ;  /* 0x00000012d85c723c */ /* 0x040ff0000008105c */
[C---:B------:R-:W-:Y:S08]  /*36330*/  HMMA.1688.F32.TF32 R96, R216.reuse, R62, R96 ;  /* 0x0000003ed860723c */ /* 0x040ff00000081060 */
[C---:B------:R-:W-:Y:S08]  /*36340*/  HMMA.1688.F32.TF32 R100, R216.reuse, R66, R100 ;  /* 0x00000042d864723c */ /* 0x040ff00000081064 */
[C---:B------:R-:W-:Y:S08]  /*36350*/  HMMA.1688.F32.TF32 R124, R216.reuse, R10, R188 ;  /* 0x0000000ad87c723c */ /* 0x040ff000000810bc */
[C---:B------:R-:W-:Y:S08]  /*36360*/  HMMA.1688.F32.TF32 R192, R216.reuse, R54, R192 ;  /* 0x00000036d8c0723c */ /* 0x040ff000000810c0 */
[C---:B------:R-:W-:Y:S08]  /*36370*/  HMMA.1688.F32.TF32 R104, R216.reuse, R6, R104 ;  /* 0x00000006d868723c */ /* 0x040ff00000081068 */
[C---:B------:R-:W-:Y:S07]  /*36380*/  HMMA.1688.F32.TF32 R88, R216.reuse, R14, R88 ;  /* 0x0000000ed858723c */ /* 0x040fee0000081058 */
[----:B------:R-:W-:Y:S04]  /*36390*/  STL.64 [R1+0x990], R192 ;  /* 0x000990c001007387 */ /* 0x000fe80000100a00 */
[----:B------:R-:W-:Y:S04]  /*363a0*/  STL.64 [R1+0x998], R194 ;  /* 0x000998c201007387 */ /* 0x000fe80000100a00 */
[----:B------:R-:W-:Y:S01]  /*363b0*/  STL.64 [R1+0x9a0], R124 ;  /* 0x0009a07c01007387 */ /* 0x000fe20000100a00 */
[----:B------:R-:W-:Y:S03]  /*363c0*/  HMMA.1688.F32.TF32 R72, R216, R130, R72 ;  /* 0x00000082d848723c */ /* 0x000fe60000081048 */
        /* <DEDUP_REMOVED lines=20> */
[----:B------:R-:W-:Y:S04]  /*36510*/  LDS R216, [R3+0xc580] ;  /* 0x00c5800003d87984 */ /* 0x000fe80000000800 */
[----:B------:R-:W-:Y:S01]  /*36520*/  LDS R218, [R3+0xe580] ;  /* 0x00e5800003da7984 */ /* 0x000fe20000000800 */
[C---:B--2---:R-:W-:Y:S03]  /*36530*/  HMMA.1688.F32.TF32 R72, R220.reuse, R22, R40 ;  /* 0x00000016dc48723c */ /* 0x044fe60000081028 */
[----:B------:R-:W-:Y:S04]  /*36540*/  LDS R217, [R240+0xc580] ;  /* 0x00c58000f0d97984 */ /* 0x000fe80000000800 */
[----:B------:R-:W1:Y:S01]  /*36550*/  LDS R219, [R240+0xe580] ;  /* 0x00e58000f0db7984 */ /* 0x000e620000000800 */
        /* <DEDUP_REMOVED lines=15> */
[C---:B--2---:R-:W-:Y:S08]  /*36650*/  HMMA.1688.F32.TF32 R36, R220.reuse, R6, R32 ;  /* 0x00000006dc24723c */ /* 0x044ff00000081020 */
        /* <DEDUP_REMOVED lines=23> */
[----:B--2---:R-:W-:Y:S01]  /*367d0*/  HMMA.1688.F32.TF32 R28, R220, R130, R224 ;  /* 0x00000082dc1c723c */ /* 0x004fe200000810e0 */
[----:B------:R-:W-:Y:S04]  /*367e0*/  LDS R220, [R3+0xc600] ;  /* 0x00c6000003dc7984 */ /* 0x000fe80000000800 */
[----:B------:R-:W-:Y:S04]  /*367f0*/  LDS R222, [R3+0xe600] ;  /* 0x00e6000003de7984 */ /* 0x000fe80000000800 */
[----:B------:R-:W-:Y:S04]  /*36800*/  STL.64 [R1+0xb50], R36 ;  /* 0x000b502401007387 */ /* 0x000fe80000100a00 */
[----:B------:R-:W-:Y:S04]  /*36810*/  STL.64 [R1+0xb58], R38 ;  /* 0x000b582601007387 */ /* 0x000fe80000100a00 */
[----:B------:R-:W2:Y:S04]  /*36820*/  LDL.LU R224, [R1+0xd40] ;  /* 0x000d400001e07983 */ /* 0x000ea80000300800 */
[----:B------:R-:W-:Y:S04]  /*36830*/  STL.64 [R1+0xb40], R32 ;  /* 0x000b402001007387 */ /* 0x000fe80000100a00 */
[----:B------:R-:W-:Y:S04]  /*36840*/  STL.64 [R1+0xb48], R34 ;  /* 0x000b482201007387 */ /* 0x000fe80000100a00 */
        /* <DEDUP_REMOVED lines=110> */
[----:B------:R-:W1:Y:S02]  /*36f30*/  LDS R223, [R240+0xe600] ;  /* 0x00e60000f0df7984 */ /* 0x000e640000000800 */
[C---:B-1----:R-:W-:Y:S08]  /*36f40*/  HMMA.1688.F32.TF32 R124, R216.reuse, R26, R192 ;  /* 0x0000001ad87c723c */ /* 0x042ff000000810c0 */
[C---:B--2---:R-:W-:Y:S08]  /*36f50*/  HMMA.1688.F32.TF32 R192, R216.reuse, R22, R188 ;  /* 0x00000016d8c0723c */ /* 0x044ff000000810bc */
[C---:B---3--:R-:W-:Y:S07]  /*36f60*/  HMMA.1688.F32.TF32 R188, R216.reuse, R50, R104 ;  /* 0x00000032d8bc723c */ /* 0x048fee0000081068 */
[----:B------:R-:W-:Y:S01]  /*36f70*/  STL.64 [R1+0xb90], R124 ;  /* 0x000b907c01007387 */ /* 0x000fe20000100a00 */
[C---:B------:R-:W-:Y:S03]  /*36f80*/  HMMA.1688.F32.TF32 R104, R216.reuse, R58, R96 ;  /* 0x0000003ad868723c */ /* 0x040fe60000081060 */
[----:B------:R1:W-:Y:S05]  /*36f90*/  STL.64 [R1+0xb98], R126 ;  /* 0x000b987e01007387 */ /* 0x0003ea0000100a00 */
[C---:B----4-:R-:W-:Y:S08]  /*36fa0*/  HMMA.1688.F32.TF32 R96, R216.reuse, R10, R88 ;  /* 0x0000000ad860723c */ /* 0x050ff00000081058 */
[C---:B-1----:R-:W-:Y:S08]  /*36fb0*/  HMMA.1688.F32.TF32 R124, R216.reuse, R46, R100 ;  /* 0x0000002ed87c723c */ /* 0x042ff00000081064 */
[C---:B------:R-:W-:Y:S08]  /*36fc0*/  HMMA.1688.F32.TF32 R100, R216.reuse, R54, R92 ;  /* 0x00000036d864723c */ /* 0x040ff0000008105c */
[C---:B------:R-:W-:Y:S08]  /*36fd0*/  HMMA.1688.F32.TF32 R92, R216.reuse, R6, R84 ;  /* 0x00000006d85c723c */ /* 0x040ff00000081054 */
[C---:B------:R-:W-:Y:S01]  /*36fe0*/  HMMA.1688.F32.TF32 R88, R216.reuse, R66, R80 ;  /* 0x00000042d858723c */ /* 0x040fe20000081050 */
[----:B------:R-:W-:Y:S07]  /*36ff0*/  STL.64 [R1+0xba0], R192 ;  /* 0x000ba0c001007387 */ /* 0x000fee0000100a00 */
        /* <DEDUP_REMOVED lines=9> */
[----:B------:R-:W-:Y:S04]  /*37090*/  STL.64 [R1+0xbd8], R126 ;  /* 0x000bd87e01007387 */ /* 0x000fe80000100a00 */
[----:B------:R-:W-:Y:S03]  /*370a0*/  STL.64 [R1+0xbe0], R104 ;  /* 0x000be06801007387 */ /* 0x000fe60000100a00 */
[C---:B------:R-:W-:Y:S01]  /*370b0*/  HMMA.1688.F32.TF32 R40, R216.reuse, R134, R120 ;  /* 0x00000086d828723c */ /* 0x040fe20000081078 */
[----:B------:R-:W-:Y:S04]  /*370c0*/  STL.64 [R1+0xbe8], R106 ;  /* 0x000be86a01007387 */ /* 0x000fe80000100a00 */
[----:B------:R-:W-:Y:S03]  /*370d0*/  STL.64 [R1+0xc00], R100 ;  /* 0x000c006401007387 */ /* 0x000fe60000100a00 */
[----:B------:R-:W-:Y:S01]  /*370e0*/  HMMA.1688.F32.TF32 R36, R216, R130, R116 ;  /* 0x00000082d824723c */ /* 0x000fe20000081074 */
        /* <DEDUP_REMOVED lines=24> */
[----:B------:R-:W-:Y:S01]  /*37270*/  LDS R218, [R3+0xe680] ;  /* 0x00e6800003da7984 */ /* 0x000fe20000000800 */
[C---:B-1----:R-:W-:Y:S03]  /*37280*/  HMMA.1688.F32.TF32 R36, R220.reuse, R50, R32 ;  /* 0x00000032dc24723c */ /* 0x042fe60000081020 */
[----:B------:R-:W-:Y:S04]  /*37290*/  LDS R217, [R240+0xc680] ;  /* 0x00c68000f0d97984 */ /* 0x000fe80000000800 */
[----:B------:R-:W1:Y:S01]  /*372a0*/  LDS R219, [R240+0xe680] ;  /* 0x00e68000f0db7984 */ /* 0x000e620000000800 */
        /* <DEDUP_REMOVED lines=23> */
[----:B--2---:R-:W-:Y:S07]  /*37420*/  HMMA.1688.F32.TF32 R28, R220, R18, R224 ;  /* 0x00000012dc1c723c */ /* 0x004fee00000810e0 */
        /* <DEDUP_REMOVED lines=22> */
[----:B---3--:R-:W1:Y:S04]  /*37590*/  LDL.LU R28, [R1+0xd20] ;  /* 0x000d2000011c7983 */ /* 0x008e680000300800 */
[----:B------:R-:W1:Y:S04]  /*375a0*/  LDL.LU R29, [R1+0xd24] ;  /* 0x000d2400011d7983 */ /* 0x000e680000300800 */
[----:B----4-:R-:W1:Y:S04]  /*375b0*/  LDL.LU R30, [R1+0xd28] ;  /* 0x000d2800011e7983 */ /* 0x010e680000300800 */
[----:B------:R-:W1:Y:S04]  /*375c0*/  LDL.LU R31, [R1+0xd2c] ;  /* 0x000d2c00011f7983 */ /* 0x000e680000300800 */
        /* <DEDUP_REMOVED lines=72> */
[C---:B-1----:R-:W-:Y:S08]  /*37a50*/  HMMA.1688.F32.TF32 R28, R216.reuse, R14, R28 ;  /* 0x0000000ed81c723c */ /* 0x042ff0000008101c */
[----:B---3--:R-:W-:Y:S08]  /*37a60*/  HMMA.1688.F32.TF32 R32, R216, R18, R32 ;  /* 0x00000012d820723c */ /* 0x008ff00000081020 */
[C---:B--2---:R-:W-:Y:S08]  /*37a70*/  HMMA.1688.F32.TF32 R80, R220.reuse, R130, R80 ;  /* 0x00000082dc50723c */ /* 0x044ff00000081050 */
[C---:B----4-:R-:W-:Y:S08]  /*37a80*/  HMMA.1688.F32.TF32 R84, R220.reuse, R134, R84 ;  /* 0x00000086dc54723c */ /* 0x050ff00000081054 */
[C---:B------:R-:W-:Y:S08]  /*37a90*/  HMMA.1688.F32.TF32 R92, R220.reuse, R142, R92 ;  /* 0x0000008edc5c723c */ /* 0x040ff0000008105c */
[C---:B------:R-:W-:Y:S08]  /*37aa0*/  HMMA.1688.F32.TF32 R96, R220.reuse, R14, R96 ;  /* 0x0000000edc60723c */ /* 0x040ff00000081060 */
[----:B------:R-:W-:Y:S01]  /*37ab0*/  HMMA.1688.F32.TF32 R88, R220, R138, R88 ;  /* 0x0000008adc58723c */ /* 0x000fe20000081058 */
[----:B------:R-:W-:Y:S04]  /*37ac0*/  LDS R220, [R3+0xc700] ;  /* 0x00c7000003dc7984 */ /* 0x000fe80000000800 */
[----:B------:R-:W-:Y:S10]  /*37ad0*/  LDS R222, [R3+0xe700] ;  /* 0x00e7000003de7984 */ /* 0x000ff40000000800 */
        /* <DEDUP_REMOVED lines=10> */
[----:B------:R-:W-:Y:S04]  /*37b80*/  LDS R221, [R240+0xc700] ;  /* 0x00c70000f0dd7984 */ /* 0x000fe80000000800 */
[----:B------:R-:W2:Y:S01]  /*37b90*/  LDS R223, [R240+0xe700] ;  /* 0x00e70000f0df7984 */ /* 0x000ea20000000800 */
[----:B-1----:R-:W-:Y:S01]  /*37ba0*/  HMMA.1688.F32.TF32 R80, R216, R26, R224 ;  /* 0x0000001ad850723c */ /* 0x002fe200000810e0 */
[----:B------:R-:W-:-:S02]  /*37bb0*/  IMAD.MOV.U32 R84, RZ, RZ, R49 ;  /* 0x000000ffff547224 */ /* 0x000fc400078e0031 */
[----:B------:R-:W-:Y:S01]  /*37bc0*/  IMAD.MOV.U32 R85, RZ, RZ, R45 ;  /* 0x000000ffff557224 */ /* 0x000fe200078e002d */
[----:B------:R-:W-:Y:S01]  /*37bd0*/  MOV R87, R48 ;  /* 0x0000003000577202 */ /* 0x000fe20000000f00 */
[----:B------:R-:W-:Y:S01]  /*37be0*/  IMAD.MOV.U32 R86, RZ, RZ, R44 ;  /* 0x000000ffff567224 */ /* 0x000fe200078e002c */
[----:B------:R-:W-:Y:S01]  /*37bf0*/  LDS R224, [R3+0xc780] ;  /* 0x00c7800003e07984 */ /* 0x000fe20000000800 */
[----:B------:R-:W-:Y:S02]  /*37c00*/  IMAD.MOV.U32 R90, RZ, RZ, R20 ;  /* 0x000000ffff5a7224 */ /* 0x000fe400078e0014 */
[----:B------:R-:W-:Y:S01]  /*37c10*/  IMAD.MOV.U32 R91, RZ, RZ, R21 ;  /* 0x000000ffff5b7224 */ /* 0x000fe200078e0015 */
[----:B------:R-:W-:Y:S04]  /*37c20*/  LDS R226, [R3+0xe780] ;  /* 0x00e7800003e27984 */ /* 0x000fe80000000800 */
[----:B------:R-:W-:Y:S04]  /*37c30*/  LDS R225, [R240+0xc780] ;  /* 0x00c78000f0e17984 */ /* 0x000fe80000000800 */
[----:B------:R-:W1:Y:S05]  /*37c40*/  LDS R227, [R240+0xe780] ;  /* 0x00e78000f0e37984 */ /* 0x000e6a0000000800 */
[----:B------:R-:W-:Y:S04]  /*37c50*/  STL.64 [R1+0xef0], R80 ;  /* 0x000ef05001007387 */ /* 0x000fe80000100a00 */
[----:B------:R3:W-:Y:S02]  /*37c60*/  STL.64 [R1+0xef8], R82 ;  /* 0x000ef85201007387 */ /* 0x0007e40000100a00 */
[C---:B---3--:R-:W-:Y:S08]  /*37c70*/  HMMA.1688.F32.TF32 R80, R216.reuse, R22, R76 ;  /* 0x00000016d850723c */ /* 0x048ff0000008104c */
        /* <DEDUP_REMOVED lines=15> */
[C---:B---3--:R-:W-:Y:S03]  /*37d70*/  HMMA.1688.F32.TF32 R68, R216.reuse, R6, R116 ;  /* 0x00000006d844723c */ /* 0x048fe60000081074 */
[----:B------:R-:W-:Y:S04]  /*37d80*/  STL.64 [R1+0xfb0], R36 ;  /* 0x000fb02401007387 */ /* 0x000fe80000100a00 */
[----:B------:R3:W-:Y:S01]  /*37d90*/  STL.64 [R1+0xfb8], R38 ;  /* 0x000fb82601007387 */ /* 0x0007e20000100a00 */
[C---:B----4-:R-:W-:Y:S08]  /*37da0*/  HMMA.1688.F32.TF32 R40, R216.reuse, R66, R112 ;  /* 0x00000042d828723c */ /* 0x050ff00000081070 */
[C---:B---3--:R-:W-:Y:S07]  /*37db0*/  HMMA.1688.F32.TF32 R36, R216.reuse, R62, R108 ;  /* 0x0000003ed824723c */ /* 0x048fee000008106c */
        /* <DEDUP_REMOVED lines=14> */
[----:B------:R3:W-:Y:S04]  /*37ea0*/  STL.64 [R1+0x1068], R38 ;  /* 0x0010682601007387 */ /* 0x0007e80000100a00 */
[----:B------:R-:W-:Y:S04]  /*37eb0*/  STL.64 [R1+0x1050], R32 ;  /* 0x0010502001007387 */ /* 0x000fe80000100a00 */
[----:B------:R2:W-:Y:S01]  /*37ec0*/  STL.64 [R1+0x1058], R34 ;  /* 0x0010582201007387 */ /* 0x0005e20000100a00 */
[----:B---3--:R-:W-:Y:S03]  /*37ed0*/  HMMA.1688.F32.TF32 R36, R216, R130, R236 ;  /* 0x00000082d824723c */ /* 0x008fe600000810ec */
[----:B------:R-:W-:Y:S04]  /*37ee0*/  STL.64 [R1+0x1040], R28 ;  /* 0x0010401c01007387 */ /* 0x000fe80000100a00 */
[----:B------:R3:W-:Y:S01]  /*37ef0*/  STL.64 [R1+0x1048], R30 ;  /* 0x0010481e01007387 */ /* 0x0007e20000100a00 */
[C---:B--2---:R-:W-:Y:S08]  /*37f00*/  HMMA.1688.F32.TF32 R32, R220.reuse, R26, R248 ;  /* 0x0000001adc20723c */ /* 0x044ff000000810f8 */
[----:B---3--:R-:W-:Y:S01]  /*37f10*/  HMMA.1688.F32.TF32 R28, R220, R22, R244 ;  /* 0x00000016dc1c723c */ /* 0x008fe200000810f4 */
[----:B------:R-:W-:-:S06]  /*37f20*/  IMAD.MOV.U32 R248, RZ, RZ, R24 ;  /* 0x000000fffff87224 */ /* 0x000fcc00078e0018 */
[----:B------:R-:W-:Y:S04]  /*37f30*/  STL.64 [R1+0x1010], R36 ;  /* 0x0010102401007387 */ /* 0x000fe80000100a00 */
[----:B------:R-:W-:Y:S04]  /*37f40*/  STL.64 [R1+0x1018], R38 ;  /* 0x0010182601007387 */ /* 0x000fe80000100a00 */
[----:B------:R-:W-:Y:S01]  /*37f50*/  STL.64 [R1+0x1030], R32 ;  /* 0x0010302001007387 */ /* 0x000fe20000100a00 */
[----:B------:R-:W-:-:S03]  /*37f60*/  IMAD.MOV.U32 R249, RZ, RZ, R25 ;  /* 0x000000fffff97224 */ /* 0x000fc600078e0019 */
[----:B------:R-:W-:Y:S01]  /*37f70*/  STL.64 [R1+0x1038], R34 ;  /* 0x0010382201007387 */ /* 0x000fe20000100a00 */
[----:B------:R-:W-:-:S03]  /*37f80*/  MOV R236, R12 ;  /* 0x0000000c00ec7202 */ /* 0x000fc60000000f00 */
[----:B------:R-:W2:Y:S01]  /*37f90*/  LDL.LU R24, [R1+0x2c74] ;  /* 0x002c740001187983 */ /* 0x000ea20000300800 */
[----:B------:R-:W-:-:S03]  /*37fa0*/  IMAD.MOV.U32 R237, RZ, RZ, R13 ;  /* 0x000000ffffed7224 */ /* 0x000fc600078e000d */
[----:B------:R3:W-:Y:S01]  /*37fb0*/  STL.64 [R1+0x10b0], R28 ;  /* 0x0010b01c01007387 */ /* 0x0007e20000100a00 */
[----:B------:R-:W-:-:S03]  /*37fc0*/  IMAD.MOV.U32 R212, RZ, RZ, R16 ;  /* 0x000000ffffd47224 */ /* 0x000fc600078e0010 */
[----:B------:R4:W-:Y:S01]  /*37fd0*/  STL.64 [R1+0x10b8], R30 ;  /* 0x0010b81e01007387 */ /* 0x0009e20000100a00 */
[----:B------:R-:W-:-:S03]  /*37fe0*/  MOV R213, R17 ;  /* 0x0000001100d57202 */ /* 0x000fc60000000f00 */
        /* <DEDUP_REMOVED lines=38> */
[----:B------:R-:W1:Y:S01]  /*38250*/  LDL.LU R72, [R1+0x1470] ;  /* 0x0014700001487983 */ /* 0x000e620000300800 */
[----:B------:R-:W-:-:S03]  /*38260*/  IMAD.MOV.U32 R81, RZ, RZ, R61 ;  /* 0x000000ffff517224 */ /* 0x000fc600078e003d */
[----:B------:R-:W1:Y:S01]  /*38270*/  LDL.LU R73, [R1+0x1474] ;  /* 0x0014740001497983 */ /* 0x000e620000300800 */
[----:B------:R-:W-:-:S03]  /*38280*/  MOV R82, R64 ;  /* 0x0000004000527202 */ /* 0x000fc60000000f00 */
[----:B------:R-:W1:Y:S01]  /*38290*/  LDL.LU R74, [R1+0x1478] ;  /* 0x00147800014a7983 */ /* 0x000e620000300800 */
[----:B------:R-:W-:-:S03]  /*382a0*/  IMAD.MOV.U32 R83, RZ, RZ, R65 ;  /* 0x000000ffff537224 */ /* 0x000fc600078e0041 */
[----:B------:R-:W1:Y:S04]  /*382b0*/  LDL.LU R75, [R1+0x147c] ;  /* 0x00147c00014b7983 */ /* 0x000e680000300800 */
[----:B------:R-:W3:Y:S04]  /*382c0*/  LDL.LU R60, [R1+0x2c5c] ;  /* 0x002c5c00013c7983 */ /* 0x000ee80000300800 */
[----:B------:R-:W3:Y:S04]  /*382d0*/  LDL.LU R61, [R1+0x2c58] ;  /* 0x002c5800013d7983 */ /* 0x000ee80000300800 */
[----:B------:R-:W3:Y:S04]  /*382e0*/  LDL.LU R64, [R1+0x2c54] ;  /* 0x002c540001407983 */ /* 0x000ee80000300800 */
[----:B------:R-:W3:Y:S04]  /*382f0*/  LDL.LU R65, [R1+0x2c50] ;  /* 0x002c500001417983 */ /* 0x000ee80000300800 */
[----:B------:R-:W3:Y:S04]  /*38300*/  LDL.LU R49, [R1+0x2c4c] ;  /* 0x002c4c0001317983 */ /* 0x000ee80000300800 */
[----:B------:R-:W4:Y:S04]  /*38310*/  LDL.LU R45, [R1+0x2c48] ;  /* 0x002c4800012d7983 */ /* 0x000f280000300800 */
[----:B------:R-:W4:Y:S04]  /*38320*/  LDL.LU R44, [R1+0x2c44] ;  /* 0x002c4400012c7983 */ /* 0x000f280000300800 */
[----:B------:R-:W4:Y:S01]  /*38330*/  LDL.LU R48, [R1+0x2c40] ;  /* 0x002c400001307983 */ /* 0x000f220000300800 */
[----:B--2---:R-:W-:-:S02]  /*38340*/  IMAD.MOV.U32 R89, RZ, RZ, R24 ;  /* 0x000000ffff597224 */ /* 0x004fc400078e0018 */
[----:B------:R-:W-:Y:S02]  /*38350*/  IMAD.MOV.U32 R88, RZ, RZ, R25 ;  /* 0x000000ffff587224 */ /* 0x000fe400078e0019 */
[----:B------:R-:W2:Y:S04]  /*38360*/  LDL.LU R25, [R1+0x2c3c] ;  /* 0x002c3c0001197983 */ /* 0x000ea80000300800 */
[----:B------:R-:W2:Y:S04]  /*38370*/  LDL.LU R24, [R1+0x2c38] ;  /* 0x002c380001187983 */ /* 0x000ea80000300800 */
[----:B------:R-:W2:Y:S04]  /*38380*/  LDL.LU R20, [R1+0x2c34] ;  /* 0x002c340001147983 */ /* 0x000ea80000300800 */
[----:B------:R-:W2:Y:S01]  /*38390*/  LDL.LU R21, [R1+0x2c30] ;  /* 0x002c300001157983 */ /* 0x000ea20000300800 */
[----:B---3--:R-:W-:-:S02]  /*383a0*/  IMAD.MOV.U32 R99, RZ, RZ, R49 ;  /* 0x000000ffff637224 */ /* 0x008fc400078e0031 */
[----:B----4-:R-:W-:Y:S01]  /*383b0*/  IMAD.MOV.U32 R98, RZ, RZ, R45 ;  /* 0x000000ffff627224 */ /* 0x010fe200078e002d */
[----:B------:R-:W-:Y:S02]  /*383c0*/  MOV R96, R44 ;  /* 0x0000002c00607202 */ /* 0x000fe40000000f00 */
[----:B------:R-:W3:Y:S01]  /*383d0*/  LDL.LU R44, [R1+0x2c2c] ;  /* 0x002c2c00012c7983 */ /* 0x000ee20000300800 */
[----:B------:R-:W-:-:S03]  /*383e0*/  IMAD.MOV.U32 R97, RZ, RZ, R48 ;  /* 0x000000ffff617224 */ /* 0x000fc600078e0030 */
[----:B------:R-:W4:Y:S04]  /*383f0*/  LDL.LU R48, [R1+0x2c28] ;  /* 0x002c280001307983 */ /* 0x000f280000300800 */
[----:B------:R-:W4:Y:S04]  /*38400*/  LDL.LU R45, [R1+0x2c24] ;  /* 0x002c2400012d7983 */ /* 0x000f280000300800 */
[----:B------:R-:W4:Y:S01]  /*38410*/  LDL.LU R49, [R1+0x2c20] ;  /* 0x002c200001317983 */ /* 0x000f220000300800 */
[----:B--2---:R-:W-:Y:S02]  /*38420*/  IMAD.MOV.U32 R103, RZ, RZ, R25 ;  /* 0x000000ffff677224 */ /* 0x004fe400078e0019 */
[----:B------:R-:W-:-:S02]  /*38430*/  IMAD.MOV.U32 R102, RZ, RZ, R24 ;  /* 0x000000ffff667224 */ /* 0x000fc400078e0018 */
[----:B------:R-:W-:Y:S02]  /*38440*/  IMAD.MOV.U32 R100, RZ, RZ, R20 ;  /* 0x000000ffff647224 */ /* 0x000fe400078e0014 */
[----:B------:R-:W2:Y:S01]  /*38450*/  LDL.LU R20, [R1+0x2c1c] ;  /* 0x002c1c0001147983 */ /* 0x000ea20000300800 */
[----:B------:R-:W-:-:S03]  /*38460*/  MOV R101, R21 ;  /* 0x0000001500657202 */ /* 0x000fc60000000f00 */
[----:B------:R-:W2:Y:S04]  /*38470*/  LDL.LU R21, [R1+0x2c18] ;  /* 0x002c180001157983 */ /* 0x000ea80000300800 */
[----:B------:R-:W2:Y:S04]  /*38480*/  LDL.LU R24, [R1+0x2c14] ;  /* 0x002c140001187983 */ /* 0x000ea80000300800 */
[----:B------:R-:W2:Y:S01]  /*38490*/  LDL.LU R25, [R1+0x2c10] ;  /* 0x002c100001197983 */ /* 0x000ea20000300800 */
[----:B---3--:R-:W-:Y:S02]  /*384a0*/  IMAD.MOV.U32 R107, RZ, RZ, R44 ;  /* 0x000000ffff6b7224 */ /* 0x008fe400078e002c */
[----:B----4-:R-:W-:-:S02]  /*384b0*/  IMAD.MOV.U32 R106, RZ, RZ, R48 ;  /* 0x000000ffff6a7224 */ /* 0x010fc400078e0030 */
[----:B------:R-:W-:Y:S02]  /*384c0*/  IMAD.MOV.U32 R104, RZ, RZ, R45 ;  /* 0x000000ffff687224 */ /* 0x000fe400078e002d */
[----:B------:R-:W3:Y:S01]  /*384d0*/  LDL.LU R45, [R1+0x2c0c] ;  /* 0x002c0c00012d7983 */ /* 0x000ee20000300800 */
[----:B------:R-:W-:-:S03]  /*384e0*/  MOV R105, R49 ;  /* 0x0000003100697202 */ /* 0x000fc60000000f00 */
        /* <DEDUP_REMOVED lines=23> */
[----:B------:R-:W-:-:S02]  /*38660*/  IMAD.MOV.U32 R230, RZ, RZ, R13 ;  /* 0x000000ffffe67224 */ /* 0x000fc400078e000d */
[----:B---3--:R-:W-:Y:S02]  /*38670*/  IMAD.MOV.U32 R191, RZ, RZ, R45 ;  /* 0x000000ffffbf7224 */ /* 0x008fe400078e002d */
[----:B----4-:R-:W-:Y:S01]  /*38680*/  IMAD.MOV.U32 R190, RZ, RZ, R49 ;  /* 0x000000ffffbe7224 */ /* 0x010fe200078e0031 */
[----:B--2---:R-:W-:Y:S01]  /*38690*/  MOV R189, R48 ;  /* 0x0000003000bd7202 */ /* 0x004fe20000000f00 */
[----:B------:R-:W-:Y:S02]  /*386a0*/  IMAD.MOV.U32 R188, RZ, RZ, R44 ;  /* 0x000000ffffbc7224 */ /* 0x000fe400078e002c */
[----:B------:R-:W2:Y:S04]  /*386b0*/  LDL.LU R44, [R1+0x2bfc] ;  /* 0x002bfc00012c7983 */ /* 0x000ea80000300800 */
[----:B------:R-:W3:Y:S04]  /*386c0*/  LDL.LU R48, [R1+0x2bf8] ;  /* 0x002bf80001307983 */ /* 0x000ee80000300800 */
[----:B------:R-:W4:Y:S04]  /*386d0*/  LDL.LU R49, [R1+0x2bf4] ;  /* 0x002bf40001317983 */ /* 0x000f280000300800 */
[----:B------:R-:W4:Y:S01]  /*386e0*/  LDL.LU R45, [R1+0x2bf0] ;  /* 0x002bf000012d7983 */ /* 0x000f220000300800 */
[C---:B------:R-:W-:Y:S08]  /*386f0*/  HMMA.1688.F32.TF32 R200, R220.reuse, R46, R200 ;  /* 0x0000002edcc8723c */ /* 0x040ff000000810c8 */
[C---:B------:R-:W-:Y:S08]  /*38700*/  HMMA.1688.F32.TF32 R124, R220.reuse, R50, R124 ;  /* 0x00000032dc7c723c */ /* 0x040ff0000008107c */
[C---:B------:R-:W-:Y:S11]  /*38710*/  HMMA.1688.F32.TF32 R196, R220.reuse, R58, R196 ;  /* 0x0000003adcc4723c */ /* 0x040ff600000810c4 */
[----:B------:R-:W-:Y:S04]  /*38720*/  @!UPT UIADD3 URZ, URZ, URZ, URZ ;  /* 0x0000003f3f3ff290 */ /* 0x000fe8000fffe03f */
        /* <DEDUP_REMOVED lines=12> */
[----:B------:R-:W4:Y:S01]  /*387f0*/  LDL.LU R13, [R1+0x1534] ;  /* 0x00153400010d7983 */ /* 0x000f220000300800 */
[----:B------:R-:W-:Y:S01]  /*38800*/  HMMA.1688.F32.TF32 R216, R220, R54, R216 ;  /* 0x00000036dcd8723c */ /* 0x000fe200000810d8 */
[----:B------:R-:W-:Y:S01]  /*38810*/  IMAD.MOV.U32 R92, RZ, RZ, R65 ;  /* 0x000000ffff5c7224 */ /* 0x000fe200078e0041 */
[----:B------:R-:W-:Y:S01]  /*38820*/  MOV R93, R64 ;  /* 0x00000040005d7202 */ /* 0x000fe20000000f00 */
[----:B------:R-:W-:-:S02]  /*38830*/  IMAD.MOV.U32 R94, RZ, RZ, R61 ;  /* 0x000000ffff5e7224 */ /* 0x000fc400078e003d */
[----:B------:R-:W-:-:S03]  /*38840*/  IMAD.MOV.U32 R95, RZ, RZ, R60 ;  /* 0x000000ffff5f7224 */ /* 0x000fc600078e003c */
[C---:B------:R-:W-:Y:S08]  /*38850*/  HMMA.1688.F32.TF32 R192, R220.reuse, R10, R192 ;  /* 0x0000000adcc0723c */ /* 0x040ff000000810c0 */
[----:B------:R-:W-:Y:S01]  /*38860*/  HMMA.1688.F32.TF32 R188, R220, R6, R188 ;  /* 0x00000006dcbc723c */ /* 0x000fe200000810bc */
[----:B------:R-:W-:-:S07]  /*38870*/  IMAD.MOV.U32 R76, RZ, RZ, R57 ;  /* 0x000000ffff4c7224 */ /* 0x000fce00078e0039 */
[----:B------:R-:W-:Y:S01]  /*38880*/  HMMA.1688.F32.TF32 R104, R220, R66, R104 ;  /* 0x00000042dc68723c */ /* 0x000fe20000081068 */
[----:B------:R-:W-:Y:S01]  /*38890*/  MOV R77, R56 ;  /* 0x00000038004d7202 */ /* 0x000fe20000000f00 */
[----:B------:R-:W-:-:S06]  /*388a0*/  IMAD.MOV.U32 R78, RZ, RZ, R53 ;  /* 0x000000ffff4e7224 */ /* 0x000fcc00078e0035 */
[----:B------:R-:W-:Y:S01]  /*388b0*/  HMMA.1688.F32.TF32 R100, R220, R62, R100 ;  /* 0x0000003edc64723c */ /* 0x000fe20000081064 */
[----:B------:R-:W-:-:S07]  /*388c0*/  IMAD.MOV.U32 R79, RZ, RZ, R52 ;  /* 0x000000ffff4f7224 */ /* 0x000fce00078e0034 */
[C---:B------:R-:W-:Y:S08]  /*388d0*/  HMMA.1688.F32.TF32 R96, R220.reuse, R18, R96 ;  /* 0x00000012dc60723c */ /* 0x040ff00000081060 */
[----:B------:R-:W-:Y:S01]  /*388e0*/  HMMA.1688.F32.TF32 R92, R220, R14, R92 ;  /* 0x0000000edc5c723c */ /* 0x000fe2000008105c */
[----:B------:R-:W-:-:S07]  /*388f0*/  IMAD.MOV.U32 R108, RZ, RZ, R25 ;  /* 0x000000ffff6c7224 */ /* 0x000fce00078e0019 */
[----:B------:R-:W-:Y:S01]  /*38900*/  HMMA.1688.F32.TF32 R88, R220, R142, R88 ;  /* 0x0000008edc58723c */ /* 0x000fe20000081058 */
[----:B------:R-:W-:-:S07]  /*38910*/  MOV R109, R24 ;  /* 0x00000018006d7202 */ /* 0x000fce0000000f00 */
[----:B------:R-:W-:Y:S01]  /*38920*/  HMMA.1688.F32.TF32 R84, R220, R138, R84 ;  /* 0x0000008adc54723c */ /* 0x000fe20000081054 */
[----:B------:R-:W-:Y:S01]  /*38930*/  IMAD.MOV.U32 R110, RZ, RZ, R21 ;  /* 0x000000ffff6e7224 */ /* 0x000fe200078e0015 */
[----:B------:R-:W-:Y:S01]  /*38940*/  STL.64 [R1+0x1150], R216 ;  /* 0x001150d801007387 */ /* 0x000fe20000100a00 */
[----:B------:R-:W-:-:S05]  /*38950*/  IMAD.MOV.U32 R111, RZ, RZ, R20 ;  /* 0x000000ffff6f7224 */ /* 0x000fca00078e0014 */
[C---:B------:R-:W-:Y:S01]  /*38960*/  HMMA.1688.F32.TF32 R80, R220.reuse, R134, R80 ;  /* 0x00000086dc50723c */ /* 0x040fe20000081050 */
[----:B------:R-:W-:Y:S07]  /*38970*/  STL.64 [R1+0x1158], R218 ;  /* 0x001158da01007387 */ /* 0x000fee0000100a00 */
[----:B------:R-:W-:Y:S01]  /*38980*/  HMMA.1688.F32.TF32 R76, R220, R130, R76 ;  /* 0x00000082dc4c723c */ /* 0x000fe2000008104c */
[----:B------:R-:W-:Y:S07]  /*38990*/  STL.64 [R1+0x1170], R192 ;  /* 0x001170c001007387 */ /* 0x000fee0000100a00 */
        /* <DEDUP_REMOVED lines=15> */
[----:B------:R-:W-:Y:S01]  /*38a90*/  STL.64 [R1+0x1280], R84 ;  /* 0x0012805401007387 */ /* 0x000fe20000100a00 */
[----:B--2---:R-:W-:-:S03]  /*38aa0*/  IMAD.MOV.U32 R39, RZ, RZ, R44 ;  /* 0x000000ffff277224 */ /* 0x004fc600078e002c */
[----:B------:R-:W-:Y:S01]  /*38ab0*/  STL.64 [R1+0x1288], R86 ;  /* 0x0012885601007387 */ /* 0x000fe20000100a00 */
[----:B---3--:R-:W-:-:S03]  /*38ac0*/  MOV R37, R48 ;  /* 0x0000003000257202 */ /* 0x008fc60000000f00 */
[----:B------:R-:W-:Y:S01]  /*38ad0*/  STL.64 [R1+0x1270], R80 ;  /* 0x0012705001007387 */ /* 0x000fe20000100a00 */
[----:B----4-:R-:W-:Y:S02]  /*38ae0*/  IMAD.MOV.U32 R36, RZ, RZ, R49 ;  /* 0x000000ffff247224 */ /* 0x010fe400078e0031 */
[----:B------:R-:W-:Y:S01]  /*38af0*/  IMAD.MOV.U32 R38, RZ, RZ, R45 ;  /* 0x000000ffff267224 */ /* 0x000fe200078e002d */
[----:B------:R-:W-:Y:S01]  /*38b00*/  STL.64 [R1+0x1278], R82 ;  /* 0x0012785201007387 */ /* 0x000fe20000100a00 */
[C---:B------:R-:W-:Y:S03]  /*38b10*/  HMMA.1688.F32.TF32 R40, R224.reuse, R50, R40 ;  /* 0x00000032e028723c */ /* 0x040fe60000081028 */
[----:B------:R-:W-:Y:S04]  /*38b20*/  STL.64 [R1+0x11d0], R76 ;  /* 0x0011d04c01007387 */ /* 0x000fe80000100a00 */
[----:B------:R-:W-:Y:S04]  /*38b30*/  STL.64 [R1+0x11d8], R78 ;  /* 0x0011d84e01007387 */ /* 0x000fe80000100a00 */
[----:B------:R-:W-:Y:S04]  /*38b40*/  STL.64 [R1+0x11c0], R24 ;  /* 0x0011c01801007387 */ /* 0x000fe80000100a00 */
[----:B------:R1:W-:Y:S04]  /*38b50*/  STL.64 [R1+0x11c8], R26 ;  /* 0x0011c81a01007387 */ /* 0x0003e80000100a00 */
[----:B------:R-:W-:Y:S04]  /*38b60*/  STL.64 [R1+0x11b0], R20 ;  /* 0x0011b01401007387 */ /* 0x000fe80000100a00 */
[----:B------:R2:W-:Y:S01]  /*38b70*/  STL.64 [R1+0x11b8], R22 ;  /* 0x0011b81601007387 */ /* 0x0005e20000100a00 */
[----:B-1----:R-:W-:Y:S01]  /*38b80*/  HMMA.1688.F32.TF32 R24, R224, R46, R36 ;  /* 0x0000002ee018723c */ /* 0x002fe20000081024 */
[----:B------:R-:W-:Y:S01]  /*38b90*/  IMAD.MOV.U32 R244, RZ, RZ, R9 ;  /* 0x000000fffff47224 */ /* 0x000fe200078e0009 */
[----:B------:R-:W-:Y:S01]  /*38ba0*/  MOV R245, R8 ;  /* 0x0000000800f57202 */ /* 0x000fe20000000f00 */
[----:B------:R-:W-:-:S02]  /*38bb0*/  IMAD.MOV.U32 R246, RZ, RZ, R5 ;  /* 0x000000fffff67224 */ /* 0x000fc400078e0005 */
[----:B------:R-:W-:Y:S01]  /*38bc0*/  IMAD.MOV.U32 R247, RZ, RZ, R4 ;  /* 0x000000fffff77224 */ /* 0x000fe200078e0004 */
[----:B------:R-:W-:Y:S01]  /*38bd0*/  MOV R229, R16 ;  /* 0x0000001000e57202 */ /* 0x000fe20000000f00 */
[----:B------:R-:W-:Y:S01]  /*38be0*/  IMAD.MOV.U32 R228, RZ, RZ, R17 ;  /* 0x000000ffffe47224 */ /* 0x000fe200078e0011 */
[C---:B--2---:R-:W-:Y:S01]  /*38bf0*/  HMMA.1688.F32.TF32 R20, R224.reuse, R58, R120 ;  /* 0x0000003ae014723c */ /* 0x044fe20000081078 */
[----:B------:R-:W-:Y:S04]  /*38c00*/  STL.64 [R1+0x1260], R40 ;  /* 0x0012602801007387 */ /* 0x000fe80000100a00 */
[----:B------:R-:W-:Y:S03]  /*38c10*/  STL.64 [R1+0x1268], R42 ;  /* 0x0012682a01007387 */ /* 0x000fe60000100a00 */
[----:B------:R-:W-:Y:S01]  /*38c20*/  HMMA.1688.F32.TF32 R36, R224, R54, R116 ;  /* 0x00000036e024723c */ /* 0x000fe20000081074 */
[----:B------:R-:W-:Y:S01]  /*38c30*/  IMAD.MOV.U32 R231, RZ, RZ, R12 ;  /* 0x000000ffffe77224 */ /* 0x000fe200078e000c */
[----:B------:R-:W-:Y:S01]  /*38c40*/  LDS R216, [R3+0x10000] ;  /* 0x0100000003d87984 */ /* 0x000fe20000000800 */
[----:B------:R-:W-:-:S02]  /*38c50*/  IMAD.MOV.U32 R214, RZ, RZ, R141 ;  /* 0x000000ffffd67224 */ /* 0x000fc400078e008d */
[----:B------:R-:W-:Y:S01]  /*38c60*/  IMAD.MOV.U32 R215, RZ, RZ, R140 ;  /* 0x000000ffffd77224 */ /* 0x000fe200078e008c */
[----:B------:R-:W-:Y:S04]  /*38c70*/  LDS R218, [R3+0x12000] ;  /* 0x0120000003da7984 */ /* 0x000fe80000000800 */
[----:B------:R-:W-:Y:S04]  /*38c80*/  STL.64 [R1+0x1250], R24 ;  /* 0x0012501801007387 */ /* 0x000fe80000100a00 */
[----:B------:R1:W-:Y:S04]  /*38c90*/  STL.64 [R1+0x1258], R26 ;  /* 0x0012581a01007387 */ /* 0x0003e80000100a00 */
[----:B------:R-:W-:Y:S04]  /*38ca0*/  STL.64 [R1+0x1240], R20 ;  /* 0x0012401401007387 */ /* 0x000fe80000100a00 */
[----:B------:R2:W-:Y:S01]  /*38cb0*/  STL.64 [R1+0x1248], R22 ;  /* 0x0012481601007387 */ /* 0x0005e20000100a00 */
[----:B-1----:R-:W-:Y:S01]  /*38cc0*/  HMMA.1688.F32.TF32 R24, R224, R10, R112 ;  /* 0x0000000ae018723c */ /* 0x002fe20000081070 */
[----:B------:R-:W-:-:S02]  /*38cd0*/  IMAD.MOV.U32 R238, RZ, RZ, R137 ;  /* 0x000000ffffee7224 */ /* 0x000fc400078e0089 */
[----:B------:R-:W-:Y:S01]  /*38ce0*/  LDS R217, [R240+0x10000] ;  /* 0x01000000f0d97984 */ /* 0x000fe20000000800 */
[----:B------:R-:W-:Y:S02]  /*38cf0*/  IMAD.MOV.U32 R239, RZ, RZ, R136 ;  /* 0x000000ffffef7224 */ /* 0x000fe400078e0088 */
[----:B------:R-:W-:Y:S01]  /*38d00*/  IMAD.MOV.U32 R250, RZ, RZ, R133 ;  /* 0x000000fffffa7224 */ /* 0x000fe200078e0085 */
[----:B------:R-:W-:Y:S01]  /*38d10*/  LDS R219, [R240+0x12000] ;  /* 0x01200000f0db7984 */ /* 0x000fe20000000800 */
[C---:B--2---:R-:W-:Y:S01]  /*38d20*/  HMMA.1688.F32.TF32 R20, R224.reuse, R6, R108 ;  /* 0x00000006e014723c */ /* 0x044fe2000008106c */
[----:B------:R-:W-:Y:S02]  /*38d30*/  IMAD.MOV.U32 R251, RZ, RZ, R132 ;  /* 0x000000fffffb7224 */ /* 0x000fe400078e0084 */
[----:B------:R-:W-:Y:S04]  /*38d40*/  LDS R220, [R3+0x10080] ;  /* 0x0100800003dc7984 */ /* 0x000fe80000000800 */
[----:B------:R-:W-:Y:S01]  /*38d50*/  LDS R222, [R3+0x12080] ;  /* 0x0120800003de7984 */ /* 0x000fe20000000800 */
[C---:B------:R-:W-:Y:S03]  /*38d60*/  HMMA.1688.F32.TF32 R8, R224.reuse, R66, R32 ;  /* 0x00000042e008723c */ /* 0x040fe60000081020 */
[----:B------:R-:W-:Y:S04]  /*38d70*/  LDS R221, [R240+0x10080] ;  /* 0x01008000f0dd7984 */ /* 0x000fe80000000800 */
[----:B------:R-:W-:Y:S01]  /*38d80*/  LDS R223, [R240+0x12080] ;  /* 0x01208000f0df7984 */ /* 0x000fe20000000800 */
[C---:B------:R-:W-:Y:S03]  /*38d90*/  HMMA.1688.F32.TF32 R4, R224.reuse, R62, R28 ;  /* 0x0000003ee004723c */ /* 0x040fe6000008101c */
        /* <DEDUP_REMOVED lines=14> */
[----:B------:R1:W-:Y:S04]  /*38e80*/  STL.64 [R1+0x11e8], R18 ;  /* 0x0011e81201007387 */ /* 0x0003e80000100a00 */
[----:B------:R-:W2:Y:S04]  /*38e90*/  LDSM.16.M88.4 R140, [R13+0x40080] ;  /* 0x040080000d8c783b */ /* 0x000ea80000000200 */
[----:B------:R-:W-:Y:S01]  /*38ea0*/  LDSM.16.M88.4 R64, [R13+0x46080] ;  /* 0x046080000d40783b */ /* 0x000fe20000000200 */
[C---:B-1----:R-:W-:Y:S03]  /*38eb0*/  HMMA.1688.F32.TF32 R16, R224.reuse, R138, R236 ;  /* 0x0000008ae010723c */ /* 0x042fe600000810ec */
[----:B------:R-:W-:Y:S04]  /*38ec0*/  STL.64 [R1+0x11a0], R8 ;  /* 0x0011a00801007387 */ /* 0x000fe80000100a00 */
[----:B------:R1:W-:Y:S04]  /*38ed0*/  STL.64 [R1+0x11a8], R10 ;  /* 0x0011a80a01007387 */ /* 0x0003e80000100a00 */
[----:B------:R-:W-:Y:S04]  /*38ee0*/  STL.64 [R1+0x1180], R4 ;  /* 0x0011800401007387 */ /* 0x000fe80000100a00 */
[----:B------:R3:W-:Y:S01]  /*38ef0*/  STL.64 [R1+0x1188], R6 ;  /* 0x0011880601007387 */ /* 0x0007e20000100a00 */
[C---:B-1----:R-:W-:Y:S03]  /*38f00*/  HMMA.1688.F32.TF32 R8, R224.reuse, R134, R248 ;  /* 0x00000086e008723c */ /* 0x042fe600000810f8 */
[----:B------:R-:W1:Y:S04]  /*38f10*/  LDSM.16.M88.4 R136, [R13+0x41080] ;  /* 0x041080000d88783b */ /* 0x000e680000000200 */
[----:B------:R-:W-:Y:S01]  /*38f20*/  LDSM.16.M88.4 R132, [R13+0x44080] ;  /* 0x044080000d84783b */ /* 0x000fe20000000200 */
[----:B---3--:R-:W-:Y:S03]  /*38f30*/  HMMA.1688.F32.TF32 R4, R224, R130, R244 ;  /* 0x00000082e004723c */ /* 0x008fe600000810f4 */
[----:B------:R-:W-:Y:S04]  /*38f40*/  STL.64 [R1+0x1160], R16 ;  /* 0x0011601001007387 */ /* 0x000fe80000100a00 */
[----:B------:R-:W-:Y:S04]  /*38f50*/  STL.64 [R1+0x1168], R18 ;  /* 0x0011681201007387 */ /* 0x000fe80000100a00 */
[----:B------:R-:W3:Y:S04]  /*38f60*/  LDSM.16.M88.4 R16, [R13+0x42080] ;  /* 0x042080000d10783b */ /* 0x000ee80000000200 */
[----:B------:R-:W-:Y:S04]  /*38f70*/  LDSM.16.M88.4 R128, [R13+0x45080] ;  /* 0x045080000d80783b */ /* 0x000fe80000000200 */
[----:B------:R-:W-:Y:S04]  /*38f80*/  STL.64 [R1+0x1140], R8 ;  /* 0x0011400801007387 */ /* 0x000fe80000100a00 */
[----:B------:R-:W-:Y:S04]  /*38f90*/  STL.64 [R1+0x1148], R10 ;  /* 0x0011480a01007387 */ /* 0x000fe80000100a00 */
[----:B------:R-:W-:Y:S04]  /*38fa0*/  STL.64 [R1+0x1100], R4 ;  /* 0x0011000401007387 */ /* 0x000fe80000100a00 */
[----:B------:R-:W-:Y:S04]  /*38fb0*/  STL.64 [R1+0x1108], R6 ;  /* 0x0011080601007387 */ /* 0x000fe80000100a00 */
[----:B------:R-:W4:Y:S04]  /*38fc0*/  LDSM.16.M88.4 R4, [R13+0x43080] ;  /* 0x043080000d04783b */ /* 0x000f280000000200 */
[----:B------:R-:W1:Y:S04]  /*38fd0*/  LDSM.16.M88.4 R60, [R13+0x47080] ;  /* 0x047080000d3c783b */ /* 0x000e680000000200 */
[----:B------:R-:W3:Y:S04]  /*38fe0*/  LDSM.16.M88.4 R56, [R13+0x48080] ;  /* 0x048080000d38783b */ /* 0x000ee80000000200 */
[----:B------:R-:W3:Y:S04]  /*38ff0*/  LDSM.16.M88.4 R52, [R13+0x49080] ;  /* 0x049080000d34783b */ /* 0x000ee80000000200 */
[----:B------:R-:W4:Y:S04]  /*39000*/  LDSM.16.M88.4 R48, [R13+0x4a080] ;  /* 0x04a080000d30783b */ /* 0x000f280000000200 */
[----:B------:R-:W4:Y:S04]  /*39010*/  LDSM.16.M88.4 R44, [R13+0x4b080] ;  /* 0x04b080000d2c783b */ /* 0x000f280000000200 */
[----:B------:R-:W4:Y:S04]  /*39020*/  LDSM.16.M88.4 R24, [R13+0x4c080] ;  /* 0x04c080000d18783b */ /* 0x000f280000000200 */
[----:B------:R-:W4:Y:S04]  /*39030*/  LDSM.16.M88.4 R20, [R13+0x4d080] ;  /* 0x04d080000d14783b */ /* 0x000f280000000200 */
[----:B------:R-:W4:Y:S04]  /*39040*/  LDSM.16.M88.4 R8, [R13+0x4e080] ;  /* 0x04e080000d08783b */ /* 0x000f280000000200 */
[----:B--2---:R-:W-:Y:S04]  /*39050*/  STL [R1+0x2990], R142 ;  /* 0x0029908e01007387 */ /* 0x004fe80000100800 */
[----:B------:R-:W-:Y:S04]  /*39060*/  STL [R1+0x298c], R143 ;  /* 0x00298c8f01007387 */ /* 0x000fe80000100800 */
[----:B-1----:R-:W-:Y:S04]  /*39070*/  STL [R1+0x2984], R138 ;  /* 0x0029848a01007387 */ /* 0x002fe80000100800 */
[----:B------:R-:W-:Y:S04]  /*39080*/  STL [R1+0x2980], R139 ;  /* 0x0029808b01007387 */ /* 0x000fe80000100800 */
[----:B---3--:R-:W-:Y:S04]  /*39090*/  STL [R1+0x2994], R18 ;  /* 0x0029941201007387 */ /* 0x008fe80000100800 */
[----:B------:R-:W-:Y:S04]  /*390a0*/  STL [R1+0x2988], R19 ;  /* 0x0029881301007387 */ /* 0x000fe80000100800 */
[----:B----4-:R-:W-:Y:S04]  /*390b0*/  STL [R1+0x299c], R6 ;  /* 0x00299c0601007387 */ /* 0x010fe80000100800 */
        /* <DEDUP_REMOVED lines=52> */
[----:B------:R-:W1:Y:S01]  /*39400*/  LDSM.16.M88.4 R12, [R13+0x4f080] ;  /* 0x04f080000d0c783b */ /* 0x000e620000000200 */
[----:B------:R-:W-:-:S03]  /*39410*/  IMAD.MOV.U32 R249, RZ, RZ, R252 ;  /* 0x000000fffff97224 */ /* 0x000fc600078e00fc */
[----:B-1----:R-:W-:Y:S04]  /*39420*/  STL [R1+0x28ec], R14 ;  /* 0x0028ec0e01007387 */ /* 0x002fe80000100800 */
[----:B------:R-:W-:Y:S01]  /*39430*/  STL [R1+0x28e8], R15 ;  /* 0x0028e80f01007387 */ /* 0x000fe20000100800 */
[----:B------:R-:W-:Y:S01]  /*39440*/  MOV R250, R243 ;  /* 0x000000f300fa7202 */ /* 0x000fe20000000f00 */
[----:B------:R-:W-:Y:S01]  /*39450*/  IMAD.MOV.U32 R251, RZ, RZ, R242 ;  /* 0x000000fffffb7224 */ /* 0x000fe200078e00f2 */
[----:B---3--:R-:W-:Y:S11]  /*39460*/  HMMA.1688.F32.TF32 R32, R216, R140, R32 ;  /* 0x0000008cd820723c */ /* 0x008ff60000081020 */
[----:B------:R-:W-:Y:S11]  /*39470*/  @!UPT UIADD3 URZ, URZ, URZ, URZ ;  /* 0x0000003f3f3ff290 */ /* 0x000ff6000fffe03f */
[----:B------:R-:W-:Y:S01]  /*39480*/  @!UPT UIADD3 URZ, URZ, URZ, URZ ;  /* 0x0000003f3f3ff290 */ /* 0x000fe2000fffe03f */
[----:B------:R-:W-:Y:S01]  /*39490*/  STL.64 [R1+0x1120], R32 ;  /* 0x0011202001007387 */ /* 0x000fe20000100a00 */
[----:B------:R-:W-:-:S03]  /*394a0*/  IMAD.MOV.U32 R252, RZ, RZ, R35 ;  /* 0x000000fffffc7224 */ /* 0x000fc600078e0023 */
[----:B------:R2:W-:Y:S02]  /*394b0*/  STL [R1+0x1128], R34 ;  /* 0x0011282201007387 */ /* 0x0005e40000100800 */
[C---:B--2---:R-:W-:Y:S02]  /*394c0*/  HMMA.1688.F32.TF32 R32, R216.reuse, R136, R244 ;  /* 0x00000088d820723c */ /* 0x044fe400000810f4 */
[----:B------:R-:W2:Y:S04]  /*394d0*/  LDL.LU R244, [R1+0x7d0] ;  /* 0x0007d00001f47983 */ /* 0x000ea80000300800 */
[----:B------:R-:W2:Y:S02]  /*394e0*/  LDL.LU R245, [R1+0x7d4] ;  /* 0x0007d40001f57983 */ /* 0x000ea40000300800 */
[C---:B------:R-:W-:Y:S01]  /*394f0*/  HMMA.1688.F32.TF32 R28, R216.reuse, R16, R28 ;  /* 0x00000010d81c723c */ /* 0x040fe2000008101c */
[----:B------:R-:W-:Y:S01]  /*39500*/  IMAD.MOV.U32 R246, RZ, RZ, R2 ;  /* 0x000000fffff67224 */ /* 0x000fe200078e0002 */
[----:B------:R-:W-:Y:S11]  /*39510*/  MOV R247, R0 ;  /* 0x0000000000f77202 */ /* 0x000ff60000000f00 */
[----:B------:R-:W-:Y:S11]  /*39520*/  @!UPT UIADD3 URZ, URZ, URZ, URZ ;  /* 0x0000003f3f3ff290 */ /* 0x000ff6000fffe03f */
[----:B------:R-:W-:Y:S01]  /*39530*/  IMAD.MOV.U32 R18, RZ, RZ, R28 ;  /* 0x000000ffff127224 */ /* 0x000fe200078e001c */
[----:B------:R-:W-:Y:S01]  /*39540*/  MOV R0, R31 ;  /* 0x0000001f00007202 */ /* 0x000fe20000000f00 */
[----:B------:R-:W-:Y:S02]  /*39550*/  IMAD.MOV.U32 R142, RZ, RZ, R29 ;  /* 0x000000ffff8e7224 */ /* 0x000fe400078e001d */
[----:B------:R-:W-:Y:S02]  /*39560*/  IMAD.MOV.U32 R2, RZ, RZ, R30 ;  /* 0x000000ffff027224 */ /* 0x000fe400078e001e */
[----:B----4-:R-:W-:Y:S01]  /*39570*/  HMMA.1688.F32.TF32 R28, R216, R4, R232 ;  /* 0x00000004d81c723c */ /* 0x010fe200000810e8 */
[----:B------:R-:W-:Y:S01]  /*39580*/  IMAD.MOV.U32 R6, RZ, RZ, R32 ;  /* 0x000000ffff067224 */ /* 0x000fe200078e0020 */
[----:B------:R-:W-:Y:S01]  /*39590*/  MOV R7, R33 ;  /* 0x0000002100077202 */ /* 0x000fe20000000f00 */
[----:B------:R-:W-:Y:S02]  /*395a0*/  IMAD.MOV.U32 R243, RZ, RZ, R34 ;  /* 0x000000fffff37224 */ /* 0x000fe400078e0022 */
[----:B------:R-:W-:-:S03]  /*395b0*/  IMAD.MOV.U32 R242, RZ, RZ, R35 ;  /* 0x000000fffff27224 */ /* 0x000fc600078e0023 */
[C---:B------:R-:W-:Y:S08]  /*395c0*/  HMMA.1688.F32.TF32 R36, R216.reuse, R132, R228 ;  /* 0x00000084d824723c */ /* 0x040ff000000810e4 */
[----:B------:R-:W-:Y:S08]  /*395d0*/  HMMA.1688.F32.TF32 R32, R216, R128, R212 ;  /* 0x00000080d820723c */ /* 0x000ff000000810d4 */
[----:B------:R-:W-:Y:S01]  /*395e0*/  IMAD.MOV.U32 R143, RZ, RZ, R28 ;  /* 0x000000ffff8f7224 */ /* 0x000fe200078e001c */
[----:B------:R-:W-:Y:S01]  /*395f0*/  MOV R139, R31 ;  /* 0x0000001f008b7202 */ /* 0x000fe20000000f00 */
[----:B------:R-:W-:-:S02]  /*39600*/  IMAD.MOV.U32 R19, RZ, RZ, R29 ;  /* 0x000000ffff137224 */ /* 0x000fc400078e001d */
[----:B------:R-:W-:Y:S02]  /*39610*/  IMAD.MOV.U32 R138, RZ, RZ, R30 ;  /* 0x000000ffff8a7224 */ /* 0x000fe400078e001e */
[----:B------:R-:W-:Y:S01]  /*39620*/  HMMA.1688.F32.TF32 R28, R216, R64, R236 ;  /* 0x00000040d81c723c */ /* 0x000fe200000810ec */
[----:B------:R-:W-:Y:S04]  /*39630*/  STL.64 [R1+0x10a0], R36 ;  /* 0x0010a02401007387 */ /* 0x000fe80000100a00 */
[----:B------:R-:W-:Y:S04]  /*39640*/  STL.64 [R1+0x10a8], R38 ;  /* 0x0010a82601007387 */ /* 0x000fe80000100a00 */
[----:B------:R-:W-:Y:S04]  /*39650*/  STL.64 [R1+0x1020], R32 ;  /* 0x0010202001007387 */ /* 0x000fe80000100a00 */
[----:B------:R-:W-:Y:S10]  /*39660*/  STL.64 [R1+0x1028], R34 ;  /* 0x0010282201007387 */ /* 0x000ff40000100a00 */
[----:B------:R1:W-:Y:S01]  /*39670*/  STL [R1+0x1000], R28 ;  /* 0x0010001c01007387 */ /* 0x0003e20000100800 */
[----:B------:R-:W-:-:S02]  /*39680*/  IMAD.MOV.U32 R10, RZ, RZ, R29 ;  /* 0x000000ffff0a7224 */ /* 0x000fc400078e001d */
[----:B------:R-:W-:Y:S02]  /*39690*/  IMAD.MOV.U32 R11, RZ, RZ, R30 ;  /* 0x000000ffff0b7224 */ /* 0x000fe400078e001e */
[----:B------:R-:W-:Y:S02]  /*396a0*/  IMAD.MOV.U32 R22, RZ, RZ, R31 ;  /* 0x000000ffff167224 */ /* 0x000fe400078e001f */
[C---:B-1----:R-:W-:Y:S03]  /*396b0*/  HMMA.1688.F32.TF32 R28, R216.reuse, R60, R248 ;  /* 0x0000003cd81c723c */ /* 0x042fe600000810f8 */
[----:B------:R-:W-:Y:S04]  /*396c0*/  STL [R1+0x2958], R22 ;  /* 0x0029581601007387 */ /* 0x000fe80000100800 */
[----:B------:R-:W-:Y:S04]  /*396d0*/  STL [R1+0x2954], R11 ;  /* 0x0029540b01007387 */ /* 0x000fe80000100800 */
[----:B------:R-:W-:Y:S11]  /*396e0*/  STL [R1+0x2950], R10 ;  /* 0x0029500a01007387 */ /* 0x000ff60000100800 */
[----:B------:R-:W-:Y:S02]  /*396f0*/  @!UPT UIADD3 URZ, URZ, URZ, URZ ;  /* 0x0000003f3f3ff290 */ /* 0x000fe4000fffe03f */
[----:B------:R-:W-:Y:S01]  /*39700*/  MOV R47, R28 ;  /* 0x0000001c002f7202 */ /* 0x000fe20000000f00 */
[----:B------:R-:W-:Y:S01]  /*39710*/  IMAD.MOV.U32 R50, RZ, RZ, R29 ;  /* 0x000000ffff327224 */ /* 0x000fe200078e001d */
[----:B------:R-:W3:Y:S01]  /*39720*/  LDL.LU R28, [R1+0x7c0] ;  /* 0x0007c000011c7983 */ /* 0x000ee20000300800 */
[----:B------:R-:W-:Y:S02]  /*39730*/  IMAD.MOV.U32 R51, RZ, RZ, R30 ;  /* 0x000000ffff337224 */ /* 0x000fe400078e001e */
[----:B------:R-:W-:Y:S01]  /*39740*/  IMAD.MOV.U32 R54, RZ, RZ, R31 ;  /* 0x000000ffff367224 */ /* 0x000fe200078e001f */
[----:B------:R-:W3:Y:S04]  /*39750*/  LDL.LU R29, [R1+0x7c4] ;  /* 0x0007c400011d7983 */ /* 0x000ee80000300800 */
[----:B------:R-:W3:Y:S04]  /*39760*/  LDL.LU R30, [R1+0x7c8] ;  /* 0x0007c800011e7983 */ /* 0x000ee80000300800 */
[----:B------:R-:W3:Y:S04]  /*39770*/  LDL.LU R31, [R1+0x7cc] ;  /* 0x0007cc00011f7983 */ /* 0x000ee80000300800 */
[----:B------:R-:W-:Y:S04]  /*39780*/  STL [R1+0x2968], R54 ;  /* 0x0029683601007387 */ /* 0x000fe80000100800 */
[----:B------:R-:W-:Y:S04]  /*39790*/  STL [R1+0x2964], R51 ;  /* 0x0029643301007387 */ /* 0x000fe80000100800 */
[----:B------:R-:W-:Y:S04]  /*397a0*/  STL [R1+0x2960], R50 ;  /* 0x0029603201007387 */ /* 0x000fe80000100800 */
[----:B------:R1:W-:Y:S04]  /*397b0*/  STL [R1+0x295c], R47 ;  /* 0x00295c2f01007387 */ /* 0x0003e80000100800 */
        /* <DEDUP_REMOVED lines=20> */
[----:B------:R-:W2:Y:S04]  /*39900*/  LDL.LU R247, [R1+0x5fc] ;  /* 0x0005fc0001f77983 */ /* 0x000ea80000300800 */
[----:B------:R-:W2:Y:S04]  /*39910*/  LDL.LU R248, [R1+0x770] ;  /* 0x0007700001f87983 */ /* 0x000ea80000300800 */
[----:B------:R-:W2:Y:S04]  /*39920*/  LDL.LU R249, [R1+0x774] ;  /* 0x0007740001f97983 */ /* 0x000ea80000300800 */
[----:B------:R-:W2:Y:S01]  /*39930*/  LDL.LU R250, [R1+0x778] ;  /* 0x0007780001fa7983 */ /* 0x000ea20000300800 */
[----:B------:R-:W-:Y:S01]  /*39940*/  MOV R251, R241 ;  /* 0x000000f100fb7202 */ /* 0x000fe20000000f00 */
[C---:B---3--:R-:W-:Y:S11]  /*39950*/  HMMA.1688.F32.TF32 R28, R216.reuse, R52, R28 ;  /* 0x00000034d81c723c */ /* 0x048ff6000008101c */
[----:B------:R-:W-:Y:S11]  /*39960*/  @!UPT UIADD3 URZ, URZ, URZ, URZ ;  /* 0x0000003f3f3ff290 */ /* 0x000ff6000fffe03f */
[----:B------:R-:W-:Y:S02]  /*39970*/  @!UPT UIADD3 URZ, URZ, URZ, URZ ;  /* 0x0000003f3f3ff290 */ /* 0x000fe4000fffe03f */
[----:B------:R-:W-:Y:S01]  /*39980*/  IMAD.MOV.U32 R63, RZ, RZ, R28 ;  /* 0x000000ffff3f7224 */ /* 0x000fe200078e001c */
[----:B------:R-:W-:Y:S01]  /*39990*/  MOV R135, R31 ;  /* 0x0000001f00877202 */ /* 0x000fe20000000f00 */
[----:B------:R-:W-:Y:S02]  /*399a0*/  IMAD.MOV.U32 R66, RZ, RZ, R29 ;  /* 0x000000ffff427224 */ /* 0x000fe400078e001d */
[----:B------:R-:W-:Y:S02]  /*399b0*/  IMAD.MOV.U32 R134, RZ, RZ, R30 ;  /* 0x000000ffff867224 */ /* 0x000fe400078e001e */
[C---:B----4-:R-:W-:Y:S11]  /*399c0*/  HMMA.1688.F32.TF32 R28, R216.reuse, R48, R232 ;  /* 0x00000030d81c723c */ /* 0x050ff600000810e8 */
        /* <DEDUP_REMOVED lines=13> */
[C---:B------:R-:W-:Y:S01]  /*39aa0*/  HMMA.1688.F32.TF32 R28, R216.reuse, R24, R212 ;  /* 0x00000018d81c723c */ /* 0x040fe200000810d4 */
[----:B------:R-:W-:Y:S02]  /*39ab0*/  IMAD.MOV.U32 R62, RZ, RZ, R35 ;  /* 0x000000ffff3e7224 */ /* 0x000fe400078e0023 */
[----:B------:R-:W-:Y:S01]  /*39ac0*/  IMAD.MOV.U32 R59, RZ, RZ, R34 ;  /* 0x000000ffff3b7224 */ /* 0x000fe200078e0022 */
[----:B------:R-:W-:Y:S01]  /*39ad0*/  MOV R55, R32 ;  /* 0x0000002000377202 */ /* 0x000fe20000000f00 */
[----:B------:R-:W-:Y:S11]  /*39ae0*/  IMAD.MOV.U32 R58, RZ, RZ, R33 ;  /* 0x000000ffff3a7224 */ /* 0x000ff600078e0021 */
[----:B------:R-:W-:Y:S08]  /*39af0*/  @!UPT UIADD3 URZ, URZ, URZ, URZ ;  /* 0x0000003f3f3ff290 */ /* 0x000ff0000fffe03f */
[----:B-1----:R-:W-:Y:S01]  /*39b00*/  IMAD.MOV.U32 R47, RZ, RZ, R28 ;  /* 0x000000ffff2f7224 */ /* 0x002fe200078e001c */
[----:B------:R-:W-:Y:S01]  /*39b10*/  MOV R10, R31 ;  /* 0x0000001f000a7202 */ /* 0x000fe20000000f00 */
[----:B------:R-:W-:Y:S02]  /*39b20*/  IMAD.MOV.U32 R22, RZ, RZ, R29 ;  /* 0x000000ffff167224 */ /* 0x000fe400078e001d */
[----:B------:R-:W-:Y:S02]  /*39b30*/  IMAD.MOV.U32 R11, RZ, RZ, R30 ;  /* 0x000000ffff0b7224 */ /* 0x000fe400078e001e */
[----:B------:R-:W-:Y:S01]  /*39b40*/  HMMA.1688.F32.TF32 R28, R216, R20, R236 ;  /* 0x00000014d81c723c */ /* 0x000fe200000810ec */
[----:B------:R-:W-:Y:S04]  /*39b50*/  STL [R1+0x2978], R62 ;  /* 0x0029783e01007387 */ /* 0x000fe80000100800 */
[----:B------:R-:W-:Y:S04]  /*39b60*/  STL [R1+0x2974], R59 ;  /* 0x0029743b01007387 */ /* 0x000fe80000100800 */
[----:B------:R-:W-:Y:S04]  /*39b70*/  STL [R1+0x2970], R58 ;  /* 0x0029703a01007387 */ /* 0x000fe80000100800 */
[----:B------:R1:W-:Y:S11]  /*39b80*/  STL [R1+0x296c], R55 ;  /* 0x00296c3701007387 */ /* 0x0003f60000100800 */
[----:B-1----:R-:W-:Y:S01]  /*39b90*/  IMAD.MOV.U32 R55, RZ, RZ, R28 ;  /* 0x000000ffff377224 */ /* 0x002fe200078e001c */
[----:B------:R-:W-:Y:S01]  /*39ba0*/  MOV R50, R31 ;  /* 0x0000001f00327202 */ /* 0x000fe20000000f00 */
[----:B------:R-:W-:-:S02]  /*39bb0*/  IMAD.MOV.U32 R54, RZ, RZ, R29 ;  /* 0x000000ffff367224 */ /* 0x000fc400078e001d */
[----:B------:R-:W-:Y:S01]  /*39bc0*/  IMAD.MOV.U32 R51, RZ, RZ, R30 ;  /* 0x000000ffff337224 */ /* 0x000fe200078e001e */
[----:B------:R1:W-:Y:S01]  /*39bd0*/  STL [R1+0x297c], R63 ;  /* 0x00297c3f01007387 */ /* 0x0003e20000100800 */
[C---:B--2---:R-:W-:Y:S11]  /*39be0*/  HMMA.1688.F32.TF32 R28, R216.reuse, R8, R248 ;  /* 0x00000008d81c723c */ /* 0x044ff600000810f8 */
[----:B------:R-:W-:Y:S11]  /*39bf0*/  @!UPT UIADD3 URZ, URZ, URZ, URZ ;  /* 0x0000003f3f3ff290 */ /* 0x000ff6000fffe03f */
[----:B------:R-:W-:Y:S02]  /*39c00*/  @!UPT UIADD3 URZ, URZ, URZ, URZ ;  /* 0x0000003f3f3ff290 */ /* 0x000fe4000fffe03f */
[----:B-1----:R-:W-:Y:S01]  /*39c10*/  IMAD.MOV.U32 R63, RZ, RZ, R28 ;  /* 0x000000ffff3f7224 */ /* 0x002fe200078e001c */
[----:B------:R-:W-:Y:S01]  /*39c20*/  MOV R58, R31 ;  /* 0x0000001f003a7202 */ /* 0x000fe20000000f00 */
[----:B------:R-:W-:Y:S02]  /*39c30*/  IMAD.MOV.U32 R62, RZ, RZ, R29 ;  /* 0x000000ffff3e7224 */ /* 0x000fe400078e001d */
[----:B------:R-:W-:Y:S02]  /*39c40*/  IMAD.MOV.U32 R59, RZ, RZ, R30 ;  /* 0x000000ffff3b7224 */ /* 0x000fe400078e001e */
[----:B------:R-:W-:Y:S01]  /*39c50*/  HMMA.1688.F32.TF32 R28, R216, R12, R244 ;  /* 0x0000000cd81c723c */ /* 0x000fe200000810f4 */
[----:B------:R-:W2:Y:S04]  /*39c60*/  LDL.LU R244, [R1+0x3a0] ;  /* 0x0003a00001f47983 */ /* 0x000ea80000300800 */
[----:B------:R-:W-:Y:S04]  /*39c70*/  LDS R216, [R3+0x10100] ;  /* 0x0101000003d87984 */ /* 0x000fe80000000800 */
[----:B------:R-:W-:Y:S04]  /*39c80*/  LDS R218, [R3+0x12100] ;  /* 0x0121000003da7984 */ /* 0x000fe80000000800 */
[----:B------:R-:W-:Y:S04]  /*39c90*/  LDS R217, [R240+0x10100] ;  /* 0x01010000f0d97984 */ /* 0x000fe80000000800 */
[----:B------:R-:W1:Y:S06]  /*39ca0*/  LDS R219, [R240+0x12100] ;  /* 0x01210000f0db7984 */ /* 0x000e6c0000000800 */
        /* <DEDUP_REMOVED lines=84> */
[----:B------:R-:W3:Y:S01]  /*3a1f0*/  LDL.LU R231, [R1+0x3fc] ;  /* 0x0003fc0001e77983 */ /* 0x000ee20000300800 */
        /* <DEDUP_REMOVED lines=28> */
[C---:B-1----:R-:W-:Y:S08]  /*3a3c0*/  HMMA.1688.F32.TF32 R40, R220.reuse, R48, R116 ;  /* 0x00000030dc28723c */ /* 0x042ff00000081074 */
[C---:B--2---:R-:W-:Y:S07]  /*3a3d0*/  HMMA.1688.F32.TF32 R36, R220.reuse, R44, R112 ;  /* 0x0000002cdc24723c */ /* 0x044fee0000081070 */
[----:B------:R-:W-:Y:S04]  /*3a3e0*/  STL.64 [R1+0xda0], R68 ;  /* 0x000da04401007387 */ /* 0x000fe80000100a00 */
[----:B------:R-:W-:Y:S04]  /*3a3f0*/  STL.64 [R1+0xda8], R70 ;  /* 0x000da84601007387 */ /* 0x000fe80000100a00 */
[----:B------:R-:W-:Y:S04]  /*3a400*/  STL.64 [R1+0xd80], R40 ;  /* 0x000d802801007387 */ /* 0x000fe80000100a00 */
[----:B------:R-:W-:Y:S01]  /*3a410*/  STL.64 [R1+0xd88], R42 ;  /* 0x000d882a01007387 */ /* 0x000fe20000100a00 */
[----:B------:R-:W-:Y:S03]  /*3a420*/  HMMA.1688.F32.TF32 R32, R220, R20, R32 ;  /* 0x00000014dc20723c */ /* 0x000fe60000081020 */
[----:B------:R-:W-:Y:S01]  /*3a430*/  STL [R1+0xd60], R36 ;  /* 0x000d602401007387 */ /* 0x000fe20000100800 */
[----:B------:R-:W-:-:S02]  /*3a440*/  IMAD.MOV.U32 R14, RZ, RZ, R37 ;  /* 0x000000ffff0e7224 */ /* 0x000fc400078e0025 */
[----:B------:R-:W-:Y:S01]  /*3a450*/  IMAD.MOV.U32 R15, RZ, RZ, R38 ;  /* 0x000000ffff0f7224 */ /* 0x000fe200078e0026 */
[----:B------:R1:W-:Y:S02]  /*3a460*/  STL [R1+0xd6c], R39 ;  /* 0x000d6c2701007387 */ /* 0x0003e40000100800 */
[----:B-1----:R-:W-:Y:S02]  /*3a470*/  HMMA.1688.F32.TF32 R36, R220, R24, R108 ;  /* 0x00000018dc24723c */ /* 0x002fe4000008106c */
[----:B------:R1:W-:Y:S04]  /*3a480*/  STL [R1+0x28f4], R15 ;  /* 0x0028f40f01007387 */ /* 0x0003e80000100800 */
[----:B------:R2:W-:Y:S09]  /*3a490*/  STL [R1+0x28f0], R14 ;  /* 0x0028f00e01007387 */ /* 0x0005f20000100800 */
[----:B-1----:R-:W-:Y:S01]  /*3a4a0*/  IMAD.MOV.U32 R15, RZ, RZ, R34 ;  /* 0x000000ffff0f7224 */ /* 0x002fe200078e0022 */
[----:B--2---:R-:W-:-:S07]  /*3a4b0*/  MOV R14, R35 ;  /* 0x00000023000e7202 */ /* 0x004fce0000000f00 */
[----:B------:R-:W-:Y:S04]  /*3a4c0*/  STL.64 [R1+0xd40], R36 ;  /* 0x000d402401007387 */ /* 0x000fe80000100a00 */
[----:B------:R-:W-:Y:S04]  /*3a4d0*/  STL.64 [R1+0xd48], R38 ;  /* 0x000d482601007387 */ /* 0x000fe80000100a00 */
[----:B------:R3:W-:Y:S02]  /*3a4e0*/  STL.64 [R1+0xd20], R32 ;  /* 0x000d202001007387 */ /* 0x0007e40000100a00 */
[C---:B---3--:R-:W-:Y:S08]  /*3a4f0*/  HMMA.1688.F32.TF32 R32, R220.reuse, R8, R28 ;  /* 0x00000008dc20723c */ /* 0x048ff0000008101c */
[----:B------:R-:W-:Y:S01]  /*3a500*/  HMMA.1688.F32.TF32 R28, R220, R12, R232 ;  /* 0x0000000cdc1c723c */ /* 0x000fe200000810e8 */
[----:B------:R-:W-:Y:S04]  /*3a510*/  LDS R220, [R3+0x10180] ;  /* 0x0101800003dc7984 */ /* 0x000fe80000000800 */
[----:B------:R-:W-:Y:S03]  /*3a520*/  LDS R222, [R3+0x12180] ;  /* 0x0121800003de7984 */ /* 0x000fe60000000800 */
[C---:B------:R-:W-:Y:S01]  /*3a530*/  HMMA.1688.F32.TF32 R36, R216.reuse, R16, R236 ;  /* 0x00000010d824723c */ /* 0x040fe200000810ec */
[----:B------:R-:W-:Y:S04]  /*3a540*/  LDS R221, [R240+0x10180] ;  /* 0x01018000f0dd7984 */ /* 0x000fe80000000800 */
[----:B------:R-:W1:Y:S04]  /*3a550*/  LDS R223, [R240+0x12180] ;  /* 0x01218000f0df7984 */ /* 0x000e680000000800 */
[----:B------:R-:W-:Y:S04]  /*3a560*/  STL.64 [R1+0xd00], R32 ;  /* 0x000d002001007387 */ /* 0x000fe80000100a00 */
[----:B------:R2:W-:Y:S04]  /*3a570*/  STL.64 [R1+0xd08], R34 ;  /* 0x000d082201007387 */ /* 0x0005e80000100a00 */
[----:B------:R-:W-:Y:S04]  /*3a580*/  STL.64 [R1+0xca0], R28 ;  /* 0x000ca01c01007387 */ /* 0x000fe80000100a00 */
[----:B------:R4:W-:Y:S01]  /*3a590*/  STL.64 [R1+0xca8], R30 ;  /* 0x000ca81e01007387 */ /* 0x0009e20000100a00 */
[C---:B--2---:R-:W-:Y:S08]  /*3a5a0*/  HMMA.1688.F32.TF32 R32, R216.reuse, R140, R228 ;  /* 0x0000008cd820723c */ /* 0x044ff000000810e4 */
[C---:B----4-:R-:W-:Y:S11]  /*3a5b0*/  HMMA.1688.F32.TF32 R28, R216.reuse, R136, R212 ;  /* 0x00000088d81c723c */ /* 0x050ff600000810d4 */
[----:B------:R-:W-:Y:S04]  /*3a5c0*/  @!UPT UIADD3 URZ, URZ, URZ, URZ ;  /* 0x0000003f3f3ff290 */ /* 0x000fe8000fffe03f */
[----:B------:R-:W-:Y:S04]  /*3a5d0*/  STL.64 [R1+0xc90], R32 ;  /* 0x000c902001007387 */ /* 0x000fe80000100a00 */
[----:B------:R2:W-:Y:S04]  /*3a5e0*/  STL.64 [R1+0xc98], R34 ;  /* 0x000c982201007387 */ /* 0x0005e80000100a00 */
[----:B------:R-:W-:Y:S04]  /*3a5f0*/  STL.64 [R1+0xc60], R28 ;  /* 0x000c601c01007387 */ /* 0x000fe80000100a00 */
[----:B------:R3:W-:Y:S01]  /*3a600*/  STL.64 [R1+0xc68], R30 ;  /* 0x000c681e01007387 */ /* 0x0007e20000100a00 */
[C---:B--2---:R-:W-:Y:S08]  /*3a610*/  HMMA.1688.F32.TF32 R32, R216.reuse, R4, R248 ;  /* 0x00000004d820723c */ /* 0x044ff000000810f8 */
[C---:B---3--:R-:W-:Y:S01]  /*3a620*/  HMMA.1688.F32.TF32 R28, R216.reuse, R132, R244 ;  /* 0x00000084d81c723c */ /* 0x048fe200000810f4 */
[----:B------:R-:W-:Y:S04]  /*3a630*/  STL.64 [R1+0xc40], R36 ;  /* 0x000c402401007387 */ /* 0x000fe80000100a00 */
[----:B------:R-:W-:Y:S04]  /*3a640*/  STL.64 [R1+0xc48], R38 ;  /* 0x000c482601007387 */ /* 0x000fe80000100a00 */
[----:B------:R-:W2:Y:S06]  /*3a650*/  LDL.LU R236, [R1+0x1d0] ;  /* 0x0001d00001ec7983 */ /* 0x000eac0000300800 */
        /* <DEDUP_REMOVED lines=115> */
[C---:B------:R-:W-:Y:S11]  /*3ad90*/  HMMA.1688.F32.TF32 R104, R216.reuse, R60, R104 ;  /* 0x0000003cd868723c */ /* 0x040ff60000081068 */
        /* <DEDUP_REMOVED lines=20> */
[----:B------:R-:W3:Y:S01]  /*3aee0*/  LDL.LU.64 R244, [R1+0x2b70] ;  /* 0x002b700001f47983 */ /* 0x000ee20000300a00 */
[C---:B------:R-:W-:Y:S08]  /*3aef0*/  HMMA.1688.F32.TF32 R224, R216.reuse, R48, R224 ;  /* 0x00000030d8e0723c */ /* 0x040ff000000810e0 */
[C---:B------:R-:W-:Y:S08]  /*3af00*/  HMMA.1688.F32.TF32 R96, R216.reuse, R44, R96 ;  /* 0x0000002cd860723c */ /* 0x040ff00000081060 */
[C---:B------:R-:W-:Y:S08]  /*3af10*/  HMMA.1688.F32.TF32 R92, R216.reuse, R24, R92 ;  /* 0x00000018d85c723c */ /* 0x040ff0000008105c */
[C---:B------:R-:W-:Y:S08]  /*3af20*/  HMMA.1688.F32.TF32 R88, R216.reuse, R20, R88 ;  /* 0x00000014d858723c */ /* 0x040ff00000081058 */
[C---:B------:R-:W-:Y:S08]  /*3af30*/  HMMA.1688.F32.TF32 R84, R216.reuse, R8, R84 ;  /* 0x00000008d854723c */ /* 0x040ff00000081054 */
[----:B------:R-:W-:Y:S08]  /*3af40*/  HMMA.1688.F32.TF32 R80, R216, R12, R80 ;  /* 0x0000000cd850723c */ /* 0x000ff00000081050 */
        /* <DEDUP_REMOVED lines=33> */
[----:B------:R-:W1:Y:S04]  /*3b160*/  LDS R219, [R240+0x12200] ;  /* 0x01220000f0db7984 */ /* 0x000e680000000800 */
[----:B------:R-:W-:Y:S04]  /*3b170*/  STL.64 [R1+0x810], R68 ;  /* 0x0008104401007387 */ /* 0x000fe80000100a00 */
[----:B------:R1:W-:Y:S04]  /*3b180*/  STL.64 [R1+0x818], R70 ;  /* 0x0008184601007387 */ /* 0x0003e80000100a00 */
[----:B------:R-:W-:Y:S04]  /*3b190*/  STL.64 [R1+0x800], R40 ;  /* 0x0008002801007387 */ /* 0x000fe80000100a00 */
[----:B------:R1:W-:Y:S02]  /*3b1a0*/  STL.64 [R1+0x808], R42 ;  /* 0x0008082a01007387 */ /* 0x0003e40000100a00 */
[C---:B-1----:R-:W-:Y:S02]  /*3b1b0*/  HMMA.1688.F32.TF32 R68, R220.reuse, R56, R108 ;  /* 0x00000038dc44723c */ /* 0x042fe4000008106c */
[----:B------:R-:W-:Y:S04]  /*3b1c0*/  STL.64 [R1+0x7f0], R36 ;  /* 0x0007f02401007387 */ /* 0x000fe80000100a00 */
[----:B------:R1:W-:Y:S02]  /*3b1d0*/  STL.64 [R1+0x7f8], R38 ;  /* 0x0007f82601007387 */ /* 0x0003e40000100a00 */
[C---:B------:R-:W-:Y:S08]  /*3b1e0*/  HMMA.1688.F32.TF32 R40, R220.reuse, R52, R32 ;  /* 0x00000034dc28723c */ /* 0x040ff00000081020 */
[C---:B-1----:R-:W-:Y:S08]  /*3b1f0*/  HMMA.1688.F32.TF32 R36, R220.reuse, R48, R28 ;  /* 0x00000030dc24723c */ /* 0x042ff0000008101c */
        /* <DEDUP_REMOVED lines=14> */
[----:B-1----:R-:W-:Y:S01]  /*3b2e0*/  HMMA.1688.F32.TF32 R28, R220, R12, R248 ;  /* 0x0000000cdc1c723c */ /* 0x002fe200000810f8 */
[----:B------:R-:W-:Y:S04]  /*3b2f0*/  LDS R220, [R3+0x10280] ;  /* 0x0102800003dc7984 */ /* 0x000fe80000000800 */
[----:B------:R-:W-:Y:S04]  /*3b300*/  LDS R222, [R3+0x12280] ;  /* 0x0122800003de7984 */ /* 0x000fe80000000800 */
[----:B------:R1:W-:Y:S04]  /*3b310*/  STL.64 [R1+0x790], R36 ;  /* 0x0007902401007387 */ /* 0x0003e80000100a00 */
[----:B------:R4:W-:Y:S04]  /*3b320*/  STL.64 [R1+0x798], R38 ;  /* 0x0007982601007387 */ /* 0x0009e80000100a00 */
[----:B------:R-:W-:Y:S04]  /*3b330*/  STL.64 [R1+0x780], R32 ;  /* 0x0007802001007387 */ /* 0x000fe80000100a00 */
[----:B------:R-:W-:Y:S01]  /*3b340*/  STL.64 [R1+0x788], R34 ;  /* 0x0007882201007387 */ /* 0x000fe20000100a00 */
[----:B--2---:R-:W-:-:S02]  /*3b350*/  IMAD.MOV.U32 R225, RZ, RZ, R247 ;  /* 0x000000ffffe17224 */ /* 0x004fc400078e00f7 */
[----:B---3--:R-:W-:Y:S01]  /*3b360*/  IMAD.MOV.U32 R224, RZ, RZ, R245 ;  /* 0x000000ffffe07224 */ /* 0x008fe200078e00f5 */
[----:B------:R-:W-:Y:S01]  /*3b370*/  MOV R227, R246 ;  /* 0x000000f600e37202 */ /* 0x000fe20000000f00 */
[----:B------:R-:W2:Y:S01]  /*3b380*/  LDL.LU R245, [R1+0x2b6c] ;  /* 0x002b6c0001f57983 */ /* 0x000ea20000300800 */
[----:B------:R-:W-:-:S03]  /*3b390*/  IMAD.MOV.U32 R226, RZ, RZ, R244 ;  /* 0x000000ffffe27224 */ /* 0x000fc600078e00f4 */
[----:B------:R3:W-:Y:S04]  /*3b3a0*/  STL.64 [R1+0x770], R28 ;  /* 0x0007701c01007387 */ /* 0x0007e80000100a00 */
[----:B------:R1:W-:Y:S04]  /*3b3b0*/  STL.64 [R1+0x778], R30 ;  /* 0x0007781e01007387 */ /* 0x0003e80000100a00 */
[----:B------:R-:W3:Y:S04]  /*3b3c0*/  LDL.LU R247, [R1+0x2b68] ;  /* 0x002b680001f77983 */ /* 0x000ee80000300800 */
[----:B------:R-:W4:Y:S04]  /*3b3d0*/  LDL.LU R244, [R1+0x2b64] ;  /* 0x002b640001f47983 */ /* 0x000f280000300800 */
[----:B------:R-:W4:Y:S04]  /*3b3e0*/  LDL.LU R246, [R1+0x2b60] ;  /* 0x002b600001f67983 */ /* 0x000f280000300800 */
[----:B------:R-:W4:Y:S04]  /*3b3f0*/  LDL.LU R248, [R1+0x20] ;  /* 0x0000200001f87983 */ /* 0x000f280000300800 */
[----:B------:R-:W4:Y:S04]  /*3b400*/  LDL.LU R249, [R1+0x24] ;  /* 0x0000240001f97983 */ /* 0x000f280000300800 */
[----:B------:R-:W4:Y:S04]  /*3b410*/  LDL.LU R250, [R1+0x28] ;  /* 0x0000280001fa7983 */ /* 0x000f280000300800 */
[----:B------:R-:W4:Y:S04]  /*3b420*/  LDL.LU R251, [R1+0x2c] ;  /* 0x00002c0001fb7983 */ /* 0x000f280000300800 */
[----:B------:R-:W-:Y:S04]  /*3b430*/  LDS R221, [R240+0x10280] ;  /* 0x01028000f0dd7984 */ /* 0x000fe80000000800 */
[----:B------:R-:W1:Y:S01]  /*3b440*/  LDS R223, [R240+0x12280] ;  /* 0x01228000f0df7984 */ /* 0x000e620000000800 */
[----:B--2---:R-:W-:Y:S01]  /*3b450*/  MOV R239, R245 ;  /* 0x000000f500ef7202 */ /* 0x004fe20000000f00 */
[----:B---3--:R-:W-:-:S02]  /*3b460*/  IMAD.MOV.U32 R238, RZ, RZ, R247 ;  /* 0x000000ffffee7224 */ /* 0x008fc400078e00f7 */
[----:B----4-:R-:W-:Y:S02]  /*3b470*/  IMAD.MOV.U32 R236, RZ, RZ, R244 ;  /* 0x000000ffffec7224 */ /* 0x010fe400078e00f4 */
[----:B------:R-:W2:Y:S01]  /*3b480*/  LDL.LU R244, [R1+0x2b5c] ;  /* 0x002b5c0001f47983 */ /* 0x000ea20000300800 */
[----:B------:R-:W-:-:S03]  /*3b490*/  IMAD.MOV.U32 R237, RZ, RZ, R246 ;  /* 0x000000ffffed7224 */ /* 0x000fc600078e00f6 */
        /* <DEDUP_REMOVED lines=63> */
[----:B--2---:R-:W-:-:S03]  /*3b890*/  MOV R231, R244 ;  /* 0x000000f400e77202 */ /* 0x004fc60000000f00 */
[----:B------:R-:W2:Y:S01]  /*3b8a0*/  LDL.LU R244, [R1+0x90] ;  /* 0x0000900001f47983 */ /* 0x000ea20000300800 */
[----:B---3--:R-:W-:Y:S02]  /*3b8b0*/  IMAD.MOV.U32 R229, RZ, RZ, R246 ;  /* 0x000000ffffe57224 */ /* 0x008fe400078e00f6 */
[----:B----4-:R-:W-:Y:S02]  /*3b8c0*/  IMAD.MOV.U32 R228, RZ, RZ, R247 ;  /* 0x000000ffffe47224 */ /* 0x010fe400078e00f7 */
[----:B------:R-:W-:Y:S02]  /*3b8d0*/  IMAD.MOV.U32 R230, RZ, RZ, R245 ;  /* 0x000000ffffe67224 */ /* 0x000fe400078e00f5 */
        /* <DEDUP_REMOVED lines=15> */
[C---:B------:R-:W-:Y:S08]  /*3b9d0*/  HMMA.1688.F32.TF32 R112, R216.reuse, R24, R112 ;  /* 0x00000018d870723c */ /* 0x040ff00000081070 */
        /* <DEDUP_REMOVED lines=9> */
[C---:B------:R-:W-:Y:S11]  /*3ba70*/  HMMA.1688.F32.TF32 R88, R216.reuse, R16, R88 ;  /* 0x00000010d858723c */ /* 0x040ff60000081058 */
[----:B------:R-:W-:Y:S04]  /*3ba80*/  @!UPT UIADD3 URZ, URZ, URZ, URZ ;  /* 0x0000003f3f3ff290 */ /* 0x000fe8000fffe03f */
[----:B------:R-:W-:Y:S04]  /*3ba90*/  STL.64 [R1+0x760], R96 ;  /* 0x0007606001007387 */ /* 0x000fe80000100a00 */
[----:B------:R1:W-:Y:S01]  /*3baa0*/  STL.64 [R1+0x768], R98 ;  /* 0x0007686201007387 */ /* 0x0003e20000100a00 */
[C---:B------:R-:W-:Y:S03]  /*3bab0*/  HMMA.1688.F32.TF32 R72, R216.reuse, R64, R72 ;  /* 0x00000040d848723c */ /* 0x040fe60000081048 */
[----:B-1----:R-:W3:Y:S04]  /*3bac0*/  LDL.LU.64 R98, [R1+0x2b48] ;  /* 0x002b480001627983 */ /* 0x002ee80000300a00 */
[----:B------:R-:W3:Y:S04]  /*3bad0*/  LDL.LU.64 R96, [R1+0x2b40] ;  /* 0x002b400001607983 */ /* 0x000ee80000300a00 */
[----:B------:R-:W-:Y:S04]  /*3bae0*/  STL.64 [R1+0x750], R92 ;  /* 0x0007505c01007387 */ /* 0x000fe80000100a00 */
[----:B------:R1:W-:Y:S01]  /*3baf0*/  STL.64 [R1+0x758], R94 ;  /* 0x0007585e01007387 */ /* 0x0003e20000100a00 */
[C---:B------:R-:W-:Y:S03]  /*3bb00*/  HMMA.1688.F32.TF32 R120, R216.reuse, R48, R120 ;  /* 0x00000030d878723c */ /* 0x040fe60000081078 */
[----:B-1----:R-:W3:Y:S04]  /*3bb10*/  LDL.LU.64 R94, [R1+0x2b38] ;  /* 0x002b3800015e7983 */ /* 0x002ee80000300a00 */
[----:B------:R-:W3:Y:S04]  /*3bb20*/  LDL.LU.64 R92, [R1+0x2b30] ;  /* 0x002b3000015c7983 */ /* 0x000ee80000300a00 */
[----:B------:R-:W-:Y:S04]  /*3bb30*/  STL.64 [R1+0x740], R88 ;  /* 0x0007405801007387 */ /* 0x000fe80000100a00 */
[----:B------:R1:W-:Y:S04]  /*3bb40*/  STL.64 [R1+0x748], R90 ;  /* 0x0007485a01007387 */ /* 0x0003e80000100a00 */
[----:B-1----:R-:W3:Y:S04]  /*3bb50*/  LDL.LU.64 R90, [R1+0x2b28] ;  /* 0x002b2800015a7983 */ /* 0x002ee80000300a00 */
[----:B------:R-:W3:Y:S04]  /*3bb60*/  LDL.LU.64 R88, [R1+0x2b20] ;  /* 0x002b200001587983 */ /* 0x000ee80000300a00 */
[----:B------:R-:W-:Y:S04]  /*3bb70*/  STL.64 [R1+0x730], R84 ;  /* 0x0007305401007387 */ /* 0x000fe80000100a00 */
[----:B------:R1:W-:Y:S04]  /*3bb80*/  STL.64 [R1+0x738], R86 ;  /* 0x0007385601007387 */ /* 0x0003e80000100a00 */
        /* <DEDUP_REMOVED lines=8> */
[----:B------:R1:W-:Y:S01]  /*3bc10*/  STL.64 [R1+0x718], R78 ;  /* 0x0007184e01007387 */ /* 0x0003e20000100a00 */
[----:B--2---:R-:W-:Y:S03]  /*3bc20*/  HMMA.1688.F32.TF32 R244, R216, R8, R244 ;  /* 0x00000008d8f4723c */ /* 0x004fe600000810f4 */
        /* <DEDUP_REMOVED lines=37> */
[----:B------:R-:W2:Y:S01]  /*3be80*/  LDL.LU.64 R244, [R1+0x2a60] ;  /* 0x002a600001f47983 */ /* 0x000ea20000300a00 */
[C---:B----4-:R-:W-:Y:S08]  /*3be90*/  HMMA.1688.F32.TF32 R32, R220.reuse, R140, R32 ;  /* 0x0000008cdc20723c */ /* 0x050ff00000081020 */
[C---:B---3--:R-:W-:Y:S08]  /*3bea0*/  HMMA.1688.F32.TF32 R28, R220.reuse, R136, R28 ;  /* 0x00000088dc1c723c */ /* 0x048ff0000008101c */
[C---:B------:R-:W-:Y:S08]  /*3beb0*/  HMMA.1688.F32.TF32 R232, R220.reuse, R16, R232 ;  /* 0x00000010dce8723c */ /* 0x040ff000000810e8 */
[C---:B------:R-:W-:Y:S08]  /*3bec0*/  HMMA.1688.F32.TF32 R228, R220.reuse, R4, R228 ;  /* 0x00000004dce4723c */ /* 0x040ff000000810e4 */
[C---:B------:R-:W-:Y:S08]  /*3bed0*/  HMMA.1688.F32.TF32 R212, R220.reuse, R132, R212 ;  /* 0x00000084dcd4723c */ /* 0x040ff000000810d4 */
[C---:B------:R-:W-:Y:S08]  /*3bee0*/  HMMA.1688.F32.TF32 R236, R220.reuse, R128, R236 ;  /* 0x00000080dcec723c */ /* 0x040ff000000810ec */
[----:B------:R-:W-:Y:S08]  /*3bef0*/  HMMA.1688.F32.TF32 R248, R220, R64, R248 ;  /* 0x00000040dcf8723c */ /* 0x000ff000000810f8 */
[----:B--2---:R-:W-:Y:S01]  /*3bf00*/  HMMA.1688.F32.TF32 R216, R216, R12, R244 ;  /* 0x0000000cd8d8723c */ /* 0x004fe200000810f4 */
[----:B------:R-:W2:Y:S11]  /*3bf10*/  LDL.LU R244, [R1+0x10] ;  /* 0x0000100001f47983 */ /* 0x000eb60000300800 */
[----:B------:R-:W-:Y:S11]  /*3bf20*/  @!UPT UIADD3 URZ, URZ, URZ, URZ ;  /* 0x0000003f3f3ff290 */ /* 0x000ff6000fffe03f */
[----:B------:R-:W-:Y:S04]  /*3bf30*/  STL.64 [R1+0x670], R216 ;  /* 0x000670d801007387 */ /* 0x000fe80000100a00 */
[----:B------:R-:W-:Y:S04]  /*3bf40*/  STL.64 [R1+0x678], R218 ;  /* 0x000678da01007387 */ /* 0x000fe80000100a00 */
[----:B------:R-:W2:Y:S04]  /*3bf50*/  LDL.LU R245, [R1+0x14] ;  /* 0x0000140001f57983 */ /* 0x000ea80000300800 */
[----:B------:R-:W2:Y:S04]  /*3bf60*/  LDL.LU R246, [R1+0x18] ;  /* 0x0000180001f67983 */ /* 0x000ea80000300800 */
[----:B------:R-:W2:Y:S04]  /*3bf70*/  LDL.LU R247, [R1+0x1c] ;  /* 0x00001c0001f77983 */ /* 0x000ea80000300800 */
[----:B------:R-:W-:Y:S04]  /*3bf80*/  STL.64 [R1+0x660], R32 ;  /* 0x0006602001007387 */ /* 0x000fe80000100a00 */
[----:B------:R1:W-:Y:S01]  /*3bf90*/  STL.64 [R1+0x668], R34 ;  /* 0x0006682201007387 */ /* 0x0003e20000100a00 */
[C---:B------:R-:W-:Y:S03]  /*3bfa0*/  HMMA.1688.F32.TF32 R224, R220.reuse, R56, R224 ;  /* 0x00000038dce0723c */ /* 0x040fe600000810e0 */
[----:B------:R-:W-:Y:S04]  /*3bfb0*/  LDS R216, [R3+0x10300] ;  /* 0x0103000003d87984 */ /* 0x000fe80000000800 */
[----:B------:R-:W-:Y:S04]  /*3bfc0*/  LDS R218, [R3+0x12300] ;  /* 0x0123000003da7984 */ /* 0x000fe80000000800 */
[----:B-1----:R-:W3:Y:S04]  /*3bfd0*/  LDL.LU.64 R34, [R1+0x2a58] ;  /* 0x002a580001227983 */ /* 0x002ee80000300a00 */
[----:B------:R-:W3:Y:S04]  /*3bfe0*/  LDL.LU.64 R32, [R1+0x2a50] ;  /* 0x002a500001207983 */ /* 0x000ee80000300a00 */
[----:B------:R-:W-:Y:S04]  /*3bff0*/  STL.64 [R1+0x650], R28 ;  /* 0x0006501c01007387 */ /* 0x000fe80000100a00 */
[----:B------:R1:W-:Y:S04]  /*3c000*/  STL.64 [R1+0x658], R30 ;  /* 0x0006581e01007387 */ /* 0x0003e80000100a00 */
[----:B------:R-:W-:Y:S04]  /*3c010*/  LDS R217, [R240+0x10300] ;  /* 0x01030000f0d97984 */ /* 0x000fe80000000800 */
[----:B------:R-:W4:Y:S04]  /*3c020*/  LDS R219, [R240+0x12300] ;  /* 0x01230000f0db7984 */ /* 0x000f280000000800 */
        /* <DEDUP_REMOVED lines=21> */
[----:B------:R-:W4:Y:S01]  /*3c180*/  LDL.LU.64 R248, [R1+0x29f0] ;  /* 0x0029f00001f87983 */ /* 0x000f220000300a00 */
[C---:B--2---:R-:W-:Y:S11]  /*3c190*/  HMMA.1688.F32.TF32 R244, R220.reuse, R60, R244 ;  /* 0x0000003cdcf4723c */ /* 0x044ff600000810f4 */
[----:B------:R-:W-:Y:S11]  /*3c1a0*/  @!UPT UIADD3 URZ, URZ, URZ, URZ ;  /* 0x0000003f3f3ff290 */ /* 0x000ff6000fffe03f */
[----:B------:R-:W-:Y:S01]  /*3c1b0*/  @!UPT UIADD3 URZ, URZ, URZ, URZ ;  /* 0x0000003f3f3ff290 */ /* 0x000fe2000fffe03f */
[----:B------:R-:W-:Y:S04]  /*3c1c0*/  STL.64 [R1+0x5f0], R244 ;  /* 0x0005f0f401007387 */ /* 0x000fe80000100a00 */
[----:B------:R-:W-:Y:S04]  /*3c1d0*/  STL.64 [R1+0x5f8], R246 ;  /* 0x0005f8f601007387 */ /* 0x000fe80000100a00 */
[----:B------:R-:W-:Y:S04]  /*3c1e0*/  STL.64 [R1+0x5e0], R224 ;  /* 0x0005e0e001007387 */ /* 0x000fe80000100a00 */
[----:B------:R1:W-:Y:S01]  /*3c1f0*/  STL.64 [R1+0x5e8], R226 ;  /* 0x0005e8e201007387 */ /* 0x0003e20000100a00 */
[C---:B---3--:R-:W-:Y:S08]  /*3c200*/  HMMA.1688.F32.TF32 R32, R220.reuse, R12, R32 ;  /* 0x0000000cdc20723c */ /* 0x048ff00000081020 */
[C---:B----4-:R-:W-:Y:S08]  /*3c210*/  HMMA.1688.F32.TF32 R228, R220.reuse, R24, R228 ;  /* 0x00000018dce4723c */ /* 0x050ff000000810e4 */
[C---:B------:R-:W-:Y:S08]  /*3c220*/  HMMA.1688.F32.TF32 R212, R220.reuse, R44, R212 ;  /* 0x0000002cdcd4723c */ /* 0x040ff000000810d4 */
[C---:B-1----:R-:W-:Y:S01]  /*3c230*/  HMMA.1688.F32.TF32 R224, R220.reuse, R48, R236 ;  /* 0x00000030dce0723c */ /* 0x042fe200000810ec */
[----:B------:R-:W-:Y:S04]  /*3c240*/  LDS R236, [R3+0x10400] ;  /* 0x0104000003ec7984 */ /* 0x000fe80000000800 */
[----:B------:R-:W-:Y:S04]  /*3c250*/  LDS R238, [R3+0x12400] ;  /* 0x0124000003ee7984 */ /* 0x000fe80000000800 */
[----:B------:R-:W-:Y:S04]  /*3c260*/  LDS R237, [R240+0x10400] ;  /* 0x01040000f0ed7984 */ /* 0x000fe80000000800 */
[----:B------:R-:W-:Y:S01]  /*3c270*/  LDS R239, [R240+0x12400] ;  /* 0x01240000f0ef7984 */ /* 0x000fe20000000800 */
[C---:B------:R-:W-:Y:S11]  /*3c280*/  HMMA.1688.F32.TF32 R244, R220.reuse, R52, R248 ;  /* 0x00000034dcf4723c */ /* 0x040ff600000810f8 */
[----:B------:R-:W-:Y:S11]  /*3c290*/  @!UPT UIADD3 URZ, URZ, URZ, URZ ;  /* 0x0000003f3f3ff290 */ /* 0x000ff6000fffe03f */
[----:B------:R-:W-:Y:S01]  /*3c2a0*/  @!UPT UIADD3 URZ, URZ, URZ, URZ ;  /* 0x0000003f3f3ff290 */ /* 0x000fe2000fffe03f */
[----:B------:R-:W-:Y:S04]  /*3c2b0*/  STL.64 [R1+0x5d0], R244 ;  /* 0x0005d0f401007387 */ /* 0x000fe80000100a00 */
[----:B------:R-:W-:Y:S04]  /*3c2c0*/  STL.64 [R1+0x5d8], R246 ;  /* 0x0005d8f601007387 */ /* 0x000fe80000100a00 */
        /* <DEDUP_REMOVED lines=28> */
[C---:B-1----:R-:W-:Y:S08]  /*3c490*/  HMMA.1688.F32.TF32 R108, R216.reuse, R132, R36 ;  /* 0x00000084d86c723c */ /* 0x042ff00000081024 */
[----:B------:R-:W-:Y:S01]  /*3c4a0*/  STL.64 [R1+0x530], R32 ;  /* 0x0005302001007387 */ /* 0x000fe20000100a00 */
[C---:B------:R-:W-:Y:S03]  /*3c4b0*/  HMMA.1688.F32.TF32 R36, R216.reuse, R128, R40 ;  /* 0x00000080d824723c */ /* 0x040fe60000081028 */
[----:B------:R1:W-:Y:S05]  /*3c4c0*/  STL.64 [R1+0x538], R34 ;  /* 0x0005382201007387 */ /* 0x0003ea0000100a00 */
[C---:B-1----:R-:W-:Y:S06]  /*3c4d0*/  HMMA.1688.F32.TF32 R32, R216.reuse, R64, R68 ;  /* 0x00000040d820723c */ /* 0x042fec0000081044 */
[----:B------:R-:W-:Y:S04]  /*3c4e0*/  STL.64 [R1+0x520], R108 ;  /* 0x0005206c01007387 */ /* 0x000fe80000100a00 */
[----:B------:R-:W-:Y:S01]  /*3c4f0*/  STL.64 [R1+0x528], R110 ;  /* 0x0005286e01007387 */ /* 0x000fe20000100a00 */
[C---:B------:R-:W-:Y:S04]  /*3c500*/  HMMA.1688.F32.TF32 R40, R216.reuse, R60, R72 ;  /* 0x0000003cd828723c */ /* 0x040fe80000081048 */
[----:B------:R-:W-:Y:S04]  /*3c510*/  STL.64 [R1+0x510], R36 ;  /* 0x0005102401007387 */ /* 0x000fe80000100a00 */
[----:B------:R1:W-:Y:S04]  /*3c520*/  STL.64 [R1+0x518], R38 ;  /* 0x0005182601007387 */ /* 0x0003e80000100a00 */
[----:B------:R-:W-:Y:S01]  /*3c530*/  STL.64 [R1+0x500], R32 ;  /* 0x0005002001007387 */ /* 0x000fe20000100a00 */
[----:B-1----:R-:W-:Y:S03]  /*3c540*/  HMMA.1688.F32.TF32 R36, R216, R56, R76 ;  /* 0x00000038d824723c */ /* 0x002fe6000008104c */
[----:B------:R1:W-:Y:S01]  /*3c550*/  STL.64 [R1+0x508], R34 ;  /* 0x0005082201007387 */ /* 0x0003e20000100a00 */
[----:B------:R-:W-:-:S02]  /*3c560*/  IMAD.MOV.U32 R230, RZ, RZ, R206 ;  /* 0x000000ffffe67224 */ /* 0x000fc400078e00ce */
[----:B------:R-:W-:Y:S01]  /*3c570*/  IMAD.MOV.U32 R231, RZ, RZ, R207 ;  /* 0x000000ffffe77224 */ /* 0x000fe200078e00cf */
[----:B------:R-:W-:Y:S01]  /*3c580*/  MOV R235, R204 ;  /* 0x000000cc00eb7202 */ /* 0x000fe20000000f00 */
[----:B------:R-:W-:Y:S01]  /*3c590*/  IMAD.MOV.U32 R234, RZ, RZ, R205 ;  /* 0x000000ffffea7224 */ /* 0x000fe200078e00cd */
[----:B------:R-:W-:Y:S01]  /*3c5a0*/  MOV R223, R208 ;  /* 0x000000d000df7202 */ /* 0x000fe20000000f00 */
[----:B------:R-:W-:Y:S01]  /*3c5b0*/  IMAD.MOV.U32 R244, RZ, RZ, R209 ;  /* 0x000000fffff47224 */ /* 0x000fe200078e00d1 */
[----:B------:R-:W-:Y:S01]  /*3c5c0*/  LDS R76, [R3+0x10580] ;  /* 0x01058000034c7984 */ /* 0x000fe20000000800 */
[C---:B-1----:R-:W-:Y:S03]  /*3c5d0*/  HMMA.1688.F32.TF32 R32, R216.reuse, R52, R80 ;  /* 0x00000034d820723c */ /* 0x042fe60000081050 */
[----:B------:R-:W-:Y:S04]  /*3c5e0*/  STL.64 [R1+0x4f0], R40 ;  /* 0x0004f02801007387 */ /* 0x000fe80000100a00 */
[----:B------:R1:W-:Y:S04]  /*3c5f0*/  STL.64 [R1+0x4f8], R42 ;  /* 0x0004f82a01007387 */ /* 0x0003e80000100a00 */
[----:B------:R-:W-:Y:S04]  /*3c600*/  STL.64 [R1+0x4e0], R36 ;  /* 0x0004e02401007387 */ /* 0x000fe80000100a00 */
[----:B------:R3:W-:Y:S01]  /*3c610*/  STL.64 [R1+0x4e8], R38 ;  /* 0x0004e82601007387 */ /* 0x0007e20000100a00 */
[----:B-1----:R-:W-:Y:S01]  /*3c620*/  HMMA.1688.F32.TF32 R40, R216, R48, R84 ;  /* 0x00000030d828723c */ /* 0x002fe20000081054 */
[----:B------:R-:W-:-:S02]  /*3c630*/  IMAD.MOV.U32 R245, RZ, RZ, R210 ;  /* 0x000000fffff57224 */ /* 0x000fc400078e00d2 */
[----:B------:R-:W-:Y:S04]  /*3c640*/  LDS R78, [R3+0x12580] ;  /* 0x01258000034e7984 */ /* 0x000fe80000000800 */
[----:B------:R-:W-:Y:S01]  /*3c650*/  STL.64 [R1+0x4d0], R32 ;  /* 0x0004d02001007387 */ /* 0x000fe20000100a00 */
[----:B---3--:R-:W-:Y:S03]  /*3c660*/  HMMA.1688.F32.TF32 R36, R216, R44, R88 ;  /* 0x0000002cd824723c */ /* 0x008fe60000081058 */
[----:B------:R1:W-:Y:S01]  /*3c670*/  STL.64 [R1+0x4d8], R34 ;  /* 0x0004d82201007387 */ /* 0x0003e20000100a00 */
[----:B------:R-:W-:-:S03]  /*3c680*/  IMAD.MOV.U32 R246, RZ, RZ, R211 ;  /* 0x000000fffff67224 */ /* 0x000fc600078e00d3 */
[----:B------:R-:W-:Y:S04]  /*3c690*/  LDS R77, [R240+0x10580] ;  /* 0x01058000f04d7984 */ /* 0x000fe80000000800 */
[----:B------:R-:W-:Y:S01]  /*3c6a0*/  LDS R79, [R240+0x12580] ;  /* 0x01258000f04f7984 */ /* 0x000fe20000000800 */
[C---:B-1----:R-:W-:Y:S03]  /*3c6b0*/  HMMA.1688.F32.TF32 R32, R216.reuse, R24, R92 ;  /* 0x00000018d820723c */ /* 0x042fe6000008105c */
[----:B------:R-:W-:Y:S04]  /*3c6c0*/  STL.64 [R1+0x4c0], R40 ;  /* 0x0004c02801007387 */ /* 0x000fe80000100a00 */
[----:B------:R1:W-:Y:S04]  /*3c6d0*/  STL.64 [R1+0x4c8], R42 ;  /* 0x0004c82a01007387 */ /* 0x0003e80000100a00 */
[----:B------:R-:W-:Y:S04]  /*3c6e0*/  STL.64 [R1+0x4b0], R36 ;  /* 0x0004b02401007387 */ /* 0x000fe80000100a00 */
[----:B------:R3:W-:Y:S01]  /*3c6f0*/  STL.64 [R1+0x4b8], R38 ;  /* 0x0004b82601007387 */ /* 0x0007e20000100a00 */
[C---:B-1----:R-:W-:Y:S07]  /*3c700*/  HMMA.1688.F32.TF32 R40, R216.reuse, R20, R96 ;  /* 0x00000014d828723c */ /* 0x042fee0000081060 */
[----:B------:R-:W-:Y:S01]  /*3c710*/  STL.64 [R1+0x4a0], R32 ;  /* 0x0004a02001007387 */ /* 0x000fe20000100a00 */
[C---:B---3--:R-:W-:Y:S03]  /*3c720*/  HMMA.1688.F32.TF32 R36, R216.reuse, R8, R100 ;  /* 0x00000008d824723c */ /* 0x048fe60000081064 */
[----:B------:R1:W-:Y:S05]  /*3c730*/  STL.64 [R1+0x4a8], R34 ;  /* 0x0004a82201007387 */ /* 0x0003ea0000100a00 */
[----:B-1----:R-:W-:Y:S07]  /*3c740*/  HMMA.1688.F32.TF32 R32, R216, R12, R104 ;  /* 0x0000000cd820723c */ /* 0x002fee0000081068 */
[----:B------:R-:W-:Y:S04]  /*3c750*/  STL.64 [R1+0x490], R40 ;  /* 0x0004902801007387 */ /* 0x000fe80000100a00 */
[----:B------:R2:W-:Y:S04]  /*3c760*/  STL.64 [R1+0x498], R42 ;  /* 0x0004982a01007387 */ /* 0x0005e80000100a00 */
[----:B------:R-:W-:Y:S04]  /*3c770*/  STL.64 [R1+0x480], R36 ;  /* 0x0004802401007387 */ /* 0x000fe80000100a00 */
[----:B------:R1:W-:Y:S01]  /*3c780*/  STL.64 [R1+0x488], R38 ;  /* 0x0004882601007387 */ /* 0x0003e20000100a00 */
[C---:B--2---:R-:W-:Y:S03]  /*3c790*/  HMMA.1688.F32.TF32 R40, R28.reuse, R140, R188 ;  /* 0x0000008c1c28723c */ /* 0x044fe600000810bc */
[----:B------:R-:W-:Y:S05]  /*3c7a0*/  STL.64 [R1+0x470], R32 ;  /* 0x0004702001007387 */ /* 0x000fea0000100a00 */
[C---:B-1----:R-:W-:Y:S01]  /*3c7b0*/  HMMA.1688.F32.TF32 R36, R28.reuse, R136, R192 ;  /* 0x000000881c24723c */ /* 0x042fe200000810c0 */
        /* <DEDUP_REMOVED lines=37> */
[C---:B-1----:R-:W-:Y:S08]  /*3ca10*/  HMMA.1688.F32.TF32 R32, R28.reuse, R8, R180 ;  /* 0x000000081c20723c */ /* 0x042ff000000810b4 */
[----:B------:R-:W-:Y:S01]  /*3ca20*/  HMMA.1688.F32.TF32 R28, R28, R12, R184 ;  /* 0x0000000c1c1c723c */ /* 0x000fe200000810b8 */
[----:B------:R-:W-:Y:S04]  /*3ca30*/  STL.64 [R1+0x3a0], R40 ;  /* 0x0003a02801007387 */ /* 0x000fe80000100a00 */
[----:B------:R-:W-:Y:S04]  /*3ca40*/  STL.64 [R1+0x3a8], R42 ;  /* 0x0003a82a01007387 */ /* 0x000fe80000100a00 */
[----:B------:R1:W-:Y:S04]  /*3ca50*/  STL.64 [R1+0x380], R36 ;  /* 0x0003802401007387 */ /* 0x0003e80000100a00 */
[----:B------:R2:W-:Y:S04]  /*3ca60*/  STL.64 [R1+0x388], R38 ;  /* 0x0003882601007387 */ /* 0x0005e80000100a00 */
[----:B------:R-:W3:Y:S04]  /*3ca70*/  LDL.LU R228, [R1+0x8b0] ;  /* 0x0008b00001e47983 */ /* 0x000ee80000300800 */
[----:B------:R-:W-:Y:S04]  /*3ca80*/  STL.64 [R1+0x370], R32 ;  /* 0x0003702001007387 */ /* 0x000fe80000100a00 */
[----:B------:R-:W-:Y:S04]  /*3ca90*/  STL.64 [R1+0x378], R34 ;  /* 0x0003782201007387 */ /* 0x000fe80000100a00 */
[----:B------:R-:W-:Y:S04]  /*3caa0*/  STL.64 [R1+0x1d0], R28 ;  /* 0x0001d01c01007387 */ /* 0x000fe80000100a00 */
[----:B------:R4:W-:Y:S04]  /*3cab0*/  STL.64 [R1+0x1d8], R30 ;  /* 0x0001d81e01007387 */ /* 0x0009e80000100a00 */
[----:B------:R-:W3:Y:S04]  /*3cac0*/  LDL.LU R229, [R1+0x8b4] ;  /* 0x0008b40001e57983 */ /* 0x000ee80000300800 */
[----:B------:R-:W2:Y:S04]  /*3cad0*/  LDL.LU R206, [R1+0x29e8] ;  /* 0x0029e80001ce7983 */ /* 0x000ea80000300800 */
        /* <DEDUP_REMOVED lines=11> */
[----:B--2---:R-:W-:-:S02]  /*3cb90*/  IMAD.MOV.U32 R111, RZ, RZ, R206 ;  /* 0x000000ffff6f7224 */ /* 0x004fc400078e00ce */
[----:B---3--:R-:W-:Y:S02]  /*3cba0*/  IMAD.MOV.U32 R110, RZ, RZ, R207 ;  /* 0x000000ffff6e7224 */ /* 0x008fe400078e00cf */
[----:B------:R-:W2:Y:S04]  /*3cbb0*/  LDL.LU R207, [R1+0x29d8] ;  /* 0x0029d80001cf7983 */ /* 0x000ea80000300800 */
[----:B------:R-:W3:Y:S01]  /*3cbc0*/  LDL.LU R206, [R1+0x29d4] ;  /* 0x0029d40001ce7983 */ /* 0x000ee20000300800 */
[----:B----4-:R-:W-:-:S03]  /*3cbd0*/  IMAD.MOV.U32 R112, RZ, RZ, R205 ;  /* 0x000000ffff707224 */ /* 0x010fc600078e00cd */
[----:B------:R-:W4:Y:S01]  /*3cbe0*/  LDL.LU R205, [R1+0x29d0] ;  /* 0x0029d00001cd7983 */ /* 0x000f220000300800 */
[----:B------:R-:W-:-:S03]  /*3cbf0*/  MOV R113, R204 ;  /* 0x000000cc00717202 */ /* 0x000fc60000000f00 */
[----:B------:R-:W2:Y:S04]  /*3cc00*/  LDL.LU R204, [R1+0x29cc] ;  /* 0x0029cc0001cc7983 */ /* 0x000ea80000300800 */
[----:B------:R-:W2:Y:S04]  /*3cc10*/  LDL.LU R114, [R1+0x308] ;  /* 0x0003080001727983 */ /* 0x000ea80000300800 */
[----:B------:R-:W2:Y:S04]  /*3cc20*/  LDL.LU R115, [R1+0x30c] ;  /* 0x00030c0001737983 */ /* 0x000ea80000300800 */
[----:B------:R-:W2:Y:S01]  /*3cc30*/  LDL.LU R120, [R1+0x190] ;  /* 0x0001900001787983 */ /* 0x000ea20000300800 */
[----:B---3--:R-:W-:-:S03]  /*3cc40*/  IMAD.MOV.U32 R121, RZ, RZ, R206 ;  /* 0x000000ffff797224 */ /* 0x008fc600078e00ce */
[----:B------:R-:W3:Y:S01]  /*3cc50*/  LDL.LU R206, [R1+0x29c8] ;  /* 0x0029c80001ce7983 */ /* 0x000ee20000300800 */
[----:B----4-:R-:W-:-:S03]  /*3cc60*/  IMAD.MOV.U32 R122, RZ, RZ, R205 ;  /* 0x000000ffff7a7224 */ /* 0x010fc600078e00cd */
[----:B------:R-:W4:Y:S01]  /*3cc70*/  LDL.LU R205, [R1+0x29c4] ;  /* 0x0029c40001cd7983 */ /* 0x000f220000300800 */
[----:B--2---:R-:W-:-:S03]  /*3cc80*/  IMAD.MOV.U32 R123, RZ, RZ, R204 ;  /* 0x000000ffff7b7224 */ /* 0x004fc600078e00cc */
[----:B------:R-:W2:Y:S04]  /*3cc90*/  LDL.LU R204, [R1+0x29c0] ;  /* 0x0029c00001cc7983 */ /* 0x000ea80000300800 */
[----:B-1----:R-:W2:Y:S04]  /*3cca0*/  LDL.LU R36, [R1+0x180] ;  /* 0x0001800001247983 */ /* 0x002ea80000300800 */
[----:B------:R-:W2:Y:S04]  /*3ccb0*/  LDL.LU R37, [R1+0x184] ;  /* 0x0001840001257983 */ /* 0x000ea80000300800 */
[----:B------:R-:W2:Y:S04]  /*3ccc0*/  LDL.LU R38, [R1+0x188] ;  /* 0x0001880001267983 */ /* 0x000ea80000300800 */
[----:B------:R-:W2:Y:S04]  /*3ccd0*/  LDL.LU R39, [R1+0x18c] ;  /* 0x00018c0001277983 */ /* 0x000ea80000300800 */
[----:B------:R-:W2:Y:S01]  /*3cce0*/  LDL.LU R40, [R1+0x170] ;  /* 0x0001700001287983 */ /* 0x000ea20000300800 */
[----:B------:R-:W-:-:S02]  /*3ccf0*/  IMAD.MOV.U32 R116, RZ, RZ, R207 ;  /* 0x000000ffff747224 */ /* 0x000fc400078e00cf */
[----:B---3--:R-:W-:Y:S02]  /*3cd00*/  IMAD.MOV.U32 R43, RZ, RZ, R206 ;  /* 0x000000ffff2b7224 */ /* 0x008fe400078e00ce */
[----:B----4-:R-:W-:Y:S01]  /*3cd10*/  IMAD.MOV.U32 R42, RZ, RZ, R205 ;  /* 0x000000ffff2a7224 */ /* 0x010fe200078e00cd */
[----:B--2---:R-:W-:Y:S02]  /*3cd20*/  MOV R41, R204 ;  /* 0x000000cc00297202 */ /* 0x004fe40000000f00 */
        /* <DEDUP_REMOVED lines=8> */
[----:B------:R-:W4:Y:S04]  /*3cdb0*/  LDL.LU R117, [R1+0x2e4] ;  /* 0x0002e40001757983 */ /* 0x000f280000300800 */
[----:B------:R-:W4:Y:S04]  /*3cdc0*/  LDL.LU R118, [R1+0x2e8] ;  /* 0x0002e80001767983 */ /* 0x000f280000300800 */
[----:B------:R-:W4:Y:S04]  /*3cdd0*/  LDL.LU R119, [R1+0x2ec] ;  /* 0x0002ec0001777983 */ /* 0x000f280000300800 */
[----:B------:R-:W3:Y:S01]  /*3cde0*/  LDL.LU R248, [R1+0x8e0] ;  /* 0x0008e00001f87983 */ /* 0x000ee20000300800 */
[C---:B--2---:R-:W-:Y:S11]  /*3cdf0*/  HMMA.1688.F32.TF32 R28, R236.reuse, R140, R204 ;  /* 0x0000008cec1c723c */ /* 0x044ff600000810cc */
[----:B------:R-:W-:Y:S11]  /*3ce00*/  @!UPT UIADD3 URZ, URZ, URZ, URZ ;  /* 0x0000003f3f3ff290 */ /* 0x000ff6000fffe03f */
[----:B------:R-:W-:Y:S01]  /*3ce10*/  @!UPT UIADD3 URZ, URZ, URZ, URZ ;  /* 0x0000003f3f3ff290 */ /* 0x000fe2000fffe03f */
        /* <DEDUP_REMOVED lines=18> */
[----:B------:R-:W4:Y:S04]  /*3cf40*/  LDL.LU R225, [R1+0x894] ;  /* 0x0008940001e17983 */ /* 0x000f280000300800 */
[----:B------:R-:W4:Y:S04]  /*3cf50*/  LDL.LU R226, [R1+0x898] ;  /* 0x0008980001e27983 */ /* 0x000f280000300800 */
[----:B------:R-:W4:Y:S01]  /*3cf60*/  LDL.LU R227, [R1+0x89c] ;  /* 0x00089c0001e37983 */ /* 0x000f220000300800 */
[C---:B---3--:R-:W-:Y:S08]  /*3cf70*/  HMMA.1688.F32.TF32 R72, R236.reuse, R16, R68 ;  /* 0x00000010ec48723c */ /* 0x048ff00000081044 */
[C---:B------:R-:W-:Y:S08]  /*3cf80*/  HMMA.1688.F32.TF32 R68, R236.reuse, R4, R40 ;  /* 0x00000004ec44723c */ /* 0x040ff00000081028 */
[C---:B------:R-:W-:Y:S08]  /*3cf90*/  HMMA.1688.F32.TF32 R40, R236.reuse, R128, R120 ;  /* 0x00000080ec28723c */ /* 0x040ff00000081078 */
[C---:B-1----:R-:W-:Y:S01]  /*3cfa0*/  HMMA.1688.F32.TF32 R28, R236.reuse, R136, R208 ;  /* 0x00000088ec1c723c */ /* 0x042fe200000810d0 */
[----:B------:R-:W-:Y:S04]  /*3cfb0*/  LDS R208, [R3+0x10680] ;  /* 0x0106800003d07984 */ /* 0x000fe80000000800 */
[----:B------:R-:W-:Y:S03]  /*3cfc0*/  LDS R210, [R3+0x12680] ;  /* 0x0126800003d27984 */ /* 0x000fe60000000800 */
[C---:B--2---:R-:W-:Y:S01]  /*3cfd0*/  HMMA.1688.F32.TF32 R248, R236.reuse, R20, R248 ;  /* 0x00000014ecf8723c */ /* 0x044fe200000810f8 */
[----:B------:R-:W-:Y:S04]  /*3cfe0*/  LDS R209, [R240+0x10680] ;  /* 0x01068000f0d17984 */ /* 0x000fe80000000800 */
[----:B------:R-:W-:Y:S10]  /*3cff0*/  LDS R211, [R240+0x12680] ;  /* 0x01268000f0d37984 */ /* 0x000ff40000000800 */
[----:B------:R-:W-:Y:S04]  /*3d000*/  STL.64 [R1+0xb0], R28 ;  /* 0x0000b01c01007387 */ /* 0x000fe80000100a00 */
[----:B------:R1:W-:Y:S02]  /*3d010*/  STL.64 [R1+0xb8], R30 ;  /* 0x0000b81e01007387 */ /* 0x0003e40000100a00 */
[C---:B-1----:R-:W-:Y:S02]  /*3d020*/  HMMA.1688.F32.TF32 R28, R236.reuse, R132, R36 ;  /* 0x00000084ec1c723c */ /* 0x042fe40000081024 */
[----:B------:R-:W-:Y:S04]  /*3d030*/  STL.64 [R1+0xa0], R72 ;  /* 0x0000a04801007387 */ /* 0x000fe80000100a00 */
[----:B------:R-:W-:Y:S04]  /*3d040*/  STL.64 [R1+0xa8], R74 ;  /* 0x0000a84a01007387 */ /* 0x000fe80000100a00 */
[----:B------:R-:W-:Y:S01]  /*3d050*/  STL.64 [R1+0x90], R68 ;  /* 0x0000904401007387 */ /* 0x000fe20000100a00 */
[C---:B----4-:R-:W-:Y:S03]  /*3d060*/  HMMA.1688.F32.TF32 R36, R236.reuse, R64, R116 ;  /* 0x00000040ec24723c */ /* 0x050fe60000081074 */
[----:B------:R-:W-:Y:S09]  /*3d070*/  STL.64 [R1+0x98], R70 ;  /* 0x0000984601007387 */ /* 0x000ff20000100a00 */
[----:B------:R-:W-:Y:S04]  /*3d080*/  STL.64 [R1+0x80], R28 ;  /* 0x0000801c01007387 */ /* 0x000fe80000100a00 */
[----:B------:R1:W-:Y:S02]  /*3d090*/  STL.64 [R1+0x88], R30 ;  /* 0x0000881e01007387 */ /* 0x0003e40000100a00 */
[C---:B-1----:R-:W-:Y:S02]  /*3d0a0*/  HMMA.1688.F32.TF32 R28, R236.reuse, R60, R112 ;  /* 0x0000003cec1c723c */ /* 0x042fe40000081070 */
[----:B------:R-:W-:Y:S04]  /*3d0b0*/  STL.64 [R1+0x70], R40 ;  /* 0x0000702801007387 */ /* 0x000fe80000100a00 */
[----:B------:R1:W-:Y:S04]  /*3d0c0*/  STL.64 [R1+0x78], R42 ;  /* 0x0000782a01007387 */ /* 0x0003e80000100a00 */
[----:B------:R-:W-:Y:S04]  /*3d0d0*/  STL.64 [R1+0x60], R36 ;  /* 0x0000602401007387 */ /* 0x000fe80000100a00 */
[----:B------:R2:W-:Y:S01]  /*3d0e0*/  STL.64 [R1+0x68], R38 ;  /* 0x0000682601007387 */ /* 0x0005e20000100a00 */
[C---:B-1----:R-:W-:Y:S08]  /*3d0f0*/  HMMA.1688.F32.TF32 R40, R236.reuse, R56, R108 ;  /* 0x00000038ec28723c */ /* 0x042ff0000008106c */
[----:B------:R-:W-:Y:S01]  /*3d100*/  STL.64 [R1+0x50], R28 ;  /* 0x0000501c01007387 */ /* 0x000fe20000100a00 */
[C---:B--2---:R-:W-:Y:S03]  /*3d110*/  HMMA.1688.F32.TF32 R36, R236.reuse, R52, R232 ;  /* 0x00000034ec24723c */ /* 0x044fe600000810e8 */
[----:B------:R1:W-:Y:S05]  /*3d120*/  STL.64 [R1+0x58], R30 ;  /* 0x0000581e01007387 */ /* 0x0003ea0000100a00 */
[C---:B-1----:R-:W-:Y:S06]  /*3d130*/  HMMA.1688.F32.TF32 R28, R236.reuse, R48, R228 ;  /* 0x00000030ec1c723c */ /* 0x042fec00000810e4 */
        /* <DEDUP_REMOVED lines=8> */
[----:B------:R-:W2:Y:S01]  /*3d1c0*/  LDL.LU R234, [R1+0x918] ;  /* 0x0009180001ea7983 */ /* 0x000ea20000300800 */
[C---:B-1----:R-:W-:Y:S03]  /*3d1d0*/  HMMA.1688.F32.TF32 R28, R236.reuse, R44, R212 ;  /* 0x0000002cec1c723c */ /* 0x042fe600000810d4 */
[----:B------:R-:W2:Y:S04]  /*3d1e0*/  LDL.LU R235, [R1+0x91c] ;  /* 0x00091c0001eb7983 */ /* 0x000ea80000300800 */
[----:B------:R-:W3:Y:S04]  /*3d1f0*/  LDL.LU R228, [R1+0x930] ;  /* 0x0009300001e47983 */ /* 0x000ee80000300800 */
[----:B------:R-:W3:Y:S04]  /*3d200*/  LDL.LU R229, [R1+0x934] ;  /* 0x0009340001e57983 */ /* 0x000ee80000300800 */
[----:B------:R-:W3:Y:S04]  /*3d210*/  LDL.LU R230, [R1+0x938] ;  /* 0x0009380001e67983 */ /* 0x000ee80000300800 */
[----:B------:R-:W3:Y:S04]  /*3d220*/  LDL.LU R231, [R1+0x93c] ;  /* 0x00093c0001e77983 */ /* 0x000ee80000300800 */
[----:B------:R-:W4:Y:S04]  /*3d230*/  LDL.LU R212, [R1+0x940] ;  /* 0x0009400001d47983 */ /* 0x000f280000300800 */
[----:B------:R-:W-:Y:S04]  /*3d240*/  STL.64 [R1+0x10], R28 ;  /* 0x0000101c01007387 */ /* 0x000fe80000100a00 */
[----:B------:R1:W-:Y:S01]  /*3d250*/  STL.64 [R1+0x18], R30 ;  /* 0x0000181e01007387 */ /* 0x0003e20000100a00 */
[C---:B------:R-:W-:Y:S03]  /*3d260*/  HMMA.1688.F32.TF32 R244, R236.reuse, R8, R244 ;  /* 0x00000008ecf4723c */ /* 0x040fe600000810f4 */
[----:B------:R-:W4:Y:S04]  /*3d270*/  LDL.LU R213, [R1+0x944] ;  /* 0x0009440001d57983 */ /* 0x000f280000300800 */
[----:B------:R-:W4:Y:S01]  /*3d280*/  LDL.LU R214, [R1+0x948] ;  /* 0x0009480001d67983 */ /* 0x000f220000300800 */
[C---:B-1----:R-:W-:Y:S03]  /*3d290*/  HMMA.1688.F32.TF32 R28, R236.reuse, R24, R220 ;  /* 0x00000018ec1c723c */ /* 0x042fe600000810dc */
[----:B------:R-:W4:Y:S04]  /*3d2a0*/  LDL.LU R215, [R1+0x94c] ;  /* 0x00094c0001d77983 */ /* 0x000f280000300800 */
[----:B------:R-:W-:Y:S01]  /*3d2b0*/  STL.64 [R1+0x27f8], R250 ;  /* 0x0027f8fa01007387 */ /* 0x000fe20000100a00 */
[----:B------:R-:W-:Y:S11]  /*3d2c0*/  HMMA.1688.F32.TF32 R236, R236, R12, R224 ;  /* 0x0000000cecec723c */ /* 0x000ff600000810e0 */
[----:B------:R-:W-:Y:S04]  /*3d2d0*/  @!UPT UIADD3 URZ, URZ, URZ, URZ ;  /* 0x0000003f3f3ff290 */ /* 0x000fe8000fffe03f */
[----:B------:R-:W-:Y:S04]  /*3d2e0*/  STL.64 [R1], R28 ;  /* 0x0000001c01007387 */ /* 0x000fe80000100a00 */
        /* <DEDUP_REMOVED lines=13> */
[----:B------:R-:W-:Y:S04]  /*3d3c0*/  STL [R1+0x2818], R237 ;  /* 0x002818ed01007387 */ /* 0x000fe80000100800 */
[----:B------:R-:W-:Y:S04]  /*3d3d0*/  STL [R1+0x2814], R238 ;  /* 0x002814ee01007387 */ /* 0x000fe80000100800 */
[----:B------:R-:W-:Y:S04]  /*3d3e0*/  STL [R1+0x2810], R239 ;  /* 0x002810ef01007387 */ /* 0x000fe80000100800 */
[----:B------:R-:W-:Y:S04]  /*3d3f0*/  LDS R28, [R3+0x10500] ;  /* 0x01050000031c7984 */ /* 0x000fe80000000800 */
[----:B------:R-:W-:Y:S04]  /*3d400*/  LDS R30, [R3+0x12500] ;  /* 0x01250000031e7984 */ /* 0x000fe80000000800 */
[----:B------:R-:W-:Y:S04]  /*3d410*/  LDS R29, [R240+0x10500] ;  /* 0x01050000f01d7984 */ /* 0x000fe80000000800 */
[----:B------:R-:W1:Y:S01]  /*3d420*/  LDS R31, [R240+0x12500] ;  /* 0x01250000f01f7984 */ /* 0x000e620000000800 */
[C---:B--2---:R-:W-:Y:S03]  /*3d430*/  HMMA.1688.F32.TF32 R40, R32.reuse, R140, R232 ;  /* 0x0000008c2028723c */ /* 0x044fe600000810e8 */
[----:B------:R-:W2:Y:S05]  /*3d440*/  LDL.LU R232, [R1+0x990] ;  /* 0x0009900001e87983 */ /* 0x000eaa0000300800 */
[C---:B---3--:R-:W-:Y:S11]  /*3d450*/  HMMA.1688.F32.TF32 R36, R32.reuse, R136, R228 ;  /* 0x000000882024723c */ /* 0x048ff600000810e4 */
[----:B------:R-:W-:Y:S04]  /*3d460*/  @!UPT UIADD3 URZ, URZ, URZ, URZ ;  /* 0x0000003f3f3ff290 */ /* 0x000fe8000fffe03f */
[----:B------:R-:W-:Y:S04]  /*3d470*/  STL.64 [R1+0x1b0], R40 ;  /* 0x0001b02801007387 */ /* 0x000fe80000100a00 */
[----:B------:R-:W-:Y:S04]  /*3d480*/  STL.64 [R1+0x1b8], R42 ;  /* 0x0001b82a01007387 */ /* 0x000fe80000100a00 */
[----:B------:R-:W-:Y:S04]  /*3d490*/  STL.64 [R1+0x1a0], R36 ;  /* 0x0001a02401007387 */ /* 0x000fe80000100a00 */
[----:B------:R4:W-:Y:S04]  /*3d4a0*/  STL.64 [R1+0x1a8], R38 ;  /* 0x0001a82601007387 */ /* 0x0009e80000100a00 */
[----:B------:R-:W2:Y:S04]  /*3d4b0*/  LDL.LU R233, [R1+0x994] ;  /* 0x0009940001e97983 */ /* 0x000ea80000300800 */
[----:B------:R-:W2:Y:S01]  /*3d4c0*/  LDL.LU R234, [R1+0x998] ;  /* 0x0009980001ea7983 */ /* 0x000ea20000300800 */
[----:B----4-:R-:W-:Y:S03]  /*3d4d0*/  HMMA.1688.F32.TF32 R36, R32, R16, R212 ;  /* 0x000000102024723c */ /* 0x010fe600000810d4 */
[----:B------:R-:W2:Y:S04]  /*3d4e0*/  LDL.LU R235, [R1+0x99c] ;  /* 0x00099c0001eb7983 */ /* 0x000ea80000300800 */
[----:B------:R-:W3:Y:S04]  /*3d4f0*/  LDL.LU R228, [R1+0x9a0] ;  /* 0x0009a00001e47983 */ /* 0x000ee80000300800 */
[----:B------:R-:W3:Y:S04]  /*3d500*/  LDL.LU R229, [R1+0x9a4] ;  /* 0x0009a40001e57983 */ /* 0x000ee80000300800 */
[----:B------:R-:W3:Y:S04]  /*3d510*/  LDL.LU R230, [R1+0x9a8] ;  /* 0x0009a80001e67983 */ /* 0x000ee80000300800 */
[----:B------:R-:W3:Y:S05]  /*3d520*/  LDL.LU R231, [R1+0x9ac] ;  /* 0x0009ac0001e77983 */ /* 0x000eea0000300800 */
[----:B------:R-:W-:Y:S01]  /*3d530*/  MOV R247, R36 ;  /* 0x0000002400f77202 */ /* 0x000fe20000000f00 */
[----:B------:R-:W-:-:S02]  /*3d540*/  IMAD.MOV.U32 R246, RZ, RZ, R37 ;  /* 0x000000fffff67224 */ /* 0x000fc400078e0025 */
[----:B------:R-:W-:Y:S02]  /*3d550*/  IMAD.MOV.U32 R245, RZ, RZ, R38 ;  /* 0x000000fffff57224 */ /* 0x000fe400078e0026 */
[----:B------:R-:W-:Y:S02]  /*3d560*/  IMAD.MOV.U32 R244, RZ, RZ, R39 ;  /* 0x000000fffff47224 */ /* 0x000fe400078e0027 */
[C---:B------:R-:W-:Y:S03]  /*3d570*/  HMMA.1688.F32.TF32 R36, R32.reuse, R4, R224 ;  /* 0x000000042024723c */ /* 0x040fe600000810e0 */
[----:B------:R-:W-:Y:S04]  /*3d580*/  STL [R1+0x282c], R244 ;  /* 0x00282cf401007387 */ /* 0x000fe80000100800 */
[----:B------:R-:W-:Y:S04]  /*3d590*/  STL [R1+0x2828], R246 ;  /* 0x002828f601007387 */ /* 0x000fe80000100800 */
[----:B------:R-:W-:Y:S04]  /*3d5a0*/  STL [R1+0x2824], R247 ;  /* 0x002824f701007387 */ /* 0x000fe80000100800 */
[----:B------:R-:W-:Y:S04]  /*3d5b0*/  STL [R1+0x2820], R245 ;  /* 0x002820f501007387 */ /* 0x000fe80000100800 */
[----:B------:R-:W4:Y:S04]  /*3d5c0*/  LDL.LU R224, [R1+0x9c0] ;  /* 0x0009c00001e07983 */ /* 0x000f280000300800 */
        /* <DEDUP_REMOVED lines=12> */
[----:B------:R-:W-:Y:S01]  /*3d690*/  MOV R251, R36 ;  /* 0x0000002400fb7202 */ /* 0x000fe20000000f00 */
[----:B------:R-:W-:Y:S02]  /*3d6a0*/  IMAD.MOV.U32 R250, RZ, RZ, R37 ;  /* 0x000000fffffa7224 */ /* 0x000fe400078e0025 */
[----:B------:R-:W-:Y:S02]  /*3d6b0*/  IMAD.MOV.U32 R249, RZ, RZ, R38 ;  /* 0x000000fffff97224 */ /* 0x000fe400078e0026 */
[----:B------:R-:W-:-:S05]  /*3d6c0*/  IMAD.MOV.U32 R248, RZ, RZ, R39 ;  /* 0x000000fffff87224 */ /* 0x000fca00078e0027 */
[----:B------:R-:W-:Y:S04]  /*3d6d0*/  STL [R1+0x283c], R248 ;  /* 0x00283cf801007387 */ /* 0x000fe80000100800 */
[----:B------:R-:W-:Y:S04]  /*3d6e0*/  STL [R1+0x2838], R249 ;  /* 0x002838f901007387 */ /* 0x000fe80000100800 */
[----:B------:R-:W-:Y:S04]  /*3d6f0*/  STL [R1+0x2834], R250 ;  /* 0x002834fa01007387 */ /* 0x000fe80000100800 */
[----:B------:R-:W-:Y:S01]  /*3d700*/  STL [R1+0x2830], R251 ;  /* 0x002830fb01007387 */ /* 0x000fe20000100800 */
[----:B--2---:R-:W-:Y:S11]  /*3d710*/  HMMA.1688.F32.TF32 R36, R32, R128, R232 ;  /* 0x000000802024723c */ /* 0x004ff600000810e8 */
[----:B------:R-:W-:Y:S11]  /*3d720*/  @!UPT UIADD3 URZ, URZ, URZ, URZ ;  /* 0x0000003f3f3ff290 */ /* 0x000ff6000fffe03f */
[----:B------:R-:W-:Y:S01]  /*3d730*/  @!UPT UIADD3 URZ, URZ, URZ, URZ ;  /* 0x0000003f3f3ff290 */ /* 0x000fe2000fffe03f */
[----:B------:R3:W-:Y:S04]  /*3d740*/  STL.64 [R1+0x168], R38 ;  /* 0x0001682601007387 */ /* 0x0007e80000100a00 */
[----:B------:R-:W2:Y:S04]  /*3d750*/  LDL.LU R232, [R1+0x9d0] ;  /* 0x0009d00001e87983 */ /* 0x000ea80000300800 */
[----:B------:R-:W2:Y:S04]  /*3d760*/  LDL.LU R233, [R1+0x9d4] ;  /* 0x0009d40001e97983 */ /* 0x000ea80000300800 */
[----:B------:R-:W2:Y:S04]  /*3d770*/  LDL.LU R234, [R1+0x9d8] ;  /* 0x0009d80001ea7983 */ /* 0x000ea80000300800 */
[----:B------:R-:W2:Y:S01]  /*3d780*/  LDL.LU R235, [R1+0x9dc] ;  /* 0x0009dc0001eb7983 */ /* 0x000ea20000300800 */
[----:B------:R-:W-:Y:S01]  /*3d790*/  MOV R247, R36 ;  /* 0x0000002400f77202 */ /* 0x000fe20000000f00 */
[----:B------:R-:W-:-:S02]  /*3d7a0*/  IMAD.MOV.U32 R245, RZ, RZ, R37 ;  /* 0x000000fffff57224 */ /* 0x000fc400078e0025 */
[----:B---3--:R-:W-:Y:S03]  /*3d7b0*/  HMMA.1688.F32.TF32 R36, R32, R64, R228 ;  /* 0x000000402024723c */ /* 0x008fe600000810e4 */
[----:B------:R1:W-:Y:S04]  /*3d7c0*/  STL [R1+0x2844], R245 ;  /* 0x002844f501007387 */ /* 0x0003e80000100800 */
[----:B------:R3:W-:Y:S04]  /*3d7d0*/  STL [R1+0x2840], R247 ;  /* 0x002840f701007387 */ /* 0x0007e80000100800 */
[----:B------:R-:W2:Y:S04]  /*3d7e0*/  LDL.LU R228, [R1+0x9f0] ;  /* 0x0009f00001e47983 */ /* 0x000ea80000300800 */
[----:B------:R-:W2:Y:S04]  /*3d7f0*/  LDL.LU R229, [R1+0x9f4] ;  /* 0x0009f40001e57983 */ /* 0x000ea80000300800 */
[----:B------:R-:W2:Y:S04]  /*3d800*/  LDL.LU R230, [R1+0x9f8] ;  /* 0x0009f80001e67983 */ /* 0x000ea80000300800 */
[----:B------:R-:W2:Y:S01]  /*3d810*/  LDL.LU R231, [R1+0x9fc] ;  /* 0x0009fc0001e77983 */ /* 0x000ea20000300800 */
[----:B------:R-:W-:Y:S01]  /*3d820*/  IMAD.MOV.U32 R246, RZ, RZ, R39 ;  /* 0x000000fffff67224 */ /* 0x000fe200078e0027 */
[----:B------:R-:W-:Y:S01]  /*3d830*/  MOV R244, R38 ;  /* 0x0000002600f47202 */ /* 0x000fe20000000f00 */
[----:B------:R-:W-:-:S02]  /*3d840*/  IMAD.MOV.U32 R250, RZ, RZ, R36 ;  /* 0x000000fffffa7224 */ /* 0x000fc400078e0024 */
[----:B------:R-:W-:Y:S01]  /*3d850*/  IMAD.MOV.U32 R251, RZ, RZ, R37 ;  /* 0x000000fffffb7224 */ /* 0x000fe200078e0025 */
[----:B------:R1:W-:Y:S01]  /*3d860*/  STL [R1+0x2854], R246 ;  /* 0x002854f601007387 */ /* 0x0003e20000100800 */
[C---:B----4-:R-:W-:Y:S03]  /*3d870*/  HMMA.1688.F32.TF32 R40, R32.reuse, R60, R212 ;  /* 0x0000003c2028723c */ /* 0x050fe600000810d4 */
[----:B------:R-:W-:Y:S04]  /*3d880*/  STL [R1+0x2850], R244 ;  /* 0x002850f401007387 */ /* 0x000fe80000100800 */
[----:B------:R4:W-:Y:S04]  /*3d890*/  STL [R1+0x284c], R250 ;  /* 0x00284cfa01007387 */ /* 0x0009e80000100800 */
[----:B------:R1:W-:Y:S01]  /*3d8a0*/  STL [R1+0x2848], R251 ;  /* 0x002848fb01007387 */ /* 0x0003e20000100800 */
[----:B------:R-:W-:Y:S11]  /*3d8b0*/  HMMA.1688.F32.TF32 R36, R32, R56, R224 ;  /* 0x000000382024723c */ /* 0x000ff600000810e0 */
        /* <DEDUP_REMOVED lines=10> */
[----:B-1----:R-:W-:Y:S01]  /*3d960*/  IMAD.MOV.U32 R245, RZ, RZ, R36 ;  /* 0x000000fffff57224 */ /* 0x002fe200078e0024 */
[----:B------:R-:W-:Y:S01]  /*3d970*/  MOV R248, R38 ;  /* 0x0000002600f87202 */ /* 0x000fe20000000f00 */
[----:B---3--:R-:W-:-:S02]  /*3d980*/  IMAD.MOV.U32 R247, RZ, RZ, R37 ;  /* 0x000000fffff77224 */ /* 0x008fc400078e0025 */
[----:B------:R-:W-:-:S05]  /*3d990*/  IMAD.MOV.U32 R249, RZ, RZ, R39 ;  /* 0x000000fffff97224 */ /* 0x000fca00078e0027 */
[----:B------:R1:W-:Y:S04]  /*3d9a0*/  STL [R1+0x2864], R249 ;  /* 0x002864f901007387 */ /* 0x0003e80000100800 */
[----:B------:R-:W-:Y:S04]  /*3d9b0*/  STL [R1+0x2860], R248 ;  /* 0x002860f801007387 */ /* 0x000fe80000100800 */
[----:B------:R3:W-:Y:S04]  /*3d9c0*/  STL [R1+0x285c], R245 ;  /* 0x00285cf501007387 */ /* 0x0007e80000100800 */
[----:B------:R1:W-:Y:S01]  /*3d9d0*/  STL [R1+0x2858], R247 ;  /* 0x002858f701007387 */ /* 0x0003e20000100800 */
[C---:B--2---:R-:W-:Y:S11]  /*3d9e0*/  HMMA.1688.F32.TF32 R36, R32.reuse, R52, R232 ;  /* 0x000000342024723c */ /* 0x044ff600000810e8 */
[----:B------:R-:W-:Y:S11]  /*3d9f0*/  @!UPT UIADD3 URZ, URZ, URZ, URZ ;  /* 0x0000003f3f3ff290 */ /* 0x000ff6000fffe03f */
[----:B------:R-:W-:Y:S02]  /*3da00*/  @!UPT UIADD3 URZ, URZ, URZ, URZ ;  /* 0x0000003f3f3ff290 */ /* 0x000fe4000fffe03f */
[----:B------:R-:W-:Y:S01]  /*3da10*/  IMAD.MOV.U32 R246, RZ, RZ, R36 ;  /* 0x000000fffff67224 */ /* 0x000fe200078e0024 */
[----:B----4-:R-:W-:Y:S01]  /*3da20*/  MOV R250, R38 ;  /* 0x0000002600fa7202 */ /* 0x010fe20000000f00 */
[----:B------:R-:W-:Y:S02]  /*3da30*/  IMAD.MOV.U32 R244, RZ, RZ, R37 ;  /* 0x000000fffff47224 */ /* 0x000fe400078e0025 */
[----:B------:R-:W-:Y:S02]  /*3da40*/  IMAD.MOV.U32 R251, RZ, RZ, R39 ;  /* 0x000000fffffb7224 */ /* 0x000fe400078e0027 */
[----:B------:R-:W-:Y:S03]  /*3da50*/  HMMA.1688.F32.TF32 R36, R32, R48, R228 ;  /* 0x000000302024723c */ /* 0x000fe600000810e4 */
[----:B------:R-:W-:Y:S04]  /*3da60*/  STL [R1+0x2874], R251 ;  /* 0x002874fb01007387 */ /* 0x000fe80000100800 */
[----:B------:R-:W-:Y:S04]  /*3da70*/  STL [R1+0x2870], R250 ;  /* 0x002870fa01007387 */ /* 0x000fe80000100800 */
[----:B------:R-:W-:Y:S04]  /*3da80*/  STL [R1+0x286c], R246 ;  /* 0x00286cf601007387 */ /* 0x000fe80000100800 */
[----:B------:R-:W-:Y:S04]  /*3da90*/  STL [R1+0x2868], R244 ;  /* 0x002868f401007387 */ /* 0x000fe80000100800 */
[----:B------:R-:W2:Y:S04]  /*3daa0*/  LDL.LU R220, [R1+0xa10] ;  /* 0x000a100001dc7983 */ /* 0x000ea80000300800 */
[----:B------:R-:W2:Y:S01]  /*3dab0*/  LDL.LU R221, [R1+0xa14] ;  /* 0x000a140001dd7983 */ /* 0x000ea20000300800 */
[----:B-1----:R-:W-:Y:S01]  /*3dac0*/  IMAD.MOV.U32 R249, RZ, RZ, R36 ;  /* 0x000000fffff97224 */ /* 0x002fe200078e0024 */
[----:B---3--:R-:W-:Y:S01]  /*3dad0*/  MOV R245, R38 ;  /* 0x0000002600f57202 */ /* 0x008fe20000000f00 */
[----:B------:R-:W-:Y:S01]  /*3dae0*/  IMAD.MOV.U32 R248, RZ, RZ, R37 ;  /* 0x000000fffff87224 */ /* 0x000fe200078e0025 */
[----:B------:R-:W2:Y:S01]  /*3daf0*/  LDL.LU R222, [R1+0xa18] ;  /* 0x000a180001de7983 */ /* 0x000ea20000300800 */
[----:B------:R-:W-:-:S03]  /*3db00*/  IMAD.MOV.U32 R247, RZ, RZ, R39 ;  /* 0x000000fffff77224 */ /* 0x000fc600078e0027 */
[----:B------:R-:W2:Y:S04]  /*3db10*/  LDL.LU R223, [R1+0xa1c] ;  /* 0x000a1c0001df7983 */ /* 0x000ea80000300800 */
[----:B------:R-:W3:Y:S04]  /*3db20*/  LDL.LU R232, [R1+0xa00] ;  /* 0x000a000001e87983 */ /* 0x000ee80000300800 */
[----:B------:R-:W3:Y:S04]  /*3db30*/  LDL.LU R233, [R1+0xa04] ;  /* 0x000a040001e97983 */ /* 0x000ee80000300800 */
[----:B------:R-:W3:Y:S04]  /*3db40*/  LDL.LU R234, [R1+0xa08] ;  /* 0x000a080001ea7983 */ /* 0x000ee80000300800 */
[----:B------:R-:W3:Y:S04]  /*3db50*/  LDL.LU R235, [R1+0xa0c] ;  /* 0x000a0c0001eb7983 */ /* 0x000ee80000300800 */
[----:B------:R-:W-:Y:S04]  /*3db60*/  STL [R1+0x2884], R247 ;  /* 0x002884f701007387 */ /* 0x000fe80000100800 */
[----:B------:R-:W-:Y:S04]  /*3db70*/  STL [R1+0x2880], R245 ;  /* 0x002880f501007387 */ /* 0x000fe80000100800 */
[----:B------:R-:W-:Y:S04]  /*3db80*/  STL [R1+0x287c], R249 ;  /* 0x00287cf901007387 */ /* 0x000fe80000100800 */
[----:B------:R-:W-:Y:S04]  /*3db90*/  STL [R1+0x2878], R248 ;  /* 0x002878f801007387 */ /* 0x000fe80000100800 */
[----:B------:R-:W4:Y:S01]  /*3dba0*/  LDL.LU R228, [R1+0x9e0] ;  /* 0x0009e00001e47983 */ /* 0x000f220000300800 */
[C---:B------:R-:W-:Y:S11]  /*3dbb0*/  HMMA.1688.F32.TF32 R36, R32.reuse, R44, R212 ;  /* 0x0000002c2024723c */ /* 0x040ff600000810d4 */
[----:B------:R-:W-:Y:S11]  /*3dbc0*/  @!UPT UIADD3 URZ, URZ, URZ, URZ ;  /* 0x0000003f3f3ff290 */ /* 0x000ff6000fffe03f */
[----:B------:R-:W-:Y:S01]  /*3dbd0*/  @!UPT UIADD3 URZ, URZ, URZ, URZ ;  /* 0x0000003f3f3ff290 */ /* 0x000fe2000fffe03f */
[----:B------:R-:W-:Y:S04]  /*3dbe0*/  STL.64 [R1+0x100], R36 ;  /* 0x0001002401007387 */ /* 0x000fe80000100a00 */
[----:B------:R1:W-:Y:S04]  /*3dbf0*/  STL.64 [R1+0x108], R38 ;  /* 0x0001082601007387 */ /* 0x0003e80000100a00 */
[----:B------:R-:W4:Y:S04]  /*3dc00*/  LDL.LU R229, [R1+0x9e4] ;  /* 0x0009e40001e57983 */ /* 0x000f280000300800 */
[----:B------:R-:W4:Y:S04]  /*3dc10*/  LDL.LU R230, [R1+0x9e8] ;  /* 0x0009e80001e67983 */ /* 0x000f280000300800 */
[----:B------:R-:W4:Y:S01]  /*3dc20*/  LDL.LU R231, [R1+0x9ec] ;  /* 0x0009ec0001e77983 */ /* 0x000f220000300800 */
[----:B-1----:R-:W-:Y:S03]  /*3dc30*/  HMMA.1688.F32.TF32 R36, R32, R24, R224 ;  /* 0x000000182024723c */ /* 0x002fe600000810e0 */
        /* <DEDUP_REMOVED lines=8> */
[----:B------:R-:W-:Y:S01]  /*3dcc0*/  IMAD.MOV.U32 R251, RZ, RZ, R36 ;  /* 0x000000fffffb7224 */ /* 0x000fe200078e0024 */
[----:B------:R-:W-:Y:S01]  /*3dcd0*/  MOV R246, R38 ;  /* 0x0000002600f67202 */ /* 0x000fe20000000f00 */
[----:B------:R-:W-:-:S02]  /*3dce0*/  IMAD.MOV.U32 R250, RZ, RZ, R37 ;  /* 0x000000fffffa7224 */ /* 0x000fc400078e0025 */
        /* <DEDUP_REMOVED lines=9> */
[----:B------:R-:W-:Y:S01]  /*3dd80*/  MOV R249, R38 ;  /* 0x0000002600f97202 */ /* 0x000fe20000000f00 */
[----:B------:R-:W-:Y:S02]  /*3dd90*/  IMAD.MOV.U32 R245, RZ, RZ, R37 ;  /* 0x000000fffff57224 */ /* 0x000fe400078e0025 */
[----:B------:R-:W-:Y:S02]  /*3dda0*/  IMAD.MOV.U32 R248, RZ, RZ, R39 ;  /* 0x000000fffff87224 */ /* 0x000fe400078e0027 */
[C---:B---3--:R-:W-:Y:S11]  /*3ddb0*/  HMMA.1688.F32.TF32 R36, R32.reuse, R8, R232 ;  /* 0x000000082024723c */ /* 0x048ff600000810e8 */
[----:B------:R-:W-:Y:S11]  /*3ddc0*/  @!UPT UIADD3 URZ, URZ, URZ, URZ ;  /* 0x0000003f3f3ff290 */ /* 0x000ff6000fffe03f */
[----:B------:R-:W-:Y:S02]  /*3ddd0*/  @!UPT UIADD3 URZ, URZ, URZ, URZ ;  /* 0x0000003f3f3ff290 */ /* 0x000fe4000fffe03f */
[----:B-1----:R-:W-:Y:S01]  /*3dde0*/  IMAD.MOV.U32 R244, RZ, RZ, R36 ;  /* 0x000000fffff47224 */ /* 0x002fe200078e0024 */
[----:B------:R-:W-:Y:S01]  /*3ddf0*/  MOV R251, R38 ;  /* 0x0000002600fb7202 */ /* 0x000fe20000000f00 */
[----:B------:R-:W-:Y:S02]  /*3de00*/  IMAD.MOV.U32 R246, RZ, RZ, R37 ;  /* 0x000000fffff67224 */ /* 0x000fe400078e0025 */
[----:B------:R-:W-:Y:S01]  /*3de10*/  IMAD.MOV.U32 R250, RZ, RZ, R39 ;  /* 0x000000fffffa7224 */ /* 0x000fe200078e0027 */
[----:B----4-:R-:W-:Y:S08]  /*3de20*/  HMMA.1688.F32.TF32 R32, R32, R12, R228 ;  /* 0x0000000c2020723c */ /* 0x010ff000000810e4 */
[C---:B------:R-:W-:Y:S11]  /*3de30*/  HMMA.1688.F32.TF32 R36, R28.reuse, R140, R212 ;  /* 0x0000008c1c24723c */ /* 0x040ff600000810d4 */
[----:B------:R-:W-:Y:S05]  /*3de40*/  @!UPT UIADD3 URZ, URZ, URZ, URZ ;  /* 0x0000003f3f3ff290 */ /* 0x000fea000fffe03f */
[----:B------:R-:W-:Y:S01]  /*3de50*/  IMAD.MOV.U32 R236, RZ, RZ, R32 ;  /* 0x000000ffffec7224 */ /* 0x000fe200078e0020 */
[----:B------:R-:W-:Y:S01]  /*3de60*/  MOV R238, R34 ;  /* 0x0000002200ee7202 */ /* 0x000fe20000000f00 */
[----:B------:R-:W-:Y:S02]  /*3de70*/  IMAD.MOV.U32 R237, RZ, RZ, R33 ;  /* 0x000000ffffed7224 */ /* 0x000fe400078e0021 */
[----:B------:R-:W-:Y:S02]  /*3de80*/  IMAD.MOV.U32 R239, RZ, RZ, R35 ;  /* 0x000000ffffef7224 */ /* 0x000fe400078e0023 */
[C---:B------:R-:W-:Y:S01]  /*3de90*/  HMMA.1688.F32.TF32 R32, R28.reuse, R136, R224 ;  /* 0x000000881c20723c */ /* 0x040fe200000810e0 */
[----:B------:R-:W-:Y:S04]  /*3dea0*/  STL.64 [R1+0x28b0], R250 ;  /* 0x0028b0fa01007387 */ /* 0x000fe80000100a00 */
[----:B------:R-:W-:Y:S04]  /*3deb0*/  STL.64 [R1+0x28a8], R248 ;  /* 0x0028a8f801007387 */ /* 0x000fe80000100a00 */
        /* <DEDUP_REMOVED lines=90> */
[----:B---3--:R-:W3:Y:S04]  /*3e460*/  LDL.LU R38, [R1+0xba8] ;  /* 0x000ba80001267983 */ /* 0x008ee80000300800 */
        /* <DEDUP_REMOVED lines=17> */
[C---:B--2---:R-:W-:Y:S08]  /*3e580*/  HMMA.1688.F32.TF32 R80, R28.reuse, R20, R80 ;  /* 0x000000141c50723c */ /* 0x044ff00000081050 */
[C---:B----4-:R-:W-:Y:S08]  /*3e590*/  HMMA.1688.F32.TF32 R92, R28.reuse, R48, R92 ;  /* 0x000000301c5c723c */ /* 0x050ff0000008105c */
[C---:B------:R-:W-:Y:S08]  /*3e5a0*/  HMMA.1688.F32.TF32 R104, R28.reuse, R60, R104 ;  /* 0x0000003c1c68723c */ /* 0x040ff00000081068 */
[C---:B------:R-:W-:Y:S08]  /*3e5b0*/  HMMA.1688.F32.TF32 R32, R28.reuse, R16, R200 ;  /* 0x000000101c20723c */ /* 0x040ff000000810c8 */
        /* <DEDUP_REMOVED lines=9> */
[C---:B-1----:R-:W-:Y:S03]  /*3e650*/  HMMA.1688.F32.TF32 R124, R28.reuse, R64, R216 ;  /* 0x000000401c7c723c */ /* 0x042fe600000810d8 */
[----:B------:R-:W-:Y:S04]  /*3e660*/  LDS R144, [R3+0x10600] ;  /* 0x0106000003907984 */ /* 0x000fe80000000800 */
[----:B------:R-:W-:Y:S04]  /*3e670*/  LDS R146, [R3+0x12600] ;  /* 0x0126000003927984 */ /* 0x000fe80000000800 */
[----:B------:R-:W-:Y:S04]  /*3e680*/  STL.64 [R1+0x310], R32 ;  /* 0x0003102001007387 */ /* 0x000fe80000100a00 */
[----:B------:R1:W-:Y:S01]  /*3e690*/  STL.64 [R1+0x318], R34 ;  /* 0x0003182201007387 */ /* 0x0003e20000100a00 */
[C---:B------:R-:W-:Y:S03]  /*3e6a0*/  HMMA.1688.F32.TF32 R96, R28.reuse, R52, R96 ;  /* 0x000000341c60723c */ /* 0x040fe60000081060 */
[----:B------:R-:W-:Y:S04]  /*3e6b0*/  LDS R145, [R240+0x10600] ;  /* 0x01060000f0917984 */ /* 0x000fe80000000800 */
[----:B------:R-:W2:Y:S01]  /*3e6c0*/  LDS R147, [R240+0x12600] ;  /* 0x01260000f0937984 */ /* 0x000ea20000000800 */
[C---:B-1----:R-:W-:Y:S03]  /*3e6d0*/  HMMA.1688.F32.TF32 R32, R28.reuse, R56, R100 ;  /* 0x000000381c20723c */ /* 0x042fe60000081064 */
[----:B------:R-:W-:Y:S04]  /*3e6e0*/  STL.64 [R1+0x300], R124 ;  /* 0x0003007c01007387 */ /* 0x000fe80000100a00 */
[----:B------:R-:W-:Y:S04]  /*3e6f0*/  STL.64 [R1+0x308], R126 ;  /* 0x0003087e01007387 */ /* 0x000fe80000100a00 */
[----:B------:R-:W-:Y:S04]  /*3e700*/  STL.64 [R1+0x2f0], R104 ;  /* 0x0002f06801007387 */ /* 0x000fe80000100a00 */
[----:B------:R-:W-:Y:S08]  /*3e710*/  STL.64 [R1+0x2f8], R106 ;  /* 0x0002f86a01007387 */ /* 0x000ff00000100a00 */
[----:B------:R-:W-:Y:S04]  /*3e720*/  STL.64 [R1+0x250], R32 ;  /* 0x0002502001007387 */ /* 0x000fe80000100a00 */
[----:B------:R1:W-:Y:S02]  /*3e730*/  STL.64 [R1+0x258], R34 ;  /* 0x0002582201007387 */ /* 0x0003e40000100a00 */
[C---:B-1----:R-:W-:Y:S02]  /*3e740*/  HMMA.1688.F32.TF32 R32, R28.reuse, R44, R88 ;  /* 0x0000002c1c20723c */ /* 0x042fe40000081058 */
[----:B------:R-:W-:Y:S04]  /*3e750*/  STL.64 [R1+0x240], R96 ;  /* 0x0002406001007387 */ /* 0x000fe80000100a00 */
[----:B------:R-:W-:Y:S02]  /*3e760*/  STL.64 [R1+0x248], R98 ;  /* 0x0002486201007387 */ /* 0x000fe40000100a00 */
[C---:B------:R-:W-:Y:S02]  /*3e770*/  HMMA.1688.F32.TF32 R84, R28.reuse, R24, R84 ;  /* 0x000000181c54723c */ /* 0x040fe40000081054 */
[----:B------:R-:W-:Y:S04]  /*3e780*/  STL.64 [R1+0x230], R92 ;  /* 0x0002305c01007387 */ /* 0x000fe80000100a00 */
[----:B------:R-:W-:Y:S09]  /*3e790*/  STL.64 [R1+0x238], R94 ;  /* 0x0002385e01007387 */ /* 0x000ff20000100a00 */
[----:B------:R-:W-:Y:S04]  /*3e7a0*/  STL.64 [R1+0x220], R32 ;  /* 0x0002202001007387 */ /* 0x000fe80000100a00 */
[----:B------:R1:W-:Y:S02]  /*3e7b0*/  STL.64 [R1+0x228], R34 ;  /* 0x0002282201007387 */ /* 0x0003e40000100a00 */
[C---:B-1----:R-:W-:Y:S08]  /*3e7c0*/  HMMA.1688.F32.TF32 R32, R28.reuse, R8, R72 ;  /* 0x000000081c20723c */ /* 0x042ff00000081048 */
        /* <DEDUP_REMOVED lines=9> */
[C---:B---3--:R-:W-:Y:S08]  /*3e860*/  HMMA.1688.F32.TF32 R28, R76.reuse, R140, R40 ;  /* 0x0000008c4c1c723c */ /* 0x048ff00000081028 */
        /* <DEDUP_REMOVED lines=11> */
[C---:B---3--:R-:W-:Y:S03]  /*3e920*/  HMMA.1688.F32.TF32 R32, R76.reuse, R128, R108 ;  /* 0x000000804c20723c */ /* 0x048fe6000008106c */
[----:B------:R1:W-:Y:S05]  /*3e930*/  STL.64 [R1+0x2b8], R30 ;  /* 0x0002b81e01007387 */ /* 0x0003ea0000100a00 */
[C---:B-1----:R-:W-:Y:S06]  /*3e940*/  HMMA.1688.F32.TF32 R28, R76.reuse, R64, R220 ;  /* 0x000000404c1c723c */ /* 0x042fec00000810dc */
[----:B------:R-:W-:Y:S04]  /*3e950*/  STL.64 [R1+0x2a0], R36 ;  /* 0x0002a02401007387 */ /* 0x000fe80000100a00 */
[----:B------:R1:W-:Y:S05]  /*3e960*/  STL.64 [R1+0x2a8], R38 ;  /* 0x0002a82601007387 */ /* 0x0003ea0000100a00 */
        /* <DEDUP_REMOVED lines=8> */
[----:B------:R-:W-:Y:S11]  /*3e9f0*/  STL.64 [R1+0x278], R38 ;  /* 0x0002782601007387 */ /* 0x000ff60000100a00 */
[----:B------:R-:W-:Y:S01]  /*3ea00*/  @!UPT UIADD3 URZ, URZ, URZ, URZ ;  /* 0x0000003f3f3ff290 */ /* 0x000fe2000fffe03f */
[----:B------:R-:W-:Y:S04]  /*3ea10*/  STL.64 [R1+0x2698], R30 ;  /* 0x0026981e01007387 */ /* 0x000fe80000100a00 */
[----:B------:R-:W-:Y:S04]  /*3ea20*/  STL.64 [R1+0x260], R32 ;  /* 0x0002602001007387 */ /* 0x000fe80000100a00 */
[----:B------:R1:W-:Y:S04]  /*3ea30*/  STL.64 [R1+0x268], R34 ;  /* 0x0002682201007387 */ /* 0x0003e80000100a00 */
        /* <DEDUP_REMOVED lines=33> */
[C---:B-1----:R-:W-:Y:S03]  /*3ec50*/  HMMA.1688.F32.TF32 R32, R76.reuse, R48, R224 ;  /* 0x000000304c20723c */ /* 0x042fe600000810e0 */
[----:B------:R-:W2:Y:S04]  /*3ec60*/  LDL.LU R224, [R1+0xd50] ;  /* 0x000d500001e07983 */ /* 0x000ea80000300800 */
[----:B------:R-:W2:Y:S04]  /*3ec70*/  LDL.LU R225, [R1+0xd54] ;  /* 0x000d540001e17983 */ /* 0x000ea80000300800 */
[----:B------:R-:W2:Y:S04]  /*3ec80*/  LDL.LU R226, [R1+0xd58] ;  /* 0x000d580001e27983 */ /* 0x000ea80000300800 */
[----:B------:R-:W2:Y:S08]  /*3ec90*/  LDL.LU R227, [R1+0xd5c] ;  /* 0x000d5c0001e37983 */ /* 0x000eb00000300800 */
[----:B------:R-:W-:Y:S04]  /*3eca0*/  STL.64 [R1+0x26a8], R34 ;  /* 0x0026a82201007387 */ /* 0x000fe80000100a00 */
[----:B------:R1:W-:Y:S01]  /*3ecb0*/  STL.64 [R1+0x26a0], R32 ;  /* 0x0026a02001007387 */ /* 0x0003e20000100a00 */
[C---:B---3--:R-:W-:Y:S08]  /*3ecc0*/  HMMA.1688.F32.TF32 R40, R76.reuse, R24, R116 ;  /* 0x000000184c28723c */ /* 0x048ff00000081074 */
[C---:B----4-:R-:W-:Y:S08]  /*3ecd0*/  HMMA.1688.F32.TF32 R36, R76.reuse, R44, R120 ;  /* 0x0000002c4c24723c */ /* 0x050ff00000081078 */
[C---:B--2---:R-:W-:Y:S08]  /*3ece0*/  HMMA.1688.F32.TF32 R68, R76.reuse, R20, R112 ;  /* 0x000000144c44723c */ /* 0x044ff00000081070 */
[C---:B------:R-:W-:Y:S07]  /*3ecf0*/  HMMA.1688.F32.TF32 R72, R76.reuse, R8, R108 ;  /* 0x000000084c48723c */ /* 0x040fee000008106c */
[----:B------:R-:W-:Y:S01]  /*3ed00*/  STL.64 [R1+0x26b8], R38 ;  /* 0x0026b82601007387 */ /* 0x000fe20000100a00 */
[----:B------:R-:W-:Y:S03]  /*3ed10*/  HMMA.1688.F32.TF32 R76, R76, R12, R220 ;  /* 0x0000000c4c4c723c */ /* 0x000fe600000810dc */
[----:B------:R2:W-:Y:S05]  /*3ed20*/  STL.64 [R1+0x26b0], R36 ;  /* 0x0026b02401007387 */ /* 0x0005ea0000100a00 */
        /* <DEDUP_REMOVED lines=56> */
[C---:B---3--:R-:W-:Y:S08]  /*3f0b0*/  HMMA.1688.F32.TF32 R92, R144.reuse, R128, R224 ;  /* 0x00000080905c723c */ /* 0x048ff000000810e0 */
[C---:B----4-:R-:W-:Y:S08]  /*3f0c0*/  HMMA.1688.F32.TF32 R88, R144.reuse, R132, R120 ;  /* 0x000000849058723c */ /* 0x050ff00000081078 */
[C---:B--2---:R-:W-:Y:S11]  /*3f0d0*/  HMMA.1688.F32.TF32 R96, R144.reuse, R64, R116 ;  /* 0x000000409060723c */ /* 0x044ff60000081074 */
[----:B------:R-:W-:Y:S04]  /*3f0e0*/  @!UPT UIADD3 URZ, URZ, URZ, URZ ;  /* 0x0000003f3f3ff290 */ /* 0x000fe8000fffe03f */
[----:B------:R-:W-:Y:S01]  /*3f0f0*/  STL.64 [R1+0x2748], R90 ;  /* 0x0027485a01007387 */ /* 0x000fe20000100a00 */
[C---:B------:R-:W-:Y:S03]  /*3f100*/  HMMA.1688.F32.TF32 R100, R144.reuse, R60, R112 ;  /* 0x0000003c9064723c */ /* 0x040fe60000081070 */
[----:B------:R-:W-:Y:S04]  /*3f110*/  STL.64 [R1+0x2740], R88 ;  /* 0x0027405801007387 */ /* 0x000fe80000100a00 */
[----:B------:R-:W2:Y:S04]  /*3f120*/  LDL.LU R224, [R1+0xe60] ;  /* 0x000e600001e07983 */ /* 0x000ea80000300800 */
[----:B------:R-:W2:Y:S04]  /*3f130*/  LDL.LU R225, [R1+0xe64] ;  /* 0x000e640001e17983 */ /* 0x000ea80000300800 */
[----:B------:R-:W2:Y:S01]  /*3f140*/  LDL.LU R226, [R1+0xe68] ;  /* 0x000e680001e27983 */ /* 0x000ea20000300800 */
[C---:B------:R-:W-:Y:S03]  /*3f150*/  HMMA.1688.F32.TF32 R104, R144.reuse, R56, R108 ;  /* 0x000000389068723c */ /* 0x040fe6000008106c */
[----:B------:R-:W2:Y:S05]  /*3f160*/  LDL.LU R227, [R1+0xe6c] ;  /* 0x000e6c0001e37983 */ /* 0x000eaa0000300800 */
[C---:B------:R-:W-:Y:S08]  /*3f170*/  HMMA.1688.F32.TF32 R108, R144.reuse, R52, R220 ;  /* 0x00000034906c723c */ /* 0x040ff000000810dc */
        /* <DEDUP_REMOVED lines=19> */
[----:B------:R-:W3:Y:S01]  /*3f2b0*/  LDL.LU R223, [R1+0xe5c] ;  /* 0x000e5c0001df7983 */ /* 0x000ee20000300800 */
[C---:B------:R-:W-:Y:S03]  /*3f2c0*/  HMMA.1688.F32.TF32 R120, R144.reuse, R24, R212 ;  /* 0x000000189078723c */ /* 0x040fe600000810d4 */
[----:B------:R-:W4:Y:S04]  /*3f2d0*/  LDL.LU R232, [R1+0xe20] ;  /* 0x000e200001e87983 */ /* 0x000f280000300800 */
[----:B------:R-:W4:Y:S04]  /*3f2e0*/  LDL.LU R233, [R1+0xe24] ;  /* 0x000e240001e97983 */ /* 0x000f280000300800 */
[----:B------:R-:W4:Y:S04]  /*3f2f0*/  LDL.LU R234, [R1+0xe28] ;  /* 0x000e280001ea7983 */ /* 0x000f280000300800 */
[----:B------:R-:W4:Y:S08]  /*3f300*/  LDL.LU R235, [R1+0xe2c] ;  /* 0x000e2c0001eb7983 */ /* 0x000f300000300800 */
        /* <DEDUP_REMOVED lines=29> */
[C---:B---3--:R-:W-:Y:S11]  /*3f4e0*/  HMMA.1688.F32.TF32 R220, R144.reuse, R8, R220 ;  /* 0x0000000890dc723c */ /* 0x048ff600000810dc */
[----:B------:R-:W-:Y:S11]  /*3f4f0*/  @!UPT UIADD3 URZ, URZ, URZ, URZ ;  /* 0x0000003f3f3ff290 */ /* 0x000ff6000fffe03f */
[----:B------:R-:W-:Y:S01]  /*3f500*/  @!UPT UIADD3 URZ, URZ, URZ, URZ ;  /* 0x0000003f3f3ff290 */ /* 0x000fe2000fffe03f */
[----:B------:R-:W-:Y:S04]  /*3f510*/  STL.64 [R1+0x27e8], R222 ;  /* 0x0027e8de01007387 */ /* 0x000fe80000100a00 */
[----:B------:R-:W-:Y:S04]  /*3f520*/  STL.64 [R1+0x27e0], R220 ;  /* 0x0027e0dc01007387 */ /* 0x000fe80000100a00 */
[----:B------:R-:W3:Y:S04]  /*3f530*/  LDL.LU R192, [R1+0xfb0] ;  /* 0x000fb00001c07983 */ /* 0x000ee80000300800 */
[----:B------:R-:W3:Y:S04]  /*3f540*/  LDL.LU R193, [R1+0xfb4] ;  /* 0x000fb40001c17983 */ /* 0x000ee80000300800 */
[----:B------:R-:W3:Y:S04]  /*3f550*/  LDL.LU R194, [R1+0xfb8] ;  /* 0x000fb80001c27983 */ /* 0x000ee80000300800 */
[----:B------:R-:W3:Y:S04]  /*3f560*/  LDL.LU R195, [R1+0xfbc] ;  /* 0x000fbc0001c37983 */ /* 0x000ee80000300800 */
[----:B------:R-:W2:Y:S04]  /*3f570*/  LDL.LU R188, [R1+0xfd0] ;  /* 0x000fd00001bc7983 */ /* 0x000ea80000300800 */
[----:B------:R-:W2:Y:S04]  /*3f580*/  LDL.LU R189, [R1+0xfd4] ;  /* 0x000fd40001bd7983 */ /* 0x000ea80000300800 */
[----:B------:R-:W2:Y:S04]  /*3f590*/  LDL.LU R190, [R1+0xfd8] ;  /* 0x000fd80001be7983 */ /* 0x000ea80000300800 */
[----:B------:R-:W2:Y:S01]  /*3f5a0*/  LDL.LU R191, [R1+0xfdc] ;  /* 0x000fdc0001bf7983 */ /* 0x000ea20000300800 */
[----:B----4-:R-:W-:Y:S03]  /*3f5b0*/  HMMA.1688.F32.TF32 R144, R144, R12, R232 ;  /* 0x0000000c9090723c */ /* 0x010fe600000810e8 */
[----:B------:R-:W-:Y:S04]  /*3f5c0*/  LDS R232, [R3+0x10700] ;  /* 0x0107000003e87984 */ /* 0x000fe80000000800 */
[----:B------:R-:W-:Y:S01]  /*3f5d0*/  LDS R234, [R3+0x12700] ;  /* 0x0127000003ea7984 */ /* 0x000fe20000000800 */
[C---:B------:R-:W-:Y:S03]  /*3f5e0*/  HMMA.1688.F32.TF32 R168, R208.reuse, R128, R212 ;  /* 0x00000080d0a8723c */ /* 0x040fe600000810d4 */
[----:B------:R-:W-:Y:S04]  /*3f5f0*/  LDS R233, [R240+0x10700] ;  /* 0x01070000f0e97984 */ /* 0x000fe80000000800 */
[----:B------:R-:W4:Y:S01]  /*3f600*/  LDS R235, [R240+0x12700] ;  /* 0x01270000f0eb7984 */ /* 0x000f220000000800 */
[C---:B------:R-:W-:Y:S03]  /*3f610*/  HMMA.1688.F32.TF32 R148, R208.reuse, R140, R228 ;  /* 0x0000008cd094723c */ /* 0x040fe600000810e4 */
[----:B------:R-:W-:Y:S04]  /*3f620*/  LDS R228, [R3+0x10780] ;  /* 0x0107800003e47984 */ /* 0x000fe80000000800 */
[----:B------:R-:W-:Y:S04]  /*3f630*/  STL.64 [R1+0x28d0], R146 ;  /* 0x0028d09201007387 */ /* 0x000fe80000100a00 */
[----:B------:R-:W-:Y:S01]  /*3f640*/  STL.64 [R1+0x28c8], R144 ;  /* 0x0028c89001007387 */ /* 0x000fe20000100a00 */
[C---:B------:R-:W-:Y:S03]  /*3f650*/  HMMA.1688.F32.TF32 R160, R208.reuse, R4, R200 ;  /* 0x00000004d0a0723c */ /* 0x040fe600000810c8 */
[----:B------:R-:W-:Y:S04]  /*3f660*/  LDS R230, [R3+0x12780] ;  /* 0x0127800003e67984 */ /* 0x000fe80000000800 */
[----:B------:R-:W-:Y:S04]  /*3f670*/  LDS R229, [R240+0x10780] ;  /* 0x01078000f0e57984 */ /* 0x000fe80000000800 */
[----:B------:R-:W-:Y:S04]  /*3f680*/  STL.64 [R1+0x28e0], R150 ;  /* 0x0028e09601007387 */ /* 0x000fe80000100a00 */
[----:B------:R-:W-:Y:S04]  /*3f690*/  STL.64 [R1+0x28d8], R148 ;  /* 0x0028d89401007387 */ /* 0x000fe80000100a00 */
        /* <DEDUP_REMOVED lines=8> */
[----:B------:R-:W4:Y:S04]  /*3f720*/  LDL.LU R200, [R1+0x1090] ;  /* 0x0010900001c87983 */ /* 0x000f280000300800 */
[----:B------:R-:W4:Y:S04]  /*3f730*/  LDL.LU R201, [R1+0x1094] ;  /* 0x0010940001c97983 */ /* 0x000f280000300800 */
[----:B------:R-:W4:Y:S04]  /*3f740*/  LDL.LU R202, [R1+0x1098] ;  /* 0x0010980001ca7983 */ /* 0x000f280000300800 */
[----:B------:R-:W4:Y:S01]  /*3f750*/  LDL.LU R203, [R1+0x109c] ;  /* 0x00109c0001cb7983 */ /* 0x000f220000300800 */
[C---:B------:R-:W-:Y:S03]  /*3f760*/  HMMA.1688.F32.TF32 R216, R208.reuse, R16, R216 ;  /* 0x00000010d0d8723c */ /* 0x040fe600000810d8 */
[----:B------:R-:W1:Y:S05]  /*3f770*/  LDS R231, [R240+0x12780] ;  /* 0x01278000f0e77984 */ /* 0x000e6a0000000800 */
[C---:B---3--:R-:W-:Y:S08]  /*3f780*/  HMMA.1688.F32.TF32 R172, R208.reuse, R64, R192 ;  /* 0x00000040d0ac723c */ /* 0x048ff000000810c0 */
[C---:B--2---:R-:W-:Y:S11]  /*3f790*/  HMMA.1688.F32.TF32 R176, R208.reuse, R60, R188 ;  /* 0x0000003cd0b0723c */ /* 0x044ff600000810bc */
[----:B------:R-:W-:Y:S04]  /*3f7a0*/  @!UPT UIADD3 URZ, URZ, URZ, URZ ;  /* 0x0000003f3f3ff290 */ /* 0x000fe8000fffe03f */
        /* <DEDUP_REMOVED lines=12> */
[C---:B------:R-:W-:Y:S03]  /*3f870*/  HMMA.1688.F32.TF32 R164, R208.reuse, R132, R196 ;  /* 0x00000084d0a4723c */ /* 0x040fe600000810c4 */
[----:B------:R-:W3:Y:S04]  /*3f880*/  LDL.LU R196, [R1+0x1060] ;  /* 0x0010600001c47983 */ /* 0x000ee80000300800 */
[----:B------:R-:W3:Y:S04]  /*3f890*/  LDL.LU R197, [R1+0x1064] ;  /* 0x0010640001c57983 */ /* 0x000ee80000300800 */
[----:B------:R-:W3:Y:S04]  /*3f8a0*/  LDL.LU R198, [R1+0x1068] ;  /* 0x0010680001c67983 */ /* 0x000ee80000300800 */
[----:B------:R-:W3:Y:S01]  /*3f8b0*/  LDL.LU R199, [R1+0x106c] ;  /* 0x00106c0001c77983 */ /* 0x000ee20000300800 */
[C---:B----4-:R-:W-:Y:S03]  /*3f8c0*/  HMMA.1688.F32.TF32 R180, R208.reuse, R56, R212 ;  /* 0x00000038d0b4723c */ /* 0x050fe600000810d4 */
        /* <DEDUP_REMOVED lines=17> */
[----:B------:R-:W-:Y:S04]  /*3f9e0*/  STL [R1+0x2620], R184 ;  /* 0x002620b801007387 */ /* 0x000fe80000100800 */
[----:B------:R1:W-:Y:S04]  /*3f9f0*/  STL [R1+0x261c], R185 ;  /* 0x00261cb901007387 */ /* 0x0003e80000100800 */
[----:B------:R-:W-:Y:S04]  /*3fa00*/  STL [R1+0x25d8], R186 ;  /* 0x0025d8ba01007387 */ /* 0x000fe80000100800 */
[----:B------:R-:W-:Y:S01]  /*3fa10*/  STL [R1+0x25d4], R187 ;  /* 0x0025d4bb01007387 */ /* 0x000fe20000100800 */
[C---:B--2---:R-:W-:Y:S08]  /*3fa20*/  HMMA.1688.F32.TF32 R188, R208.reuse, R48, R188 ;  /* 0x00000030d0bc723c */ /* 0x044ff000000810bc */
[C---:B---3--:R-:W-:Y:S11]  /*3fa30*/  HMMA.1688.F32.TF32 R192, R208.reuse, R44, R192 ;  /* 0x0000002cd0c0723c */ /* 0x048ff600000810c0 */
[----:B------:R-:W-:Y:S04]  /*3fa40*/  @!UPT UIADD3 URZ, URZ, URZ, URZ ;  /* 0x0000003f3f3ff290 */ /* 0x000fe8000fffe03f */
        /* <DEDUP_REMOVED lines=11> */
[----:B------:R-:W2:Y:S01]  /*3fb00*/  LDL.LU R247, [R1+0x101c] ;  /* 0x00101c0001f77983 */ /* 0x000ea20000300800 */
[C---:B------:R-:W-:Y:S08]  /*3fb10*/  HMMA.1688.F32.TF32 R196, R208.reuse, R24, R196 ;  /* 0x00000018d0c4723c */ /* 0x040ff000000810c4 */
[C---:B----4-:R-:W-:Y:S11]  /*3fb20*/  HMMA.1688.F32.TF32 R200, R208.reuse, R20, R212 ;  /* 0x00000014d0c8723c */ /* 0x050ff600000810d4 */
[----:B------:R-:W-:Y:S04]  /*3fb30*/  @!UPT UIADD3 URZ, URZ, URZ, URZ ;  /* 0x0000003f3f3ff290 */ /* 0x000fe8000fffe03f */
        /* <DEDUP_REMOVED lines=12> */
[----:B-1----:R-:W3:Y:S04]  /*3fc00*/  LDL.LU R32, [R1+0x10d0] ;  /* 0x0010d00001207983 */ /* 0x002ee80000300800 */
        /* <DEDUP_REMOVED lines=16> */
[C---:B------:R-:W-:Y:S11]  /*3fd10*/  HMMA.1688.F32.TF32 R224, R208.reuse, R136, R224 ;  /* 0x00000088d0e0723c */ /* 0x040ff600000810e0 */
[----:B------:R-:W-:Y:S04]  /*3fd20*/  @!UPT UIADD3 URZ, URZ, URZ, URZ ;  /* 0x0000003f3f3ff290 */ /* 0x000fe8000fffe03f */
[----:B------:R-:W-:Y:S04]  /*3fd30*/  STL [R1+0x266c], R204 ;  /* 0x00266ccc01007387 */ /* 0x000fe80000100800 */
[----:B------:R-:W-:Y:S04]  /*3fd40*/  STL [R1+0x2668], R205 ;  /* 0x002668cd01007387 */ /* 0x000fe80000100800 */
[----:B------:R-:W-:Y:S04]  /*3fd50*/  STL [R1+0x2664], R206 ;  /* 0x002664ce01007387 */ /* 0x000fe80000100800 */
[----:B------:R-:W-:Y:S04]  /*3fd60*/  STL [R1+0x2660], R207 ;  /* 0x002660cf01007387 */ /* 0x000fe80000100800 */
[----:B------:R-:W3:Y:S04]  /*3fd70*/  LDL.LU R236, [R1+0x1150] ;  /* 0x0011500001ec7983 */ /* 0x000ee80000300800 */
[----:B------:R-:W3:Y:S04]  /*3fd80*/  LDL.LU R237, [R1+0x1154] ;  /* 0x0011540001ed7983 */ /* 0x000ee80000300800 */
[----:B------:R-:W3:Y:S04]  /*3fd90*/  LDL.LU R238, [R1+0x1158] ;  /* 0x0011580001ee7983 */ /* 0x000ee80000300800 */
[----:B------:R-:W3:Y:S01]  /*3fda0*/  LDL.LU R239, [R1+0x115c] ;  /* 0x00115c0001ef7983 */ /* 0x000ee20000300800 */
[----:B--2---:R-:W-:Y:S11]  /*3fdb0*/  HMMA.1688.F32.TF32 R208, R208, R12, R244 ;  /* 0x0000000cd0d0723c */ /* 0x004ff600000810f4 */
[----:B------:R-:W-:Y:S11]  /*3fdc0*/  @!UPT UIADD3 URZ, URZ, URZ, URZ ;  /* 0x0000003f3f3ff290 */ /* 0x000ff6000fffe03f */
[----:B------:R-:W-:Y:S01]  /*3fdd0*/  @!UPT UIADD3 URZ, URZ, URZ, URZ ;  /* 0x0000003f3f3ff290 */ /* 0x000fe2000fffe03f */
        /* <DEDUP_REMOVED lines=8> */
[C---:B----4-:R-:W-:Y:S11]  /*3fe60*/  HMMA.1688.F32.TF32 R212, R232.reuse, R140, R212 ;  /* 0x0000008ce8d4723c */ /* 0x050ff600000810d4 */
[----:B------:R-:W-:Y:S11]  /*3fe70*/  @!UPT UIADD3 URZ, URZ, URZ, URZ ;  /* 0x0000003f3f3ff290 */ /* 0x000ff6000fffe03f */
[----:B------:R-:W-:Y:S01]  /*3fe80*/  @!UPT UIADD3 URZ, URZ, URZ, URZ ;  /* 0x0000003f3f3ff290 */ /* 0x000fe2000fffe03f */
[----:B------:R-:W-:Y:S04]  /*3fe90*/  STL [R1+0x268c], R212 ;  /* 0x00268cd401007387 */ /* 0x000fe80000100800 */
[----:B------:R-:W-:Y:S01]  /*3fea0*/  STL [R1+0x2688], R213 ;  /* 0x002688d501007387 */ /* 0x000fe20000100800 */
[C---:B---3--:R-:W-:Y:S08]  /*3feb0*/  HMMA.1688.F32.TF32 R36, R232.reuse, R136, R36 ;  /* 0x00000088e824723c */ /* 0x048ff00000081024 */
[----:B------:R-:W-:Y:S01]  /*3fec0*/  HMMA.1688.F32.TF32 R28, R232, R4, R28 ;  /* 0x00000004e81c723c */ /* 0x000fe2000008101c */
[----:B------:R-:W-:Y:S04]  /*3fed0*/  STL [R1+0x2684], R214 ;  /* 0x002684d601007387 */ /* 0x000fe80000100800 */
[----:B------:R-:W-:Y:S10]  /*3fee0*/  STL [R1+0x2680], R215 ;  /* 0x002680d701007387 */ /* 0x000ff40000100800 */
[----:B------:R1:W-:Y:S04]  /*3fef0*/  STL.64 [R1+0x390], R36 ;  /* 0x0003902401007387 */ /* 0x0003e80000100a00 */
[----:B------:R3:W-:Y:S05]  /*3ff00*/  STL.64 [R1+0x398], R38 ;  /* 0x0003982601007387 */ /* 0x0007ea0000100a00 */
[----:B------:R-:W-:Y:S01]  /*3ff10*/  IMAD.MOV.U32 R185, RZ, RZ, R28 ;  /* 0x000000ffffb97224 */ /* 0x000fe200078e001c */
[----:B------:R-:W-:Y:S01]  /*3ff20*/  MOV R181, R30 ;  /* 0x0000001e00b57202 */ /* 0x000fe20000000f00 */
[----:B------:R-:W-:-:S02]  /*3ff30*/  IMAD.MOV.U32 R180, RZ, RZ, R29 ;  /* 0x000000ffffb47224 */ /* 0x000fc400078e001d */
[----:B------:R-:W-:Y:S02]  /*3ff40*/  IMAD.MOV.U32 R182, RZ, RZ, R31 ;  /* 0x000000ffffb67224 */ /* 0x000fe400078e001f */
[C---:B------:R-:W-:Y:S01]  /*3ff50*/  HMMA.1688.F32.TF32 R28, R232.reuse, R132, R248 ;  /* 0x00000084e81c723c */ /* 0x040fe200000810f8 */
[----:B------:R-:W4:Y:S04]  /*3ff60*/  LDL.LU R248, [R1+0x1190] ;  /* 0x0011900001f87983 */ /* 0x000f280000300800 */
[----:B------:R-:W4:Y:S04]  /*3ff70*/  LDL.LU R249, [R1+0x1194] ;  /* 0x0011940001f97983 */ /* 0x000f280000300800 */
[----:B------:R-:W4:Y:S04]  /*3ff80*/  LDL.LU R250, [R1+0x1198] ;  /* 0x0011980001fa7983 */ /* 0x000f280000300800 */
[----:B------:R-:W4:Y:S01]  /*3ff90*/  LDL.LU R251, [R1+0x119c] ;  /* 0x00119c0001fb7983 */ /* 0x000f220000300800 */
[----:B------:R-:W-:Y:S03]  /*3ffa0*/  HMMA.1688.F32.TF32 R32, R232, R16, R32 ;  /* 0x00000010e820723c */ /* 0x000fe60000081020 */
[----:B------:R-:W4:Y:S04]  /*3ffb0*/  LDL.LU R40, [R1+0x12d0] ;  /* 0x0012d00001287983 */ /* 0x000f280000300800 */
[----:B------:R-:W4:Y:S03]  /*3ffc0*/  LDL.LU R41, [R1+0x12d4] ;  /* 0x0012d40001297983 */ /* 0x000f260000300800 */
[----:B------:R-:W-:Y:S01]  /*3ffd0*/  IMAD.MOV.U32 R188, RZ, RZ, R28 ;  /* 0x000000ffffbc7224 */ /* 0x000fe200078e001c */
[----:B------:R-:W-:Y:S01]  /*3ffe0*/  MOV R190, R30 ;  /* 0x0000001e00be7202 */ /* 0x000fe20000000f00 */
[----:B------:R-:W-:Y:S01]  /*3fff0*/  IMAD.MOV.U32 R189, RZ, RZ, R29 ;  /* 0x000000ffffbd7224 */ /* 0x000fe200078e001d */
[----:B------:R-:W4:Y:S01]  /*40000*/  LDL.LU R42, [R1+0x12d8] ;  /* 0x0012d800012a7983 */ /* 0x000f220000300800 */
[----:B------:R-:W-:-:S03]  /*40010*/  IMAD.MOV.U32 R184, RZ, RZ, R31 ;  /* 0x000000ffffb87224 */ /* 0x000fc600078e001f */
[----:B------:R-:W4:Y:S04]  /*40020*/  LDL.LU R43, [R1+0x12dc] ;  /* 0x0012dc00012b7983 */ /* 0x000f280000300800 */
[----:B-1----:R-:W4:Y:S01]  /*40030*/  LDL.LU R36, [R1+0x12c0] ;  /* 0x0012c00001247983 */ /* 0x002f220000300800 */
[----:B------:R-:W-:Y:S03]  /*40040*/  HMMA.1688.F32.TF32 R28, R232, R128, R236 ;  /* 0x00000080e81c723c */ /* 0x000fe600000810ec */
[----:B------:R-:W4:Y:S01]  /*40050*/  LDL.LU R37, [R1+0x12c4] ;  /* 0x0012c40001257983 */ /* 0x000f220000300800 */
[----:B------:R-:W-:-:S03]  /*40060*/  IMAD.MOV.U32 R176, RZ, RZ, R32 ;  /* 0x000000ffffb07224 */ /* 0x000fc600078e0020 */
[----:B---3--:R-:W3:Y:S01]  /*40070*/  LDL.LU R38, [R1+0x12c8] ;  /* 0x0012c80001267983 */ /* 0x008ee20000300800 */
[----:B------:R-:W-:Y:S01]  /*40080*/  IMAD.MOV.U32 R177, RZ, RZ, R33 ;  /* 0x000000ffffb17224 */ /* 0x000fe200078e0021 */
[----:B------:R-:W-:Y:S02]  /*40090*/  MOV R178, R34 ;  /* 0x0000002200b27202 */ /* 0x000fe40000000f00 */
[----:B------:R-:W3:Y:S01]  /*400a0*/  LDL.LU R39, [R1+0x12cc] ;  /* 0x0012cc0001277983 */ /* 0x000ee20000300800 */
[----:B------:R-:W-:-:S03]  /*400b0*/  IMAD.MOV.U32 R172, RZ, RZ, R35 ;  /* 0x000000ffffac7224 */ /* 0x000fc600078e0023 */
[----:B------:R-:W3:Y:S04]  /*400c0*/  LDL.LU R32, [R1+0x12b0] ;  /* 0x0012b00001207983 */ /* 0x000ee80000300800 */
[----:B------:R-:W3:Y:S04]  /*400d0*/  LDL.LU R33, [R1+0x12b4] ;  /* 0x0012b40001217983 */ /* 0x000ee80000300800 */
[----:B------:R-:W3:Y:S01]  /*400e0*/  LDL.LU R34, [R1+0x12b8] ;  /* 0x0012b80001227983 */ /* 0x000ee20000300800 */
[----:B------:R-:W-:Y:S01]  /*400f0*/  IMAD.MOV.U32 R173, RZ, RZ, R28 ;  /* 0x000000ffffad7224 */ /* 0x000fe200078e001c */
[----:B------:R-:W-:Y:S01]  /*40100*/  MOV R175, R30 ;  /* 0x0000001e00af7202 */ /* 0x000fe20000000f00 */
[----:B------:R-:W-:Y:S01]  /*40110*/  IMAD.MOV.U32 R174, RZ, RZ, R29 ;  /* 0x000000ffffae7224 */ /* 0x000fe200078e001d */
[----:B------:R-:W3:Y:S01]  /*40120*/  LDL.LU R35, [R1+0x12bc] ;  /* 0x0012bc0001237983 */ /* 0x000ee20000300800 */
[----:B------:R-:W-:-:S02]  /*40130*/  IMAD.MOV.U32 R168, RZ, RZ, R31 ;  /* 0x000000ffffa87224 */ /* 0x000fc400078e001f */
[----:B--2---:R-:W-:Y:S11]  /*40140*/  HMMA.1688.F32.TF32 R28, R232, R64, R244 ;  /* 0x00000040e81c723c */ /* 0x004ff600000810f4 */
[----:B------:R-:W-:Y:S11]  /*40150*/  @!UPT UIADD3 URZ, URZ, URZ, URZ ;  /* 0x0000003f3f3ff290 */ /* 0x000ff6000fffe03f */
[----:B------:R-:W-:Y:S02]  /*40160*/  @!UPT UIADD3 URZ, URZ, URZ, URZ ;  /* 0x0000003f3f3ff290 */ /* 0x000fe4000fffe03f */
[----:B------:R-:W-:Y:S01]  /*40170*/  IMAD.MOV.U32 R192, RZ, RZ, R28 ;  /* 0x000000ffffc07224 */ /* 0x000fe200078e001c */
[----:B------:R-:W-:Y:S01]  /*40180*/  MOV R194, R30 ;  /* 0x0000001e00c27202 */ /* 0x000fe20000000f00 */
[----:B------:R-:W-:Y:S01]  /*40190*/  IMAD.MOV.U32 R193, RZ, RZ, R29 ;  /* 0x000000ffffc17224 */ /* 0x000fe200078e001d */
[----:B------:R-:W2:Y:S01]  /*401a0*/  LDL.LU R28, [R1+0x12a0] ;  /* 0x0012a000011c7983 */ /* 0x000ea20000300800 */
[----:B------:R-:W-:-:S03]  /*401b0*/  IMAD.MOV.U32 R195, RZ, RZ, R31 ;  /* 0x000000ffffc37224 */ /* 0x000fc600078e001f */
        /* <DEDUP_REMOVED lines=11> */
[C---:B----4-:R-:W-:Y:S03]  /*40270*/  HMMA.1688.F32.TF32 R68, R232.reuse, R60, R248 ;  /* 0x0000003ce844723c */ /* 0x050fe600000810f8 */
[----:B------:R-:W4:Y:S04]  /*40280*/  LDL.LU R248, [R1+0x1270] ;  /* 0x0012700001f87983 */ /* 0x000f280000300800 */
[----:B------:R-:W4:Y:S04]  /*40290*/  LDL.LU R249, [R1+0x1274] ;  /* 0x0012740001f97983 */ /* 0x000f280000300800 */
[----:B------:R-:W4:Y:S04]  /*402a0*/  LDL.LU R250, [R1+0x1278] ;  /* 0x0012780001fa7983 */ /* 0x000f280000300800 */
[----:B------:R-:W4:Y:S01]  /*402b0*/  LDL.LU R251, [R1+0x127c] ;  /* 0x00127c0001fb7983 */ /* 0x000f220000300800 */
[----:B---3--:R-:W-:Y:S08]  /*402c0*/  HMMA.1688.F32.TF32 R32, R232, R48, R32 ;  /* 0x00000030e820723c */ /* 0x008ff00000081020 */
[----:B------:R-:W-:Y:S01]  /*402d0*/  IMAD.MOV.U32 R196, RZ, RZ, R68 ;  /* 0x000000ffffc47224 */ /* 0x000fe200078e0044 */
[----:B------:R-:W-:Y:S01]  /*402e0*/  MOV R198, R70 ;  /* 0x0000004600c67202 */ /* 0x000fe20000000f00 */
[----:B------:R-:W-:-:S02]  /*402f0*/  IMAD.MOV.U32 R197, RZ, RZ, R69 ;  /* 0x000000ffffc57224 */ /* 0x000fc400078e0045 */
[----:B------:R-:W-:Y:S11]  /*40300*/  IMAD.MOV.U32 R199, RZ, RZ, R71 ;  /* 0x000000ffffc77224 */ /* 0x000ff600078e0047 */
[----:B------:R-:W-:Y:S01]  /*40310*/  @!UPT UIADD3 URZ, URZ, URZ, URZ ;  /* 0x0000003f3f3ff290 */ /* 0x000fe2000fffe03f */
[----:B------:R-:W-:Y:S02]  /*40320*/  IMAD.MOV.U32 R204, RZ, RZ, R32 ;  /* 0x000000ffffcc7224 */ /* 0x000fe400078e0020 */
[----:B------:R-:W3:Y:S01]  /*40330*/  LDL.LU R32, [R1+0x1180] ;  /* 0x0011800001207983 */ /* 0x000ee20000300800 */
[----:B------:R-:W-:Y:S01]  /*40340*/  IMAD.MOV.U32 R205, RZ, RZ, R33 ;  /* 0x000000ffffcd7224 */ /* 0x000fe200078e0021 */
[----:B------:R-:W-:Y:S01]  /*40350*/  MOV R206, R34 ;  /* 0x0000002200ce7202 */ /* 0x000fe20000000f00 */
[----:B------:R-:W-:Y:S01]  /*40360*/  IMAD.MOV.U32 R207, RZ, RZ, R35 ;  /* 0x000000ffffcf7224 */ /* 0x000fe200078e0023 */
[C---:B--2---:R-:W-:Y:S11]  /*40370*/  HMMA.1688.F32.TF32 R28, R232.reuse, R44, R28 ;  /* 0x0000002ce81c723c */ /* 0x044ff6000008101c */
        /* <DEDUP_REMOVED lines=22> */
[----:B------:R-:W-:Y:S01]  /*404e0*/  @!UPT UIADD3 URZ, URZ, URZ, URZ ;  /* 0x0000003f3f3ff290 */ /* 0x000fe2000fffe03f */
[----:B------:R1:W-:Y:S04]  /*404f0*/  STL.64 [R1+0x9a0], R28 ;  /* 0x0009a01c01007387 */ /* 0x0003e80000100a00 */
[----:B------:R2:W-:Y:S04]  /*40500*/  STL.64 [R1+0x9a8], R30 ;  /* 0x0009a81e01007387 */ /* 0x0005e80000100a00 */
[----:B------:R-:W3:Y:S04]  /*40510*/  LDL.LU R33, [R1+0x1184] ;  /* 0x0011840001217983 */ /* 0x000ee80000300800 */
[----:B------:R-:W3:Y:S04]  /*40520*/  LDL.LU R34, [R1+0x1188] ;  /* 0x0011880001227983 */ /* 0x000ee80000300800 */
[----:B------:R-:W3:Y:S04]  /*40530*/  LDL.LU R35, [R1+0x118c] ;  /* 0x00118c0001237983 */ /* 0x000ee80000300800 */
[----:B-1----:R-:W4:Y:S04]  /*40540*/  LDL.LU R28, [R1+0x11e0] ;  /* 0x0011e000011c7983 */ /* 0x002f280000300800 */
[----:B------:R-:W4:Y:S04]  /*40550*/  LDL.LU R29, [R1+0x11e4] ;  /* 0x0011e400011d7983 */ /* 0x000f280000300800 */
[----:B--2---:R-:W4:Y:S04]  /*40560*/  LDL.LU R30, [R1+0x11e8] ;  /* 0x0011e800011e7983 */ /* 0x004f280000300800 */
        /* <DEDUP_REMOVED lines=41> */
[----:B------:R-:W4:Y:S01]  /*40800*/  LDL.LU R155, [R1+0x123c] ;  /* 0x00123c00019b7983 */ /* 0x000f220000300800 */
[----:B------:R-:W-:Y:S08]  /*40810*/  HMMA.1688.F32.TF32 R36, R232, R52, R36 ;  /* 0x00000034e824723c */ /* 0x000ff00000081024 */
[----:B------:R-:W-:Y:S01]  /*40820*/  IMAD.MOV.U32 R200, RZ, RZ, R40 ;  /* 0x000000ffffc87224 */ /* 0x000fe200078e0028 */
[----:B------:R-:W-:Y:S01]  /*40830*/  MOV R202, R42 ;  /* 0x0000002a00ca7202 */ /* 0x000fe20000000f00 */
[----:B------:R-:W-:Y:S01]  /*40840*/  IMAD.MOV.U32 R201, RZ, RZ, R41 ;  /* 0x000000ffffc97224 */ /* 0x000fe200078e0029 */
[----:B------:R-:W4:Y:S01]  /*40850*/  LDL.LU R40, [R1+0x11f0] ;  /* 0x0011f00001287983 */ /* 0x000f220000300800 */
[----:B------:R-:W-:-:S03]  /*40860*/  IMAD.MOV.U32 R203, RZ, RZ, R43 ;  /* 0x000000ffffcb7224 */ /* 0x000fc600078e002b */
[----:B------:R-:W4:Y:S04]  /*40870*/  LDL.LU R41, [R1+0x11f4] ;  /* 0x0011f40001297983 */ /* 0x000f280000300800 */
[----:B------:R-:W4:Y:S04]  /*40880*/  LDL.LU R42, [R1+0x11f8] ;  /* 0x0011f800012a7983 */ /* 0x000f280000300800 */
[----:B------:R-:W4:Y:S01]  /*40890*/  LDL.LU R43, [R1+0x11fc] ;  /* 0x0011fc00012b7983 */ /* 0x000f220000300800 */
[----:B------:R-:W-:Y:S01]  /*408a0*/  IMAD.MOV.U32 R169, RZ, RZ, R36 ;  /* 0x000000ffffa97224 */ /* 0x000fe200078e0024 */
[----:B------:R-:W-:Y:S01]  /*408b0*/  MOV R171, R38 ;  /* 0x0000002600ab7202 */ /* 0x000fe20000000f00 */
[----:B------:R-:W-:Y:S01]  /*408c0*/  IMAD.MOV.U32 R170, RZ, RZ, R37 ;  /* 0x000000ffffaa7224 */ /* 0x000fe200078e0025 */
[----:B------:R-:W4:Y:S01]  /*408d0*/  LDL.LU R36, [R1+0x11a0] ;  /* 0x0011a00001247983 */ /* 0x000f220000300800 */
[----:B------:R-:W-:-:S03]  /*408e0*/  IMAD.MOV.U32 R179, RZ, RZ, R39 ;  /* 0x000000ffffb37224 */ /* 0x000fc600078e0027 */
        /* <DEDUP_REMOVED lines=8> */
[----:B------:R-:W-:Y:S04]  /*40970*/  LDS R232, [R3+0x14000] ;  /* 0x0140000003e87984 */ /* 0x000fe80000000800 */
[----:B------:R-:W-:Y:S01]  /*40980*/  LDS R234, [R3+0x16000] ;  /* 0x0160000003ea7984 */ /* 0x000fe20000000800 */
[C---:B------:R-:W-:Y:S03]  /*40990*/  HMMA.1688.F32.TF32 R88, R228.reuse, R140, R244 ;  /* 0x0000008ce458723c */ /* 0x040fe600000810f4 */
[----:B------:R-:W2:Y:S04]  /*409a0*/  LDL.LU R244, [R1+0x1140] ;  /* 0x0011400001f47983 */ /* 0x000ea80000300800 */
[----:B------:R-:W-:Y:S04]  /*409b0*/  LDS R233, [R240+0x14000] ;  /* 0x01400000f0e97984 */ /* 0x000fe80000000800 */
[----:B------:R-:W1:Y:S04]  /*409c0*/  LDS R235, [R240+0x16000] ;  /* 0x01600000f0eb7984 */ /* 0x000e680000000800 */
[----:B------:R-:W-:Y:S04]  /*409d0*/  STL.64 [R1+0x990], R92 ;  /* 0x0009905c01007387 */ /* 0x000fe80000100a00 */
[----:B------:R-:W-:Y:S04]  /*409e0*/  STL.64 [R1+0x998], R94 ;  /* 0x0009985e01007387 */ /* 0x000fe80000100a00 */
[----:B------:R-:W-:Y:S04]  /*409f0*/  STL.64 [R1+0x9b0], R88 ;  /* 0x0009b05801007387 */ /* 0x000fe80000100a00 */
[----:B------:R3:W-:Y:S04]  /*40a00*/  STL.64 [R1+0x9b8], R90 ;  /* 0x0009b85a01007387 */ /* 0x0007e80000100a00 */
[----:B------:R-:W2:Y:S04]  /*40a10*/  LDL.LU R245, [R1+0x1144] ;  /* 0x0011440001f57983 */ /* 0x000ea80000300800 */
[----:B------:R-:W2:Y:S01]  /*40a20*/  LDL.LU R246, [R1+0x1148] ;  /* 0x0011480001f67983 */ /* 0x000ea20000300800 */
[C---:B---3--:R-:W-:Y:S03]  /*40a30*/  HMMA.1688.F32.TF32 R88, R228.reuse, R136, R248 ;  /* 0x00000088e458723c */ /* 0x048fe600000810f8 */
[----:B------:R-:W2:Y:S04]  /*40a40*/  LDL.LU R247, [R1+0x114c] ;  /* 0x00114c0001f77983 */ /* 0x000ea80000300800 */
[----:B------:R-:W3:Y:S11]  /*40a50*/  LDL.LU R248, [R1+0x1100] ;  /* 0x0011000001f87983 */ /* 0x000ef60000300800 */
[----:B------:R-:W-:Y:S05]  /*40a60*/  @!UPT UIADD3 URZ, URZ, URZ, URZ ;  /* 0x0000003f3f3ff290 */ /* 0x000fea000fffe03f */
[----:B------:R-:W-:Y:S04]  /*40a70*/  STL.64 [R1+0x9c0], R88 ;  /* 0x0009c05801007387 */ /* 0x000fe80000100a00 */
[----:B------:R1:W-:Y:S04]  /*40a80*/  STL.64 [R1+0x9c8], R90 ;  /* 0x0009c85a01007387 */ /* 0x0003e80000100a00 */
[----:B------:R-:W3:Y:S04]  /*40a90*/  LDL.LU R249, [R1+0x1104] ;  /* 0x0011040001f97983 */ /* 0x000ee80000300800 */
[----:B------:R-:W3:Y:S04]  /*40aa0*/  LDL.LU R250, [R1+0x1108] ;  /* 0x0011080001fa7983 */ /* 0x000ee80000300800 */
[----:B------:R-:W3:Y:S01]  /*40ab0*/  LDL.LU R251, [R1+0x110c] ;  /* 0x00110c0001fb7983 */ /* 0x000ee20000300800 */
[C---:B----4-:R-:W-:Y:S08]  /*40ac0*/  HMMA.1688.F32.TF32 R84, R228.reuse, R16, R84 ;  /* 0x00000010e454723c */ /* 0x050ff00000081054 */
[C---:B------:R-:W-:Y:S08]  /*40ad0*/  HMMA.1688.F32.TF32 R80, R228.reuse, R4, R80 ;  /* 0x00000004e450723c */ /* 0x040ff00000081050 */
[C---:B-1----:R-:W-:Y:S07]  /*40ae0*/  HMMA.1688.F32.TF32 R88, R228.reuse, R132, R156 ;  /* 0x00000084e458723c */ /* 0x042fee000008109c */
[----:B------:R-:W-:Y:S04]  /*40af0*/  STL.64 [R1+0x9d0], R84 ;  /* 0x0009d05401007387 */ /* 0x000fe80000100a00 */
[----:B------:R1:W-:Y:S04]  /*40b00*/  STL.64 [R1+0x9d8], R86 ;  /* 0x0009d85601007387 */ /* 0x0003e80000100a00 */
[----:B------:R-:W-:Y:S04]  /*40b10*/  STL.64 [R1+0x9e0], R80 ;  /* 0x0009e05001007387 */ /* 0x000fe80000100a00 */
[----:B------:R4:W-:Y:S01]  /*40b20*/  STL.64 [R1+0x9e8], R82 ;  /* 0x0009e85201007387 */ /* 0x0009e20000100a00 */
[C---:B-1----:R-:W-:Y:S08]  /*40b30*/  HMMA.1688.F32.TF32 R84, R228.reuse, R128, R152 ;  /* 0x00000080e454723c */ /* 0x042ff00000081098 */
[C---:B----4-:R-:W-:Y:S08]  /*40b40*/  HMMA.1688.F32.TF32 R80, R228.reuse, R64, R76 ;  /* 0x00000040e450723c */ /* 0x050ff0000008104c */
        /* <DEDUP_REMOVED lines=20> */
[----:B------:R-:W4:Y:S01]  /*40c90*/  LDL.LU R30, [R1+0x1128] ;  /* 0x00112800011e7983 */ /* 0x000f220000300800 */
[C---:B-1----:R-:W-:Y:S08]  /*40ca0*/  HMMA.1688.F32.TF32 R40, R228.reuse, R44, R36 ;  /* 0x0000002ce428723c */ /* 0x042ff00000081024 */
[C---:B------:R-:W-:Y:S08]  /*40cb0*/  HMMA.1688.F32.TF32 R36, R228.reuse, R24, R32 ;  /* 0x00000018e424723c */ /* 0x040ff00000081020 */
[----:B------:R-:W-:Y:S01]  /*40cc0*/  HMMA.1688.F32.TF32 R32, R228, R20, R236 ;  /* 0x00000014e420723c */ /* 0x000fe200000810ec */
[----:B------:R-:W-:-:S06]  /*40cd0*/  IMAD.MOV.U32 R31, RZ, RZ, R252 ;  /* 0x000000ffff1f7224 */ /* 0x000fcc00078e00fc */
[----:B------:R-:W-:Y:S04]  /*40ce0*/  STL.64 [R1+0xa70], R40 ;  /* 0x000a702801007387 */ /* 0x000fe80000100a00 */
[----:B------:R-:W-:Y:S11]  /*40cf0*/  STL.64 [R1+0xa78], R42 ;  /* 0x000a782a01007387 */ /* 0x000ff60000100a00 */
[----:B------:R-:W-:Y:S01]  /*40d00*/  @!UPT UIADD3 URZ, URZ, URZ, URZ ;  /* 0x0000003f3f3ff290 */ /* 0x000fe2000fffe03f */
[----:B------:R-:W-:Y:S01]  /*40d10*/  STL.64 [R1+0xad0], R32 ;  /* 0x000ad02001007387 */ /* 0x000fe20000100a00 */
[----:B------:R-:W-:-:S03]  /*40d20*/  IMAD.MOV.U32 R252, RZ, RZ, R35 ;  /* 0x000000fffffc7224 */ /* 0x000fc600078e0023 */
[----:B------:R-:W-:Y:S04]  /*40d30*/  STL.64 [R1+0xaa0], R36 ;  /* 0x000aa02401007387 */ /* 0x000fe80000100a00 */
[----:B------:R-:W-:Y:S04]  /*40d40*/  STL.64 [R1+0xaa8], R38 ;  /* 0x000aa82601007387 */ /* 0x000fe80000100a00 */
[----:B------:R2:W-:Y:S01]  /*40d50*/  STL [R1+0xad8], R34 ;  /* 0x000ad82201007387 */ /* 0x0005e20000100800 */
[----:B------:R-:W-:Y:S01]  /*40d60*/  MOV R236, R6 ;  /* 0x0000000600ec7202 */ /* 0x000fe20000000f00 */
[----:B------:R-:W-:-:S02]  /*40d70*/  IMAD.MOV.U32 R237, RZ, RZ, R7 ;  /* 0x000000ffffed7224 */ /* 0x000fc400078e0007 */
[----:B------:R-:W4:Y:S01]  /*40d80*/  LDL.LU R6, [R1+0x299c] ;  /* 0x00299c0001067983 */ /* 0x000f220000300800 */
[----:B------:R-:W-:Y:S02]  /*40d90*/  IMAD.MOV.U32 R238, RZ, RZ, R243 ;  /* 0x000000ffffee7224 */ /* 0x000fe400078e00f3 */
[----:B------:R-:W-:Y:S01]  /*40da0*/  IMAD.MOV.U32 R239, RZ, RZ, R242 ;  /* 0x000000ffffef7224 */ /* 0x000fe200078e00f2 */
[----:B------:R-:W4:Y:S01]  /*40db0*/  LDL.LU R7, [R1+0x2998] ;  /* 0x0029980001077983 */ /* 0x000f220000300800 */
[----:B--2---:R-:W-:Y:S07]  /*40dc0*/  HMMA.1688.F32.TF32 R32, R228, R8, R244 ;  /* 0x00000008e420723c */ /* 0x004fee00000810f4 */
[----:B------:R-:W-:Y:S01]  /*40dd0*/  MOV R244, R18 ;  /* 0x0000001200f47202 */ /* 0x000fe20000000f00 */
[----:B------:R-:W-:Y:S01]  /*40de0*/  IMAD.MOV.U32 R245, RZ, RZ, R142 ;  /* 0x000000fffff57224 */ /* 0x000fe200078e008e */
[----:B------:R-:W2:Y:S04]  /*40df0*/  LDL.LU R18, [R1+0x2994] ;  /* 0x0029940001127983 */ /* 0x000ea80000300800 */
[----:B------:R-:W4:Y:S11]  /*40e00*/  LDL.LU R142, [R1+0x2990] ;  /* 0x00299000018e7983 */ /* 0x000f360000300800 */
[----:B------:R-:W-:Y:S01]  /*40e10*/  MOV R243, R32 ;  /* 0x0000002000f37202 */ /* 0x000fe20000000f00 */
[----:B------:R-:W-:-:S02]  /*40e20*/  IMAD.MOV.U32 R242, RZ, RZ, R33 ;  /* 0x000000fffff27224 */ /* 0x000fc400078e0021 */
[----:B------:R-:W-:Y:S02]  /*40e30*/  IMAD.MOV.U32 R9, RZ, RZ, R34 ;  /* 0x000000ffff097224 */ /* 0x000fe400078e0022 */
[----:B------:R-:W-:Y:S02]  /*40e40*/  IMAD.MOV.U32 R8, RZ, RZ, R35 ;  /* 0x000000ffff087224 */ /* 0x000fe400078e0023 */
[----:B---3--:R-:W-:Y:S01]  /*40e50*/  HMMA.1688.F32.TF32 R32, R228, R12, R248 ;  /* 0x0000000ce420723c */ /* 0x008fe200000810f8 */
[----:B------:R-:W-:Y:S01]  /*40e60*/  IMAD.MOV.U32 R246, RZ, RZ, R2 ;  /* 0x000000fffff67224 */ /* 0x000fe200078e0002 */
[----:B------:R-:W-:Y:S01]  /*40e70*/  MOV R37, R66 ;  /* 0x0000004200257202 */ /* 0x000fe20000000f00 */
[----:B------:R-:W-:Y:S01]  /*40e80*/  IMAD.MOV.U32 R247, RZ, RZ, R0 ;  /* 0x000000fffff77224 */ /* 0x000fe200078e0000 */
[----:B------:R-:W-:Y:S03]  /*40e90*/  LDS R228, [R3+0x14080] ;  /* 0x0140800003e47984 */ /* 0x000fe60000000800 */
[----:B------:R-:W-:Y:S01]  /*40ea0*/  MOV R248, R143 ;  /* 0x0000008f00f87202 */ /* 0x000fe20000000f00 */
[----:B------:R-:W-:Y:S01]  /*40eb0*/  IMAD.MOV.U32 R38, RZ, RZ, R134 ;  /* 0x000000ffff267224 */ /* 0x000fe200078e0086 */
[----:B------:R-:W4:Y:S01]  /*40ec0*/  LDL.LU R143, [R1+0x298c] ;  /* 0x00298c00018f7983 */ /* 0x000f220000300800 */
[----:B------:R-:W-:-:S02]  /*40ed0*/  IMAD.MOV.U32 R249, RZ, RZ, R19 ;  /* 0x000000fffff97224 */ /* 0x000fc400078e0013 */
[----:B------:R-:W-:Y:S01]  /*40ee0*/  IMAD.MOV.U32 R250, RZ, RZ, R138 ;  /* 0x000000fffffa7224 */ /* 0x000fe200078e008a */
[----:B------:R-:W2:Y:S01]  /*40ef0*/  LDL.LU R19, [R1+0x2988] ;  /* 0x0029880001137983 */ /* 0x000ea20000300800 */
[----:B------:R-:W-:-:S03]  /*40f00*/  IMAD.MOV.U32 R251, RZ, RZ, R139 ;  /* 0x000000fffffb7224 */ /* 0x000fc600078e008b */
[----:B------:R-:W3:Y:S04]  /*40f10*/  LDL.LU R138, [R1+0x2984] ;  /* 0x00298400018a7983 */ /* 0x000ee80000300800 */
[----:B------:R-:W3:Y:S01]  /*40f20*/  LDL.LU R139, [R1+0x2980] ;  /* 0x00298000018b7983 */ /* 0x000ee20000300800 */
[----:B------:R-:W-:-:S03]  /*40f30*/  IMAD.MOV.U32 R39, RZ, RZ, R135 ;  /* 0x000000ffff277224 */ /* 0x000fc600078e0087 */
[----:B------:R-:W-:Y:S04]  /*40f40*/  LDS R230, [R3+0x16080] ;  /* 0x0160800003e67984 */ /* 0x000fe80000000800 */
[----:B------:R-:W-:Y:S04]  /*40f50*/  LDS R229, [R240+0x14080] ;  /* 0x01408000f0e57984 */ /* 0x000fe80000000800 */
[----:B------:R-:W1:Y:S01]  /*40f60*/  LDS R231, [R240+0x16080] ;  /* 0x01608000f0e77984 */ /* 0x000e620000000800 */
[C---:B----4-:R-:W-:Y:S11]  /*40f70*/  HMMA.1688.F32.TF32 R28, R232.reuse, R142, R28 ;  /* 0x0000008ee81c723c */ /* 0x050ff6000008101c */
[----:B------:R-:W-:Y:S11]  /*40f80*/  @!UPT UIADD3 URZ, URZ, URZ, URZ ;  /* 0x0000003f3f3ff290 */ /* 0x000ff6000fffe03f */
[----:B------:R-:W-:Y:S02]  /*40f90*/  @!UPT UIADD3 URZ, URZ, URZ, URZ ;  /* 0x0000003f3f3ff290 */ /* 0x000fe4000fffe03f */
[----:B------:R-:W-:Y:S01]  /*40fa0*/  MOV R45, R28 ;  /* 0x0000001c002d7202 */ /* 0x000fe20000000f00 */
[----:B------:R-:W-:Y:S02]  /*40fb0*/  IMAD.MOV.U32 R44, RZ, RZ, R29 ;  /* 0x000000ffff2c7224 */ /* 0x000fe400078e001d */
[----:B------:R-:W-:Y:S02]  /*40fc0*/  IMAD.MOV.U32 R25, RZ, RZ, R30 ;  /* 0x000000ffff197224 */ /* 0x000fe400078e001e */
[----:B------:R-:W-:Y:S02]  /*40fd0*/  IMAD.MOV.U32 R24, RZ, RZ, R31 ;  /* 0x000000ffff187224 */ /* 0x000fe400078e001f */
[C---:B---3--:R-:W-:Y:S11]  /*40fe0*/  HMMA.1688.F32.TF32 R28, R232.reuse, R138, R236 ;  /* 0x0000008ae81c723c */ /* 0x048ff600000810ec */
[----:B------:R-:W-:Y:S11]  /*40ff0*/  @!UPT UIADD3 URZ, URZ, URZ, URZ ;  /* 0x0000003f3f3ff290 */ /* 0x000ff6000fffe03f */
[----:B------:R-:W-:Y:S02]  /*41000*/  @!UPT UIADD3 URZ, URZ, URZ, URZ ;  /* 0x0000003f3f3ff290 */ /* 0x000fe4000fffe03f */
[----:B------:R-:W-:Y:S01]  /*41010*/  MOV R53, R28 ;  /* 0x0000001c00357202 */ /* 0x000fe20000000f00 */
[----:B------:R-:W-:Y:S02]  /*41020*/  IMAD.MOV.U32 R52, RZ, RZ, R29 ;  /* 0x000000ffff347224 */ /* 0x000fe400078e001d */
[----:B------:R-:W-:Y:S02]  /*41030*/  IMAD.MOV.U32 R49, RZ, RZ, R30 ;  /* 0x000000ffff317224 */ /* 0x000fe400078e001e */
[----:B------:R-:W-:Y:S02]  /*41040*/  IMAD.MOV.U32 R48, RZ, RZ, R31 ;  /* 0x000000ffff307224 */ /* 0x000fe400078e001f */
[----:B--2---:R-:W-:Y:S01]  /*41050*/  HMMA.1688.F32.TF32 R28, R232, R18, R244 ;  /* 0x00000012e81c723c */ /* 0x004fe200000810f4 */
[----:B------:R-:W-:Y:S04]  /*41060*/  STL [R1+0x25a0], R24 ;  /* 0x0025a01801007387 */ /* 0x000fe80000100800 */
[----:B------:R-:W-:Y:S04]  /*41070*/  STL [R1+0x259c], R25 ;  /* 0x00259c1901007387 */ /* 0x000fe80000100800 */
[----:B------:R-:W-:Y:S04]  /*41080*/  STL [R1+0x2598], R44 ;  /* 0x0025982c01007387 */ /* 0x000fe80000100800 */
[----:B------:R-:W-:Y:S04]  /*41090*/  STL [R1+0x2594], R45 ;  /* 0x0025942d01007387 */ /* 0x000fe80000100800 */
[----:B------:R-:W-:Y:S04]  /*410a0*/  STL [R1+0x25b0], R48 ;  /* 0x0025b03001007387 */ /* 0x000fe80000100800 */
[----:B------:R-:W-:Y:S03]  /*410b0*/  STL [R1+0x25ac], R49 ;  /* 0x0025ac3101007387 */ /* 0x000fe60000100800 */
[----:B------:R-:W-:-:S02]  /*410c0*/  IMAD.MOV.U32 R16, RZ, RZ, R31 ;  /* 0x000000ffff107224 */ /* 0x000fc400078e001f */
[----:B------:R-:W-:Y:S01]  /*410d0*/  IMAD.MOV.U32 R17, RZ, RZ, R30 ;  /* 0x000000ffff117224 */ /* 0x000fe200078e001e */
[----:B------:R-:W-:Y:S01]  /*410e0*/  STL [R1+0x25a8], R52 ;  /* 0x0025a83401007387 */ /* 0x000fe20000100800 */
[----:B------:R-:W-:Y:S01]  /*410f0*/  IMAD.MOV.U32 R20, RZ, RZ, R29 ;  /* 0x000000ffff147224 */ /* 0x000fe200078e001d */
[----:B------:R-:W-:Y:S02]  /*41100*/  MOV R21, R28 ;  /* 0x0000001c00157202 */ /* 0x000fe40000000f00 */
[----:B------:R-:W-:Y:S01]  /*41110*/  STL [R1+0x25a4], R53 ;  /* 0x0025a43501007387 */ /* 0x000fe20000100800 */
[----:B------:R-:W-:Y:S03]  /*41120*/  HMMA.1688.F32.TF32 R28, R232, R6, R248 ;  /* 0x00000006e81c723c */ /* 0x000fe600000810f8 */
[----:B------:R-:W-:Y:S04]  /*41130*/  STL [R1+0x25c0], R16 ;  /* 0x0025c01001007387 */ /* 0x000fe80000100800 */
[----:B------:R-:W-:Y:S01]  /*41140*/  STL [R1+0x25bc], R17 ;  /* 0x0025bc1101007387 */ /* 0x000fe20000100800 */
[----:B------:R-:W-:Y:S01]  /*41150*/  MOV R248, R63 ;  /* 0x0000003f00f87202 */ /* 0x000fe20000000f00 */
[----:B------:R-:W-:-:S02]  /*41160*/  IMAD.MOV.U32 R249, RZ, RZ, R62 ;  /* 0x000000fffff97224 */ /* 0x000fc400078e003e */
[----:B------:R-:W-:Y:S01]  /*41170*/  STL [R1+0x25b8], R20 ;  /* 0x0025b81401007387 */ /* 0x000fe20000100800 */
[----:B------:R-:W-:-:S03]  /*41180*/  IMAD.MOV.U32 R250, RZ, RZ, R59 ;  /* 0x000000fffffa7224 */ /* 0x000fc600078e003b */
[----:B------:R-:W-:Y:S01]  /*41190*/  STL [R1+0x25b4], R21 ;  /* 0x0025b41501007387 */ /* 0x000fe20000100800 */
[----:B------:R-:W-:-:S03]  /*411a0*/  IMAD.MOV.U32 R251, RZ, RZ, R58 ;  /* 0x000000fffffb7224 */ /* 0x000fc600078e003a */
[----:B------:R-:W2:Y:S01]  /*411b0*/  LDL.LU R63, [R1+0x297c] ;  /* 0x00297c00013f7983 */ /* 0x000ea20000300800 */
[----:B------:R-:W-:-:S03]  /*411c0*/  MOV R244, R55 ;  /* 0x0000003700f47202 */ /* 0x000fc60000000f00 */
[----:B------:R-:W3:Y:S01]  /*411d0*/  LDL.LU R62, [R1+0x2978] ;  /* 0x00297800013e7983 */ /* 0x000ee20000300800 */
[----:B------:R-:W-:-:S03]  /*411e0*/  IMAD.MOV.U32 R245, RZ, RZ, R54 ;  /* 0x000000fffff57224 */ /* 0x000fc600078e0036 */
[----:B------:R-:W4:Y:S01]  /*411f0*/  LDL.LU R59, [R1+0x2974] ;  /* 0x00297400013b7983 */ /* 0x000f220000300800 */
[----:B------:R-:W-:-:S03]  /*41200*/  IMAD.MOV.U32 R246, RZ, RZ, R51 ;  /* 0x000000fffff67224 */ /* 0x000fc600078e0033 */
[----:B------:R-:W2:Y:S01]  /*41210*/  LDL.LU R58, [R1+0x2970] ;  /* 0x00297000013a7983 */ /* 0x000ea20000300800 */
[----:B------:R-:W-:-:S03]  /*41220*/  IMAD.MOV.U32 R247, RZ, RZ, R50 ;  /* 0x000000fffff77224 */ /* 0x000fc600078e0032 */
[----:B------:R-:W2:Y:S01]  /*41230*/  LDL.LU R55, [R1+0x296c] ;  /* 0x00296c0001377983 */ /* 0x000ea20000300800 */
[----:B------:R-:W-:-:S03]  /*41240*/  MOV R236, R47 ;  /* 0x0000002f00ec7202 */ /* 0x000fc60000000f00 */
[----:B------:R-:W3:Y:S01]  /*41250*/  LDL.LU R54, [R1+0x2968] ;  /* 0x0029680001367983 */ /* 0x000ee20000300800 */
[----:B------:R-:W-:-:S03]  /*41260*/  IMAD.MOV.U32 R237, RZ, RZ, R22 ;  /* 0x000000ffffed7224 */ /* 0x000fc600078e0016 */
[----:B------:R-:W4:Y:S01]  /*41270*/  LDL.LU R51, [R1+0x2964] ;  /* 0x0029640001337983 */ /* 0x000f220000300800 */
[----:B------:R-:W-:-:S03]  /*41280*/  IMAD.MOV.U32 R238, RZ, RZ, R11 ;  /* 0x000000ffffee7224 */ /* 0x000fc600078e000b */
        /* <DEDUP_REMOVED lines=13> */
[----:B------:R-:W-:-:S03]  /*41360*/  MOV R5, R32 ;  /* 0x0000002000057202 */ /* 0x000fc60000000f00 */
[----:B------:R-:W4:Y:S01]  /*41370*/  LDL.LU R79, [R1+0x102c] ;  /* 0x00102c00014f7983 */ /* 0x000f220000300800 */
[----:B------:R-:W-:-:S03]  /*41380*/  IMAD.MOV.U32 R4, RZ, RZ, R33 ;  /* 0x000000ffff047224 */ /* 0x000fc600078e0021 */
[----:B------:R-:W4:Y:S01]  /*41390*/  LDL.LU R72, [R1+0x1000] ;  /* 0x0010000001487983 */ /* 0x000f220000300800 */
[----:B------:R-:W-:Y:S01]  /*413a0*/  IMAD.MOV.U32 R32, RZ, RZ, R23 ;  /* 0x000000ffff207224 */ /* 0x000fe200078e0017 */
[----:B------:R-:W-:Y:S01]  /*413b0*/  MOV R33, R26 ;  /* 0x0000001a00217202 */ /* 0x000fe20000000f00 */
[----:B------:R-:W-:Y:S02]  /*413c0*/  IMAD.MOV.U32 R2, RZ, RZ, R34 ;  /* 0x000000ffff027224 */ /* 0x000fe400078e0022 */
[----:B------:R-:W-:Y:S02]  /*413d0*/  IMAD.MOV.U32 R0, RZ, RZ, R35 ;  /* 0x000000ffff007224 */ /* 0x000fe400078e0023 */
[----:B------:R-:W-:Y:S02]  /*413e0*/  IMAD.MOV.U32 R34, RZ, RZ, R27 ;  /* 0x000000ffff227224 */ /* 0x000fe400078e001b */
[----:B------:R-:W-:Y:S02]  /*413f0*/  IMAD.MOV.U32 R35, RZ, RZ, R46 ;  /* 0x000000ffff237224 */ /* 0x000fe400078e002e */
[----:B--2---:R-:W-:-:S02]  /*41400*/  IMAD.MOV.U32 R40, RZ, RZ, R55 ;  /* 0x000000ffff287224 */ /* 0x004fc400078e0037 */
[----:B---3--:R-:W-:Y:S02]  /*41410*/  IMAD.MOV.U32 R71, RZ, RZ, R54 ;  /* 0x000000ffff477224 */ /* 0x008fe400078e0036 */
[----:B----4-:R-:W-:Y:S01]  /*41420*/  IMAD.MOV.U32 R70, RZ, RZ, R51 ;  /* 0x000000ffff467224 */ /* 0x010fe200078e0033 */
[----:B------:R-:W-:Y:S01]  /*41430*/  MOV R69, R50 ;  /* 0x0000003200457202 */ /* 0x000fe20000000f00 */
[----:B------:R-:W-:Y:S02]  /*41440*/  IMAD.MOV.U32 R75, RZ, RZ, R22 ;  /* 0x000000ffff4b7224 */ /* 0x000fe400078e0016 */
[----:B------:R-:W-:Y:S01]  /*41450*/  IMAD.MOV.U32 R74, RZ, RZ, R11 ;  /* 0x000000ffff4a7224 */ /* 0x000fe200078e000b */
[----:B------:R-:W-:Y:S02]  /*41460*/  MOV R73, R10 ;  /* 0x0000000a00497202 */ /* 0x000fe40000000f00 */
[----:B------:R-:W2:Y:S04]  /*41470*/  LDL.LU R10, [R1+0x294c] ;  /* 0x00294c00010a7983 */ /* 0x000ea80000300800 */
[----:B------:R-:W2:Y:S04]  /*41480*/  LDL.LU R11, [R1+0x2948] ;  /* 0x00294800010b7983 */ /* 0x000ea80000300800 */
[----:B------:R-:W3:Y:S01]  /*41490*/  LDL.LU R22, [R1+0x2944] ;  /* 0x0029440001167983 */ /* 0x000ee20000300800 */
[----:B------:R-:W-:-:S03]  /*414a0*/  IMAD.MOV.U32 R68, RZ, RZ, R47 ;  /* 0x000000ffff447224 */ /* 0x000fc600078e002f */
[----:B------:R-:W3:Y:S04]  /*414b0*/  LDL.LU R23, [R1+0x2940] ;  /* 0x0029400001177983 */ /* 0x000ee80000300800 */
[----:B------:R-:W4:Y:S04]  /*414c0*/  LDL.LU R26, [R1+0x293c] ;  /* 0x00293c00011a7983 */ /* 0x000f280000300800 */
[----:B------:R-:W4:Y:S04]  /*414d0*/  LDL.LU R27, [R1+0x2938] ;  /* 0x00293800011b7983 */ /* 0x000f280000300800 */
[----:B------:R-:W2:Y:S04]  /*414e0*/  LDL.LU R46, [R1+0x2934] ;  /* 0x00293400012e7983 */ /* 0x000ea80000300800 */
[----:B------:R-:W2:Y:S04]  /*414f0*/  LDL.LU R47, [R1+0x2930] ;  /* 0x00293000012f7983 */ /* 0x000ea80000300800 */
[----:B------:R-:W3:Y:S04]  /*41500*/  LDL.LU R50, [R1+0x292c] ;  /* 0x00292c0001327983 */ /* 0x000ee80000300800 */
[----:B------:R-:W3:Y:S04]  /*41510*/  LDL.LU R51, [R1+0x2928] ;  /* 0x0029280001337983 */ /* 0x000ee80000300800 */
[----:B------:R-:W4:Y:S04]  /*41520*/  LDL.LU R54, [R1+0x2924] ;  /* 0x0029240001367983 */ /* 0x000f280000300800 */
[----:B------:R-:W4:Y:S01]  /*41530*/  LDL.LU R55, [R1+0x2920] ;  /* 0x0029200001377983 */ /* 0x000f220000300800 */
[----:B------:R-:W-:Y:S01]  /*41540*/  MOV R41, R58 ;  /* 0x0000003a00297202 */ /* 0x000fe20000000f00 */
[----:B------:R-:W-:-:S02]  /*41550*/  IMAD.MOV.U32 R42, RZ, RZ, R59 ;  /* 0x000000ffff2a7224 */ /* 0x000fc400078e003b */
[----:B------:R-:W4:Y:S01]  /*41560*/  LDL.LU R58, [R1+0x291c] ;  /* 0x00291c00013a7983 */ /* 0x000f220000300800 */
[----:B------:R-:W-:Y:S02]  /*41570*/  IMAD.MOV.U32 R43, RZ, RZ, R62 ;  /* 0x000000ffff2b7224 */ /* 0x000fe400078e003e */
[----:B------:R-:W-:Y:S01]  /*41580*/  IMAD.MOV.U32 R36, RZ, RZ, R63 ;  /* 0x000000ffff247224 */ /* 0x000fe200078e003f */
[----:B------:R-:W4:Y:S01]  /*41590*/  LDL.LU R59, [R1+0x2918] ;  /* 0x00291800013b7983 */ /* 0x000f220000300800 */
[----:B------:R-:W-:-:S03]  /*415a0*/  MOV R61, R28 ;  /* 0x0000001c003d7202 */ /* 0x000fc60000000f00 */
[----:B------:R-:W4:Y:S01]  /*415b0*/  LDL.LU R62, [R1+0x2914] ;  /* 0x00291400013e7983 */ /* 0x000f220000300800 */
[----:B------:R-:W-:-:S03]  /*415c0*/  IMAD.MOV.U32 R60, RZ, RZ, R29 ;  /* 0x000000ffff3c7224 */ /* 0x000fc600078e001d */
[----:B------:R-:W4:Y:S01]  /*415d0*/  LDL.LU R63, [R1+0x2910] ;  /* 0x00291000013f7983 */ /* 0x000f220000300800 */
[----:B------:R-:W-:-:S03]  /*415e0*/  IMAD.MOV.U32 R28, RZ, RZ, R130 ;  /* 0x000000ffff1c7224 */ /* 0x000fc600078e0082 */
[----:B------:R-:W4:Y:S01]  /*415f0*/  LDL.LU R66, [R1+0x290c] ;  /* 0x00290c0001427983 */ /* 0x000f220000300800 */
[----:B------:R-:W-:Y:S01]  /*41600*/  IMAD.MOV.U32 R57, RZ, RZ, R30 ;  /* 0x000000ffff397224 */ /* 0x000fe200078e001e */
[----:B------:R-:W-:Y:S02]  /*41610*/  MOV R29, R131 ;  /* 0x00000083001d7202 */ /* 0x000fe40000000f00 */
[----:B------:R-:W4:Y:S01]  /*41620*/  LDL.LU R134, [R1+0x2908] ;  /* 0x0029080001867983 */ /* 0x000f220000300800 */
[----:B------:R-:W-:-:S03]  /*41630*/  IMAD.MOV.U32 R30, RZ, RZ, R67 ;  /* 0x000000ffff1e7224 */ /* 0x000fc600078e0043 */
[----:B------:R-:W4:Y:S01]  /*41640*/  LDL.LU R135, [R1+0x2904] ;  /* 0x0029040001877983 */ /* 0x000f220000300800 */
[----:B------:R-:W-:-:S03]  /*41650*/  IMAD.MOV.U32 R56, RZ, RZ, R31 ;  /* 0x000000ffff387224 */ /* 0x000fc600078e001f */
[----:B------:R-:W4:Y:S01]  /*41660*/  LDL.LU R130, [R1+0x2900] ;  /* 0x0029000001827983 */ /* 0x000f220000300800 */
[----:B------:R-:W-:-:S03]  /*41670*/  IMAD.MOV.U32 R31, RZ, RZ, R241 ;  /* 0x000000ffff1f7224 */ /* 0x000fc600078e00f1 */
[----:B------:R-:W4:Y:S04]  /*41680*/  LDL.LU R131, [R1+0x28fc] ;  /* 0x0028fc0001837983 */ /* 0x000f280000300800 */
[----:B------:R-:W4:Y:S04]  /*41690*/  LDL.LU R67, [R1+0x28f8] ;  /* 0x0028f80001437983 */ /* 0x000f280000300800 */
[----:B------:R-:W-:Y:S04]  /*416a0*/  STL [R1+0x25cc], R57 ;  /* 0x0025cc3901007387 */ /* 0x000fe80000100800 */
[----:B------:R-:W-:Y:S04]  /*416b0*/  STL [R1+0x25c8], R60 ;  /* 0x0025c83c01007387 */ /* 0x000fe80000100800 */
[----:B------:R-:W-:Y:S01]  /*416c0*/  STL [R1+0x25c4], R61 ;  /* 0x0025c43d01007387 */ /* 0x000fe20000100800 */
[C---:B--2---:R-:W-:Y:S08]  /*416d0*/  HMMA.1688.F32.TF32 R28, R232.reuse, R46, R28 ;  /* 0x0000002ee81c723c */ /* 0x044ff0000008101c */
[C---:B---3--:R-:W-:Y:S08]  /*416e0*/  HMMA.1688.F32.TF32 R32, R232.reuse, R50, R32 ;  /* 0x00000032e820723c */ /* 0x048ff00000081020 */
[C---:B----4-:R-:W-:Y:S11]  /*416f0*/  HMMA.1688.F32.TF32 R36, R232.reuse, R54, R36 ;  /* 0x00000036e824723c */ /* 0x050ff60000081024 */
[----:B------:R-:W-:Y:S11]  /*41700*/  @!UPT UIADD3 URZ, URZ, URZ, URZ ;  /* 0x0000003f3f3ff290 */ /* 0x000ff6000fffe03f */
[----:B------:R-:W-:Y:S01]  /*41710*/  @!UPT UIADD3 URZ, URZ, URZ, URZ ;  /* 0x0000003f3f3ff290 */ /* 0x000fe2000fffe03f */
        /* <DEDUP_REMOVED lines=18> */
[----:B------:R-:W2:Y:S01]  /*41840*/  LDL.LU R239, [R1+0xd0c] ;  /* 0x000d0c0001ef7983 */ /* 0x000ea20000300800 */
[----:B---3--:R-:W-:Y:S01]  /*41850*/  IMAD.MOV.U32 R30, RZ, RZ, R15 ;  /* 0x000000ffff1e7224 */ /* 0x008fe200078e000f */
[----:B------:R-:W-:-:S02]  /*41860*/  MOV R31, R14 ;  /* 0x0000000e001f7202 */ /* 0x000fc40000000f00 */
[----:B------:R-:W3:Y:S04]  /*41870*/  LDL.LU R28, [R1+0xd20] ;  /* 0x000d2000011c7983 */ /* 0x000ee80000300800 */
[----:B------:R-:W3:Y:S04]  /*41880*/  LDL.LU R29, [R1+0xd24] ;  /* 0x000d2400011d7983 */ /* 0x000ee80000300800 */
[----:B------:R-:W4:Y:S04]  /*41890*/  LDL.LU R15, [R1+0x28f4] ;  /* 0x0028f400010f7983 */ /* 0x000f280000300800 */
[----:B------:R-:W2:Y:S01]  /*418a0*/  LDL.LU R14, [R1+0x28f0] ;  /* 0x0028f000010e7983 */ /* 0x000ea20000300800 */
[C---:B------:R-:W-:Y:S03]  /*418b0*/  HMMA.1688.F32.TF32 R40, R232.reuse, R58, R40 ;  /* 0x0000003ae828723c */ /* 0x040fe60000081028 */
[----:B------:R-:W3:Y:S04]  /*418c0*/  LDL.LU R32, [R1+0xd40] ;  /* 0x000d400001207983 */ /* 0x000ee80000300800 */
[----:B------:R-:W3:Y:S01]  /*418d0*/  LDL.LU R33, [R1+0xd44] ;  /* 0x000d440001217983 */ /* 0x000ee20000300800 */
[C---:B------:R-:W-:Y:S03]  /*418e0*/  HMMA.1688.F32.TF32 R68, R232.reuse, R62, R68 ;  /* 0x0000003ee844723c */ /* 0x040fe60000081044 */
[----:B------:R-:W3:Y:S04]  /*418f0*/  LDL.LU R34, [R1+0xd48] ;  /* 0x000d480001227983 */ /* 0x000ee80000300800 */
[----:B------:R-:W3:Y:S01]  /*41900*/  LDL.LU R35, [R1+0xd4c] ;  /* 0x000d4c0001237983 */ /* 0x000ee20000300800 */
[----:B------:R-:W-:Y:S08]  /*41910*/  HMMA.1688.F32.TF32 R72, R232, R66, R72 ;  /* 0x00000042e848723c */ /* 0x000ff00000081048 */
[----:B------:R-:W-:Y:S01]  /*41920*/  IMAD.MOV.U32 R57, RZ, RZ, R40 ;  /* 0x000000ffff397224 */ /* 0x000fe200078e0028 */
[----:B------:R-:W-:Y:S01]  /*41930*/  MOV R60, R41 ;  /* 0x00000029003c7202 */ /* 0x000fe20000000f00 */
[----:B------:R-:W3:Y:S01]  /*41940*/  LDL.LU R40, [R1+0xd80] ;  /* 0x000d800001287983 */ /* 0x000ee20000300800 */
[----:B------:R-:W-:-:S02]  /*41950*/  IMAD.MOV.U32 R61, RZ, RZ, R42 ;  /* 0x000000ffff3d7224 */ /* 0x000fc400078e002a */
[----:B------:R-:W-:Y:S01]  /*41960*/  IMAD.MOV.U32 R16, RZ, RZ, R43 ;  /* 0x000000ffff107224 */ /* 0x000fe200078e002b */
[----:B------:R-:W3:Y:S02]  /*41970*/  LDL.LU R41, [R1+0xd84] ;  /* 0x000d840001297983 */ /* 0x000ee40000300800 */
[----:B------:R-:W-:Y:S02]  /*41980*/  IMAD.MOV.U32 R17, RZ, RZ, R68 ;  /* 0x000000ffff117224 */ /* 0x000fe400078e0044 */
[----:B------:R-:W3:Y:S01]  /*41990*/  LDL.LU R42, [R1+0xd88] ;  /* 0x000d8800012a7983 */ /* 0x000ee20000300800 */
[----:B------:R-:W-:Y:S01]  /*419a0*/  MOV R20, R69 ;  /* 0x0000004500147202 */ /* 0x000fe20000000f00 */
[----:B------:R-:W-:Y:S02]  /*419b0*/  IMAD.MOV.U32 R21, RZ, RZ, R70 ;  /* 0x000000ffff157224 */ /* 0x000fe400078e0046 */
[----:B------:R-:W3:Y:S01]  /*419c0*/  LDL.LU R43, [R1+0xd8c] ;  /* 0x000d8c00012b7983 */ /* 0x000ee20000300800 */
[----:B------:R-:W-:-:S03]  /*419d0*/  IMAD.MOV.U32 R48, RZ, RZ, R71 ;  /* 0x000000ffff307224 */ /* 0x000fc600078e0047 */
[----:B------:R-:W3:Y:S01]  /*419e0*/  LDL.LU R68, [R1+0xda0] ;  /* 0x000da00001447983 */ /* 0x000ee20000300800 */
[----:B------:R-:W-:-:S03]  /*419f0*/  IMAD.MOV.U32 R49, RZ, RZ, R72 ;  /* 0x000000ffff317224 */ /* 0x000fc600078e0048 */
[----:B------:R-:W3:Y:S01]  /*41a00*/  LDL.LU R69, [R1+0xda4] ;  /* 0x000da40001457983 */ /* 0x000ee20000300800 */
[----:B------:R-:W-:-:S03]  /*41a10*/  MOV R52, R73 ;  /* 0x0000004900347202 */ /* 0x000fc60000000f00 */
[----:B------:R-:W3:Y:S01]  /*41a20*/  LDL.LU R70, [R1+0xda8] ;  /* 0x000da80001467983 */ /* 0x000ee20000300800 */
[----:B------:R-:W-:-:S03]  /*41a30*/  IMAD.MOV.U32 R53, RZ, RZ, R74 ;  /* 0x000000ffff357224 */ /* 0x000fc600078e004a */
[----:B------:R-:W3:Y:S01]  /*41a40*/  LDL.LU R71, [R1+0xdac] ;  /* 0x000dac0001477983 */ /* 0x000ee20000300800 */
[----:B------:R-:W-:-:S03]  /*41a50*/  IMAD.MOV.U32 R24, RZ, RZ, R75 ;  /* 0x000000ffff187224 */ /* 0x000fc600078e004b */
[----:B------:R-:W3:Y:S01]  /*41a60*/  LDL.LU R72, [R1+0xdc0] ;  /* 0x000dc00001487983 */ /* 0x000ee20000300800 */
[C---:B------:R-:W-:Y:S03]  /*41a70*/  HMMA.1688.F32.TF32 R80, R232.reuse, R134, R152 ;  /* 0x00000086e850723c */ /* 0x040fe60000081098 */
[----:B------:R-:W3:Y:S04]  /*41a80*/  LDL.LU R73, [R1+0xdc4] ;  /* 0x000dc40001497983 */ /* 0x000ee80000300800 */
[----:B------:R-:W3:Y:S04]  /*41a90*/  LDL.LU R74, [R1+0xdc8] ;  /* 0x000dc800014a7983 */ /* 0x000ee80000300800 */
[----:B------:R-:W3:Y:S04]  /*41aa0*/  LDL.LU R75, [R1+0xdcc] ;  /* 0x000dcc00014b7983 */ /* 0x000ee80000300800 */
[----:B------:R-:W3:Y:S04]  /*41ab0*/  LDL.LU R152, [R1+0xdf0] ;  /* 0x000df00001987983 */ /* 0x000ee80000300800 */
[----:B------:R-:W3:Y:S04]  /*41ac0*/  LDL.LU R153, [R1+0xdf4] ;  /* 0x000df40001997983 */ /* 0x000ee80000300800 */
[----:B------:R-:W3:Y:S04]  /*41ad0*/  LDL.LU R154, [R1+0xdf8] ;  /* 0x000df800019a7983 */ /* 0x000ee80000300800 */
[----:B------:R-:W3:Y:S01]  /*41ae0*/  LDL.LU R155, [R1+0xdfc] ;  /* 0x000dfc00019b7983 */ /* 0x000ee20000300800 */
[----:B------:R-:W-:Y:S03]  /*41af0*/  HMMA.1688.F32.TF32 R76, R232, R130, R76 ;  /* 0x00000082e84c723c */ /* 0x000fe6000008104c */
        /* <DEDUP_REMOVED lines=40> */
[----:B------:R-:W3:Y:S01]  /*41d80*/  LDL.LU R36, [R1+0xd60] ;  /* 0x000d600001247983 */ /* 0x000ee20000300800 */
[----:B----4-:R-:W-:-:S02]  /*41d90*/  IMAD.MOV.U32 R38, RZ, RZ, R15 ;  /* 0x000000ffff267224 */ /* 0x010fc400078e000f */
[----:B--2---:R-:W-:Y:S02]  /*41da0*/  IMAD.MOV.U32 R37, RZ, RZ, R14 ;  /* 0x000000ffff257224 */ /* 0x004fe400078e000e */
[----:B------:R-:W3:Y:S04]  /*41db0*/  LDL.LU R14, [R1+0x28ec] ;  /* 0x0028ec00010e7983 */ /* 0x000ee80000300800 */
[----:B------:R-:W3:Y:S04]  /*41dc0*/  LDL.LU R15, [R1+0x28e8] ;  /* 0x0028e800010f7983 */ /* 0x000ee80000300800 */
[----:B------:R-:W2:Y:S04]  /*41dd0*/  LDL.LU R39, [R1+0xd6c] ;  /* 0x000d6c0001277983 */ /* 0x000ea80000300800 */
[----:B------:R-:W4:Y:S04]  /*41de0*/  LDL.LU R244, [R1+0xca0] ;  /* 0x000ca00001f47983 */ /* 0x000f280000300800 */
[----:B------:R-:W4:Y:S04]  /*41df0*/  LDL.LU R245, [R1+0xca4] ;  /* 0x000ca40001f57983 */ /* 0x000f280000300800 */
[----:B------:R-:W4:Y:S04]  /*41e00*/  LDL.LU R246, [R1+0xca8] ;  /* 0x000ca80001f67983 */ /* 0x000f280000300800 */
[----:B------:R-:W4:Y:S01]  /*41e10*/  LDL.LU R247, [R1+0xcac] ;  /* 0x000cac0001f77983 */ /* 0x000f220000300800 */
[----:B---3--:R-:W-:Y:S03]  /*41e20*/  HMMA.1688.F32.TF32 R100, R232, R14, R248 ;  /* 0x0000000ee864723c */ /* 0x008fe600000810f8 */
[----:B------:R-:W3:Y:S04]  /*41e30*/  LDL.LU R248, [R1+0xc90] ;  /* 0x000c900001f87983 */ /* 0x000ee80000300800 */
[----:B------:R-:W-:Y:S01]  /*41e40*/  LDS R232, [R3+0x14100] ;  /* 0x0141000003e87984 */ /* 0x000fe20000000800 */
[C---:B-1----:R-:W-:Y:S03]  /*41e50*/  HMMA.1688.F32.TF32 R88, R228.reuse, R18, R88 ;  /* 0x00000012e458723c */ /* 0x042fe60000081058 */
[----:B------:R-:W-:Y:S04]  /*41e60*/  LDS R234, [R3+0x16100] ;  /* 0x0161000003ea7984 */ /* 0x000fe80000000800 */
[----:B------:R-:W-:Y:S01]  /*41e70*/  LDS R233, [R240+0x14100] ;  /* 0x01410000f0e97984 */ /* 0x000fe20000000800 */
[C---:B------:R-:W-:Y:S03]  /*41e80*/  HMMA.1688.F32.TF32 R96, R228.reuse, R142, R96 ;  /* 0x0000008ee460723c */ /* 0x040fe60000081060 */
[----:B------:R-:W3:Y:S04]  /*41e90*/  LDS R235, [R240+0x16100] ;  /* 0x01610000f0eb7984 */ /* 0x000ee80000000800 */
[----:B------:R-:W-:Y:S04]  /*41ea0*/  STL.64 [R1+0xe50], R100 ;  /* 0x000e506401007387 */ /* 0x000fe80000100a00 */
[----:B------:R-:W-:Y:S04]  /*41eb0*/  STL.64 [R1+0xe58], R102 ;  /* 0x000e586601007387 */ /* 0x000fe80000100a00 */
[----:B------:R-:W3:Y:S04]  /*41ec0*/  LDL.LU R249, [R1+0xc94] ;  /* 0x000c940001f97983 */ /* 0x000ee80000300800 */
[----:B------:R-:W3:Y:S04]  /*41ed0*/  LDL.LU R250, [R1+0xc98] ;  /* 0x000c980001fa7983 */ /* 0x000ee80000300800 */
[----:B------:R-:W3:Y:S01]  /*41ee0*/  LDL.LU R251, [R1+0xc9c] ;  /* 0x000c9c0001fb7983 */ /* 0x000ee20000300800 */
[----:B------:R-:W-:Y:S01]  /*41ef0*/  HMMA.1688.F32.TF32 R92, R228, R138, R92 ;  /* 0x0000008ae45c723c */ /* 0x000fe2000008105c */
[----:B------:R-:W-:Y:S01]  /*41f00*/  IMAD.MOV.U32 R133, RZ, RZ, R88 ;  /* 0x000000ffff857224 */ /* 0x000fe200078e0058 */
[----:B------:R-:W-:Y:S01]  /*41f10*/  MOV R128, R91 ;  /* 0x0000005b00807202 */ /* 0x000fe20000000f00 */
[----:B------:R-:W-:-:S02]  /*41f20*/  IMAD.MOV.U32 R132, RZ, RZ, R89 ;  /* 0x000000ffff847224 */ /* 0x000fc400078e0059 */
[----:B------:R-:W-:-:S03]  /*41f30*/  IMAD.MOV.U32 R129, RZ, RZ, R90 ;  /* 0x000000ffff817224 */ /* 0x000fc600078e005a */
[C---:B------:R-:W-:Y:S08]  /*41f40*/  HMMA.1688.F32.TF32 R88, R228.reuse, R6, R84 ;  /* 0x00000006e458723c */ /* 0x040ff00000081054 */
[C---:B------:R-:W-:Y:S08]  /*41f50*/  HMMA.1688.F32.TF32 R84, R228.reuse, R134, R80 ;  /* 0x00000086e454723c */ /* 0x040ff00000081050 */
[C---:B------:R-:W-:Y:S01]  /*41f60*/  HMMA.1688.F32.TF32 R80, R228.reuse, R130, R156 ;  /* 0x00000082e450723c */ /* 0x040fe2000008109c */
        /* <DEDUP_REMOVED lines=12> */
[C---:B------:R-:W-:Y:S08]  /*42030*/  HMMA.1688.F32.TF32 R76, R228.reuse, R54, R68 ;  /* 0x00000036e44c723c */ /* 0x040ff00000081044 */
[C---:B------:R-:W-:Y:S08]  /*42040*/  HMMA.1688.F32.TF32 R72, R228.reuse, R50, R40 ;  /* 0x00000032e448723c */ /* 0x040ff00000081028 */
[C---:B------:R-:W-:Y:S08]  /*42050*/  HMMA.1688.F32.TF32 R68, R228.reuse, R46, R36 ;  /* 0x0000002ee444723c */ /* 0x040ff00000081024 */
[C---:B------:R-:W-:Y:S08]  /*42060*/  HMMA.1688.F32.TF32 R40, R228.reuse, R26, R32 ;  /* 0x0000001ae428723c */ /* 0x040ff00000081020 */
[C---:B------:R-:W-:Y:S01]  /*42070*/  HMMA.1688.F32.TF32 R36, R228.reuse, R22, R28 ;  /* 0x00000016e424723c */ /* 0x040fe2000008101c */
[----:B------:R-:W-:Y:S07]  /*42080*/  STL.64 [R1+0xf50], R88 ;  /* 0x000f505801007387 */ /* 0x000fee0000100a00 */
[C---:B------:R-:W-:Y:S01]  /*42090*/  HMMA.1688.F32.TF32 R32, R228.reuse, R10, R236 ;  /* 0x0000000ae420723c */ /* 0x040fe200000810ec */
[----:B------:R-:W-:Y:S07]  /*420a0*/  STL.64 [R1+0xf58], R90 ;  /* 0x000f585a01007387 */ /* 0x000fee0000100a00 */
[----:B----4-:R-:W-:Y:S01]  /*420b0*/  HMMA.1688.F32.TF32 R28, R228, R14, R244 ;  /* 0x0000000ee41c723c */ /* 0x010fe200000810f4 */
        /* <DEDUP_REMOVED lines=18> */
[----:B------:R-:W2:Y:S01]  /*421e0*/  LDL.LU R244, [R1+0x7c0] ;  /* 0x0007c00001f47983 */ /* 0x000ea20000300800 */
[----:B------:R-:W-:Y:S01]  /*421f0*/  IMAD.MOV.U32 R137, RZ, RZ, R94 ;  /* 0x000000ffff897224 */ /* 0x000fe200078e005e */
[----:B------:R-:W-:-:S02]  /*42200*/  MOV R136, R95 ;  /* 0x0000005f00887202 */ /* 0x000fc40000000f00 */
[----:B------:R-:W-:Y:S04]  /*42210*/  LDS R228, [R3+0x14180] ;  /* 0x0141800003e47984 */ /* 0x000fe80000000800 */
[----:B------:R-:W-:Y:S04]  /*42220*/  LDS R230, [R3+0x16180] ;  /* 0x0161800003e67984 */ /* 0x000fe80000000800 */
[----:B------:R-:W-:Y:S04]  /*42230*/  LDS R229, [R240+0x14180] ;  /* 0x01418000f0e57984 */ /* 0x000fe80000000800 */
[----:B------:R-:W1:Y:S01]  /*42240*/  LDS R231, [R240+0x16180] ;  /* 0x01618000f0e77984 */ /* 0x000e620000000800 */
[C---:B---3--:R-:W-:Y:S11]  /*42250*/  HMMA.1688.F32.TF32 R28, R232.reuse, R142, R248 ;  /* 0x0000008ee81c723c */ /* 0x048ff600000810f8 */
[----:B------:R-:W-:Y:S11]  /*42260*/  @!UPT UIADD3 URZ, URZ, URZ, URZ ;  /* 0x0000003f3f3ff290 */ /* 0x000ff6000fffe03f */
[----:B------:R-:W-:Y:S01]  /*42270*/  @!UPT UIADD3 URZ, URZ, URZ, URZ ;  /* 0x0000003f3f3ff290 */ /* 0x000fe2000fffe03f */
        /* <DEDUP_REMOVED lines=118> */
[C---:B------:R-:W-:Y:S11]  /*429e0*/  HMMA.1688.F32.TF32 R148, R232.reuse, R138, R148 ;  /* 0x0000008ae894723c */ /* 0x040ff60000081094 */
[----:B------:R-:W-:Y:S11]  /*429f0*/  @!UPT UIADD3 URZ, URZ, URZ, URZ ;  /* 0x0000003f3f3ff290 */ /* 0x000ff6000fffe03f */
[----:B------:R-:W-:Y:S01]  /*42a00*/  @!UPT UIADD3 URZ, URZ, URZ, URZ ;  /* 0x0000003f3f3ff290 */ /* 0x000fe2000fffe03f */
[----:B------:R-:W-:Y:S04]  /*42a10*/  STL.64 [R1+0xeb0], R148 ;  /* 0x000eb09401007387 */ /* 0x000fe80000100a00 */
[----:B------:R2:W-:Y:S02]  /*42a20*/  STL.64 [R1+0xeb8], R150 ;  /* 0x000eb89601007387 */ /* 0x0005e40000100a00 */
[C---:B--2---:R-:W-:Y:S08]  /*42a30*/  HMMA.1688.F32.TF32 R148, R232.reuse, R18, R144 ;  /* 0x00000012e894723c */ /* 0x044ff00000081090 */
[C---:B------:R-:W-:Y:S08]  /*42a40*/  HMMA.1688.F32.TF32 R144, R232.reuse, R6, R220 ;  /* 0x00000006e890723c */ /* 0x040ff000000810dc */
[C---:B------:R-:W-:Y:S08]  /*42a50*/  HMMA.1688.F32.TF32 R112, R232.reuse, R62, R112 ;  /* 0x0000003ee870723c */ /* 0x040ff00000081070 */
        /* <DEDUP_REMOVED lines=28> */
[----:B------:R-:W-:Y:S01]  /*42c20*/  STL.64 [R1+0xdb0], R80 ;  /* 0x000db05001007387 */ /* 0x000fe20000100a00 */
[C---:B-1----:R-:W-:Y:S03]  /*42c30*/  HMMA.1688.F32.TF32 R76, R228.reuse, R18, R76 ;  /* 0x00000012e44c723c */ /* 0x042fe6000008104c */
[----:B------:R1:W-:Y:S04]  /*42c40*/  STL.64 [R1+0xdb8], R82 ;  /* 0x000db85201007387 */ /* 0x0003e80000100a00 */
[----:B------:R-:W-:Y:S01]  /*42c50*/  LDS R232, [R3+0x14200] ;  /* 0x0142000003e87984 */ /* 0x000fe20000000800 */
[C---:B--2---:R-:W-:Y:S03]  /*42c60*/  HMMA.1688.F32.TF32 R84, R228.reuse, R142, R156 ;  /* 0x0000008ee454723c */ /* 0x044fe6000008109c */
[----:B------:R-:W-:Y:S04]  /*42c70*/  LDS R234, [R3+0x16200] ;  /* 0x0162000003ea7984 */ /* 0x000fe80000000800 */
[----:B------:R-:W-:Y:S01]  /*42c80*/  LDS R233, [R240+0x14200] ;  /* 0x01420000f0e97984 */ /* 0x000fe20000000800 */
[C---:B-1----:R-:W-:Y:S03]  /*42c90*/  HMMA.1688.F32.TF32 R80, R228.reuse, R138, R152 ;  /* 0x0000008ae450723c */ /* 0x042fe60000081098 */
[----:B------:R-:W1:Y:S05]  /*42ca0*/  LDS R235, [R240+0x16200] ;  /* 0x01620000f0eb7984 */ /* 0x000e6a0000000800 */
[C---:B------:R-:W-:Y:S08]  /*42cb0*/  HMMA.1688.F32.TF32 R72, R228.reuse, R6, R72 ;  /* 0x00000006e448723c */ /* 0x040ff00000081048 */
[C---:B------:R-:W-:Y:S08]  /*42cc0*/  HMMA.1688.F32.TF32 R68, R228.reuse, R134, R68 ;  /* 0x00000086e444723c */ /* 0x040ff00000081044 */
[C---:B------:R-:W-:Y:S08]  /*42cd0*/  HMMA.1688.F32.TF32 R40, R228.reuse, R130, R40 ;  /* 0x00000082e428723c */ /* 0x040ff00000081028 */
        /* <DEDUP_REMOVED lines=123> */
[C---:B--2---:R-:W-:Y:S08]  /*43490*/  HMMA.1688.F32.TF32 R68, R232.reuse, R46, R68 ;  /* 0x0000002ee844723c */ /* 0x044ff00000081044 */
[C---:B----4-:R-:W-:Y:S08]  /*434a0*/  HMMA.1688.F32.TF32 R36, R232.reuse, R22, R36 ;  /* 0x00000016e824723c */ /* 0x050ff00000081024 */
[C---:B---3--:R-:W-:Y:S08]  /*434b0*/  HMMA.1688.F32.TF32 R76, R232.reuse, R54, R76 ;  /* 0x00000036e84c723c */ /* 0x048ff0000008104c */
[-C--:B------:R-:W-:Y:S08]  /*434c0*/  HMMA.1688.F32.TF32 R28, R232, R14.reuse, R28 ;  /* 0x0000000ee81c723c */ /* 0x080ff0000008101c */
[C---:B------:R-:W-:Y:S08]  /*434d0*/  HMMA.1688.F32.TF32 R108, R228.reuse, R14, R108 ;  /* 0x0000000ee46c723c */ /* 0x040ff0000008106c */
        /* <DEDUP_REMOVED lines=15> */
[----:B------:R-:W1:Y:S01]  /*435d0*/  LDS R231, [R240+0x16280] ;  /* 0x01628000f0e77984 */ /* 0x000e620000000800 */
[C---:B--2---:R-:W-:Y:S08]  /*435e0*/  HMMA.1688.F32.TF32 R108, R232.reuse, R138, R100 ;  /* 0x0000008ae86c723c */ /* 0x044ff00000081064 */
[C---:B------:R-:W-:Y:S08]  /*435f0*/  HMMA.1688.F32.TF32 R104, R232.reuse, R18, R96 ;  /* 0x00000012e868723c */ /* 0x040ff00000081060 */
        /* <DEDUP_REMOVED lines=46> */
[----:B------:R-:W-:Y:S11]  /*438e0*/  HMMA.1688.F32.TF32 R32, R228, R18, R248 ;  /* 0x00000012e420723c */ /* 0x000ff600000810f8 */
[----:B------:R-:W-:Y:S04]  /*438f0*/  @!UPT UIADD3 URZ, URZ, URZ, URZ ;  /* 0x0000003f3f3ff290 */ /* 0x000fe8000fffe03f */
[----:B------:R2:W-:Y:S04]  /*43900*/  STL.64 [R1+0xba0], R28 ;  /* 0x000ba01c01007387 */ /* 0x0005e80000100a00 */
[----:B------:R3:W-:Y:S04]  /*43910*/  STL.64 [R1+0xba8], R30 ;  /* 0x000ba81e01007387 */ /* 0x0007e80000100a00 */
[----:B--2---:R-:W2:Y:S04]  /*43920*/  LDL.LU R28, [R1+0x4a0] ;  /* 0x0004a000011c7983 */ /* 0x004ea80000300800 */
[----:B------:R-:W-:Y:S04]  /*43930*/  STL.64 [R1+0xb90], R36 ;  /* 0x000b902401007387 */ /* 0x000fe80000100a00 */
[----:B------:R-:W-:Y:S04]  /*43940*/  STL.64 [R1+0xb98], R38 ;  /* 0x000b982601007387 */ /* 0x000fe80000100a00 */
[----:B------:R4:W-:Y:S04]  /*43950*/  STL.64 [R1+0xb80], R32 ;  /* 0x000b802001007387 */ /* 0x0009e80000100a00 */
[----:B------:R1:W-:Y:S04]  /*43960*/  STL.64 [R1+0xb88], R34 ;  /* 0x000b882201007387 */ /* 0x0003e80000100a00 */
[----:B------:R-:W2:Y:S04]  /*43970*/  LDL.LU R29, [R1+0x4a4] ;  /* 0x0004a400011d7983 */ /* 0x000ea80000300800 */
[----:B---3--:R-:W2:Y:S04]  /*43980*/  LDL.LU R30, [R1+0x4a8] ;  /* 0x0004a800011e7983 */ /* 0x008ea80000300800 */
[----:B------:R-:W2:Y:S04]  /*43990*/  LDL.LU R31, [R1+0x4ac] ;  /* 0x0004ac00011f7983 */ /* 0x000ea80000300800 */
[----:B----4-:R-:W3:Y:S04]  /*439a0*/  LDL.LU R32, [R1+0x4b0] ;  /* 0x0004b00001207983 */ /* 0x010ee80000300800 */
[----:B------:R-:W3:Y:S04]  /*439b0*/  LDL.LU R33, [R1+0x4b4] ;  /* 0x0004b40001217983 */ /* 0x000ee80000300800 */
[----:B-1----:R-:W3:Y:S04]  /*439c0*/  LDL.LU R34, [R1+0x4b8] ;  /* 0x0004b80001227983 */ /* 0x002ee80000300800 */
        /* <DEDUP_REMOVED lines=102> */
[----:B---3--:R-:W-:Y:S08]  /*44030*/  HMMA.1688.F32.TF32 R84, R232, R18, R84 ;  /* 0x00000012e854723c */ /* 0x008ff00000081054 */
[C---:B----4-:R-:W-:Y:S08]  /*44040*/  HMMA.1688.F32.TF32 R96, R228.reuse, R14, R96 ;  /* 0x0000000ee460723c */ /* 0x050ff00000081060 */
        /* <DEDUP_REMOVED lines=14> */
[----:B-1----:R-:W2:Y:S04]  /*44130*/  LDL.LU.64 R150, [R1+0x28e0] ;  /* 0x0028e00001967983 */ /* 0x002ea80000300a00 */
[----:B------:R-:W2:Y:S04]  /*44140*/  LDL.LU.64 R148, [R1+0x28d8] ;  /* 0x0028d80001947983 */ /* 0x000ea80000300a00 */
[----:B------:R-:W-:Y:S01]  /*44150*/  STL.64 [R1+0xb60], R144 ;  /* 0x000b609001007387 */ /* 0x000fe20000100a00 */
[----:B------:R-:W-:Y:S03]  /*44160*/  HMMA.1688.F32.TF32 R104, R228, R22, R104 ;  /* 0x00000016e468723c */ /* 0x000fe60000081068 */
[----:B------:R1:W-:Y:S04]  /*44170*/  STL.64 [R1+0xb68], R146 ;  /* 0x000b689201007387 */ /* 0x0003e80000100a00 */
[----:B------:R-:W-:Y:S01]  /*44180*/  LDS R228, [R3+0x14380] ;  /* 0x0143800003e47984 */ /* 0x000fe20000000800 */
[C---:B------:R-:W-:Y:S03]  /*44190*/  HMMA.1688.F32.TF32 R32, R232.reuse, R46, R32 ;  /* 0x0000002ee820723c */ /* 0x040fe60000081020 */
[----:B------:R-:W-:Y:S04]  /*441a0*/  LDS R230, [R3+0x16380] ;  /* 0x0163800003e67984 */ /* 0x000fe80000000800 */
[----:B-1----:R-:W3:Y:S04]  /*441b0*/  LDL.LU.64 R146, [R1+0x28d0] ;  /* 0x0028d00001927983 */ /* 0x002ee80000300a00 */
[----:B------:R-:W3:Y:S01]  /*441c0*/  LDL.LU.64 R144, [R1+0x28c8] ;  /* 0x0028c80001907983 */ /* 0x000ee20000300a00 */
[C---:B------:R-:W-:Y:S03]  /*441d0*/  HMMA.1688.F32.TF32 R92, R232.reuse, R142, R92 ;  /* 0x0000008ee85c723c */ /* 0x040fe6000008105c */
[----:B------:R-:W-:Y:S04]  /*441e0*/  STL.64 [R1+0xb50], R236 ;  /* 0x000b50ec01007387 */ /* 0x000fe80000100a00 */
[----:B------:R1:W-:Y:S04]  /*441f0*/  STL.64 [R1+0xb58], R238 ;  /* 0x000b58ee01007387 */ /* 0x0003e80000100a00 */
[----:B------:R-:W-:Y:S01]  /*44200*/  LDS R229, [R240+0x14380] ;  /* 0x01438000f0e57984 */ /* 0x000fe20000000800 */
[C---:B------:R-:W-:Y:S03]  /*44210*/  HMMA.1688.F32.TF32 R88, R232.reuse, R138, R88 ;  /* 0x0000008ae858723c */ /* 0x040fe60000081058 */
[----:B------:R-:W4:Y:S04]  /*44220*/  LDS R231, [R240+0x16380] ;  /* 0x01638000f0e77984 */ /* 0x000f280000000800 */
[----:B-1----:R-:W2:Y:S04]  /*44230*/  LDL.LU.64 R238, [R1+0x28c0] ;  /* 0x0028c00001ee7983 */ /* 0x002ea80000300a00 */
[----:B------:R-:W2:Y:S04]  /*44240*/  LDL.LU.64 R236, [R1+0x28b8] ;  /* 0x0028b80001ec7983 */ /* 0x000ea80000300a00 */
[----:B------:R-:W-:Y:S04]  /*44250*/  STL.64 [R1+0xb40], R248 ;  /* 0x000b40f801007387 */ /* 0x000fe80000100a00 */
[----:B------:R1:W-:Y:S04]  /*44260*/  STL.64 [R1+0xb48], R250 ;  /* 0x000b48fa01007387 */ /* 0x0003e80000100a00 */
[----:B-1----:R-:W2:Y:S04]  /*44270*/  LDL.LU.64 R250, [R1+0x28b0] ;  /* 0x0028b00001fa7983 */ /* 0x002ea80000300a00 */
[----:B------:R-:W2:Y:S04]  /*44280*/  LDL.LU.64 R248, [R1+0x28a8] ;  /* 0x0028a80001f87983 */ /* 0x000ea80000300a00 */
        /* <DEDUP_REMOVED lines=28> */
[C---:B-1----:R-:W-:Y:S08]  /*44450*/  HMMA.1688.F32.TF32 R80, R232.reuse, R66, R76 ;  /* 0x00000042e850723c */ /* 0x042ff0000008104c */
        /* <DEDUP_REMOVED lines=21> */
[----:B------:R4:W-:Y:S04]  /*445b0*/  STL.64 [R1+0x818], R34 ;  /* 0x0008182201007387 */ /* 0x0009e80000100a00 */
[----:B-1----:R-:W2:Y:S04]  /*445c0*/  LDL.LU R32, [R1+0x90] ;  /* 0x0000900001207983 */ /* 0x002ea80000300800 */
[----:B------:R1:W-:Y:S04]  /*445d0*/  STL.64 [R1+0x800], R36 ;  /* 0x0008002401007387 */ /* 0x0003e80000100a00 */
[----:B------:R1:W-:Y:S04]  /*445e0*/  STL.64 [R1+0x808], R38 ;  /* 0x0008082601007387 */ /* 0x0003e80000100a00 */
[----:B------:R1:W-:Y:S04]  /*445f0*/  STL.64 [R1+0x7f0], R28 ;  /* 0x0007f01c01007387 */ /* 0x0003e80000100a00 */
[----:B------:R1:W-:Y:S04]  /*44600*/  STL.64 [R1+0x7f8], R30 ;  /* 0x0007f81e01007387 */ /* 0x0003e80000100a00 */
[----:B------:R-:W2:Y:S04]  /*44610*/  LDL.LU R33, [R1+0x94] ;  /* 0x0000940001217983 */ /* 0x000ea80000300800 */
[----:B----4-:R-:W2:Y:S04]  /*44620*/  LDL.LU R34, [R1+0x98] ;  /* 0x0000980001227983 */ /* 0x010ea80000300800 */
        /* <DEDUP_REMOVED lines=89> */
[C---:B--2---:R-:W-:Y:S11]  /*44bc0*/  HMMA.1688.F32.TF32 R244, R232.reuse, R10, R244 ;  /* 0x0000000ae8f4723c */ /* 0x044ff600000810f4 */
[----:B------:R-:W-:Y:S11]  /*44bd0*/  @!UPT UIADD3 URZ, URZ, URZ, URZ ;  /* 0x0000003f3f3ff290 */ /* 0x000ff6000fffe03f */
[----:B------:R-:W-:Y:S01]  /*44be0*/  @!UPT UIADD3 URZ, URZ, URZ, URZ ;  /* 0x0000003f3f3ff290 */ /* 0x000fe2000fffe03f */
[----:B------:R-:W-:Y:S04]  /*44bf0*/  STL.64 [R1+0x7e0], R244 ;  /* 0x0007e0f401007387 */ /* 0x000fe80000100a00 */
[----:B------:R1:W-:Y:S04]  /*44c00*/  STL.64 [R1+0x7e8], R246 ;  /* 0x0007e8f601007387 */ /* 0x0003e80000100a00 */
[----:B-1----:R-:W2:Y:S04]  /*44c10*/  LDL.LU.64 R246, [R1+0x28a0] ;  /* 0x0028a00001f67983 */ /* 0x002ea80000300a00 */
[----:B------:R-:W2:Y:S01]  /*44c20*/  LDL.LU.64 R244, [R1+0x2898] ;  /* 0x0028980001f47983 */ /* 0x000ea20000300a00 */
[----:B------:R-:W-:Y:S03]  /*44c30*/  HMMA.1688.F32.TF32 R220, R232, R14, R220 ;  /* 0x0000000ee8dc723c */ /* 0x000fe600000810dc */
[----:B------:R-:W-:Y:S04]  /*44c40*/  LDS R232, [R3+0x14400] ;  /* 0x0144000003e87984 */ /* 0x000fe80000000800 */
[----:B------:R-:W-:Y:S01]  /*44c50*/  LDS R234, [R3+0x16400] ;  /* 0x0164000003ea7984 */ /* 0x000fe20000000800 */
[C---:B---3--:R-:W-:Y:S03]  /*44c60*/  HMMA.1688.F32.TF32 R124, R228.reuse, R142, R124 ;  /* 0x0000008ee47c723c */ /* 0x048fe6000008107c */
[----:B------:R-:W-:Y:S04]  /*44c70*/  LDS R233, [R240+0x14400] ;  /* 0x01440000f0e97984 */ /* 0x000fe80000000800 */
[----:B------:R-:W1:Y:S08]  /*44c80*/  LDS R235, [R240+0x16400] ;  /* 0x01640000f0eb7984 */ /* 0x000e700000000800 */
[----:B------:R-:W-:Y:S04]  /*44c90*/  STL.64 [R1+0x7d0], R220 ;  /* 0x0007d0dc01007387 */ /* 0x000fe80000100a00 */
[----:B------:R3:W-:Y:S04]  /*44ca0*/  STL.64 [R1+0x7d8], R222 ;  /* 0x0007d8de01007387 */ /* 0x0007e80000100a00 */
[----:B------:R-:W-:Y:S04]  /*44cb0*/  STL.64 [R1+0x7c0], R124 ;  /* 0x0007c07c01007387 */ /* 0x000fe80000100a00 */
[----:B------:R1:W-:Y:S01]  /*44cc0*/  STL.64 [R1+0x7c8], R126 ;  /* 0x0007c87e01007387 */ /* 0x0003e20000100a00 */
[C---:B---3--:R-:W-:Y:S08]  /*44cd0*/  HMMA.1688.F32.TF32 R220, R228.reuse, R138, R120 ;  /* 0x0000008ae4dc723c */ /* 0x048ff00000081078 */
[C---:B-1----:R-:W-:Y:S08]  /*44ce0*/  HMMA.1688.F32.TF32 R124, R228.reuse, R18, R116 ;  /* 0x00000012e47c723c */ /* 0x042ff00000081074 */
[C---:B------:R-:W-:Y:S08]  /*44cf0*/  HMMA.1688.F32.TF32 R120, R228.reuse, R6, R112 ;  /* 0x00000006e478723c */ /* 0x040ff00000081070 */
[C---:B------:R-:W-:Y:S08]  /*44d00*/  HMMA.1688.F32.TF32 R116, R228.reuse, R134, R108 ;  /* 0x00000086e474723c */ /* 0x040ff0000008106c */
[C---:B------:R-:W-:Y:S08]  /*44d10*/  HMMA.1688.F32.TF32 R112, R228.reuse, R130, R104 ;  /* 0x00000082e470723c */ /* 0x040ff00000081068 */
[C---:B------:R-:W-:Y:S08]  /*44d20*/  HMMA.1688.F32.TF32 R108, R228.reuse, R66, R100 ;  /* 0x00000042e46c723c */ /* 0x040ff00000081064 */
[C---:B------:R-:W-:Y:S08]  /*44d30*/  HMMA.1688.F32.TF32 R104, R228.reuse, R62, R96 ;  /* 0x0000003ee468723c */ /* 0x040ff00000081060 */
[C---:B----4-:R-:W-:Y:S01]  /*44d40*/  HMMA.1688.F32.TF32 R100, R228.reuse, R58, R92 ;  /* 0x0000003ae464723c */ /* 0x050fe2000008105c */
        /* <DEDUP_REMOVED lines=36> */
[----:B------:R1:W-:Y:S01]  /*44f90*/  STL.64 [R1+0x6d8], R74 ;  /* 0x0006d84a01007387 */ /* 0x0003e20000100a00 */
[C---:B------:R-:W-:Y:S03]  /*44fa0*/  HMMA.1688.F32.TF32 R28, R232.reuse, R134, R28 ;  /* 0x00000086e81c723c */ /* 0x040fe6000008101c */
[----:B------:R-:W-:Y:S04]  /*44fb0*/  LDS R228, [R3+0x14480] ;  /* 0x0144800003e47984 */ /* 0x000fe80000000800 */
[----:B------:R-:W-:Y:S01]  /*44fc0*/  LDS R230, [R3+0x16480] ;  /* 0x0164800003e67984 */ /* 0x000fe20000000800 */
[C---:B-1----:R-:W-:Y:S03]  /*44fd0*/  HMMA.1688.F32.TF32 R72, R232.reuse, R142, R68 ;  /* 0x0000008ee848723c */ /* 0x042fe60000081044 */
[----:B------:R-:W-:Y:S04]  /*44fe0*/  LDS R229, [R240+0x14480] ;  /* 0x01448000f0e57984 */ /* 0x000fe80000000800 */
[----:B------:R-:W1:Y:S01]  /*44ff0*/  LDS R231, [R240+0x16480] ;  /* 0x01648000f0e77984 */ /* 0x000e620000000800 */
[C---:B------:R-:W-:Y:S08]  /*45000*/  HMMA.1688.F32.TF32 R68, R232.reuse, R138, R40 ;  /* 0x0000008ae844723c */ /* 0x040ff00000081028 */
[C---:B------:R-:W-:Y:S08]  /*45010*/  HMMA.1688.F32.TF32 R40, R232.reuse, R18, R36 ;  /* 0x00000012e828723c */ /* 0x040ff00000081024 */
[----:B------:R-:W-:Y:S01]  /*45020*/  HMMA.1688.F32.TF32 R36, R232, R6, R32 ;  /* 0x00000006e824723c */ /* 0x000fe20000081020 */
[----:B------:R-:W-:Y:S04]  /*45030*/  STL.64 [R1+0x6c0], R72 ;  /* 0x0006c04801007387 */ /* 0x000fe80000100a00 */
[----:B------:R-:W-:Y:S04]  /*45040*/  STL.64 [R1+0x6c8], R74 ;  /* 0x0006c84a01007387 */ /* 0x000fe80000100a00 */
[----:B------:R-:W-:Y:S04]  /*45050*/  STL.64 [R1+0x6b0], R68 ;  /* 0x0006b04401007387 */ /* 0x000fe80000100a00 */
[----:B------:R-:W-:Y:S04]  /*45060*/  STL.64 [R1+0x6b8], R70 ;  /* 0x0006b84601007387 */ /* 0x000fe80000100a00 */
[----:B------:R-:W-:Y:S04]  /*45070*/  STL.64 [R1+0x6a0], R40 ;  /* 0x0006a02801007387 */ /* 0x000fe80000100a00 */
[----:B------:R-:W-:Y:S04]  /*45080*/  STL.64 [R1+0x6a8], R42 ;  /* 0x0006a82a01007387 */ /* 0x000fe80000100a00 */
[----:B------:R3:W-:Y:S04]  /*45090*/  STL.64 [R1+0x690], R36 ;  /* 0x0006902401007387 */ /* 0x0007e80000100a00 */
[----:B------:R4:W-:Y:S01]  /*450a0*/  STL.64 [R1+0x698], R38 ;  /* 0x0006982601007387 */ /* 0x0009e20000100a00 */
[----:B--2---:R-:W-:-:S03]  /*450b0*/  IMAD.MOV.U32 R32, RZ, RZ, R244 ;  /* 0x000000ffff207224 */ /* 0x004fc600078e00f4 */
[----:B------:R-:W2:Y:S01]  /*450c0*/  LDL.LU R244, [R1+0x2894] ;  /* 0x0028940001f47983 */ /* 0x000ea20000300800 */
[----:B------:R-:W-:-:S03]  /*450d0*/  IMAD.MOV.U32 R33, RZ, RZ, R246 ;  /* 0x000000ffff217224 */ /* 0x000fc600078e00f6 */
[----:B------:R1:W-:Y:S01]  /*450e0*/  STL.64 [R1+0x680], R28 ;  /* 0x0006801c01007387 */ /* 0x0003e20000100a00 */
[----:B------:R-:W-:Y:S01]  /*450f0*/  IMAD.MOV.U32 R34, RZ, RZ, R251 ;  /* 0x000000ffff227224 */ /* 0x000fe200078e00fb */
[----:B------:R-:W-:Y:S02]  /*45100*/  MOV R35, R250 ;  /* 0x000000fa00237202 */ /* 0x000fe40000000f00 */
[----:B------:R1:W-:Y:S01]  /*45110*/  STL.64 [R1+0x688], R30 ;  /* 0x0006881e01007387 */ /* 0x0003e20000100a00 */
[----:B---3--:R-:W-:-:S03]  /*45120*/  IMAD.MOV.U32 R36, RZ, RZ, R247 ;  /* 0x000000ffff247224 */ /* 0x008fc600078e00f7 */
[----:B------:R-:W3:Y:S01]  /*45130*/  LDL.LU R246, [R1+0x2890] ;  /* 0x0028900001f67983 */ /* 0x000ee20000300800 */
[----:B------:R-:W-:-:S03]  /*45140*/  IMAD.MOV.U32 R37, RZ, RZ, R245 ;  /* 0x000000ffff257224 */ /* 0x000fc600078e00f5 */
[----:B------:R-:W3:Y:S01]  /*45150*/  LDL.LU R251, [R1+0x288c] ;  /* 0x00288c0001fb7983 */ /* 0x000ee20000300800 */
[----:B----4-:R-:W-:-:S03]  /*45160*/  IMAD.MOV.U32 R38, RZ, RZ, R249 ;  /* 0x000000ffff267224 */ /* 0x010fc600078e00f9 */
[----:B------:R-:W4:Y:S01]  /*45170*/  LDL.LU R250, [R1+0x2888] ;  /* 0x0028880001fa7983 */ /* 0x000f220000300800 */
[----:B------:R-:W-:-:S03]  /*45180*/  MOV R39, R248 ;  /* 0x000000f800277202 */ /* 0x000fc60000000f00 */
[----:B------:R-:W4:Y:S04]  /*45190*/  LDL.LU R247, [R1+0x2884] ;  /* 0x0028840001f77983 */ /* 0x000f280000300800 */
[----:B------:R-:W4:Y:S04]  /*451a0*/  LDL.LU R245, [R1+0x2880] ;  /* 0x0028800001f57983 */ /* 0x000f280000300800 */
[----:B------:R-:W4:Y:S04]  /*451b0*/  LDL.LU R249, [R1+0x287c] ;  /* 0x00287c0001f97983 */ /* 0x000f280000300800 */
[----:B------:R-:W4:Y:S01]  /*451c0*/  LDL.LU R248, [R1+0x2878] ;  /* 0x0028780001f87983 */ /* 0x000f220000300800 */
[----:B--2---:R-:W-:Y:S01]  /*451d0*/  MOV R43, R244 ;  /* 0x000000f4002b7202 */ /* 0x004fe20000000f00 */
[----:B---3--:R-:W-:-:S02]  /*451e0*/  IMAD.MOV.U32 R42, RZ, RZ, R246 ;  /* 0x000000ffff2a7224 */ /* 0x008fc400078e00f6 */
[----:B------:R-:W-:Y:S02]  /*451f0*/  IMAD.MOV.U32 R40, RZ, RZ, R251 ;  /* 0x000000ffff287224 */ /* 0x000fe400078e00fb */
[----:B------:R-:W2:Y:S01]  /*45200*/  LDL.LU R251, [R1+0x2874] ;  /* 0x0028740001fb7983 */ /* 0x000ea20000300800 */
[----:B----4-:R-:W-:-:S03]  /*45210*/  IMAD.MOV.U32 R41, RZ, RZ, R250 ;  /* 0x000000ffff297224 */ /* 0x010fc600078e00fa */
[----:B------:R-:W3:Y:S04]  /*45220*/  LDL.LU R250, [R1+0x2870] ;  /* 0x0028700001fa7983 */ /* 0x000ee80000300800 */
[----:B------:R-:W4:Y:S04]  /*45230*/  LDL.LU R246, [R1+0x286c] ;  /* 0x00286c0001f67983 */ /* 0x000f280000300800 */
[----:B------:R-:W4:Y:S01]  /*45240*/  LDL.LU R244, [R1+0x2868] ;  /* 0x0028680001f47983 */ /* 0x000f220000300800 */
[----:B------:R-:W-:-:S03]  /*45250*/  IMAD.MOV.U32 R72, RZ, RZ, R249 ;  /* 0x000000ffff487224 */ /* 0x000fc600078e00f9 */
[----:B------:R-:W4:Y:S01]  /*45260*/  LDL.LU R249, [R1+0x2864] ;  /* 0x0028640001f97983 */ /* 0x000f220000300800 */
[----:B------:R-:W-:Y:S02]  /*45270*/  IMAD.MOV.U32 R74, RZ, RZ, R245 ;  /* 0x000000ffff4a7224 */ /* 0x000fe400078e00f5 */
[----:B------:R-:W-:Y:S01]  /*45280*/  IMAD.MOV.U32 R73, RZ, RZ, R248 ;  /* 0x000000ffff497224 */ /* 0x000fe200078e00f8 */
[----:B------:R-:W-:Y:S01]  /*45290*/  MOV R75, R247 ;  /* 0x000000f7004b7202 */ /* 0x000fe20000000f00 */
[----:B------:R-:W4:Y:S04]  /*452a0*/  LDL.LU R248, [R1+0x2860] ;  /* 0x0028600001f87983 */ /* 0x000f280000300800 */
[----:B------:R-:W4:Y:S04]  /*452b0*/  LDL.LU R245, [R1+0x285c] ;  /* 0x00285c0001f57983 */ /* 0x000f280000300800 */
[----:B------:R-:W4:Y:S01]  /*452c0*/  LDL.LU R247, [R1+0x2858] ;  /* 0x0028580001f77983 */ /* 0x000f220000300800 */
[----:B--2---:R-:W-:Y:S01]  /*452d0*/  MOV R79, R251 ;  /* 0x000000fb004f7202 */ /* 0x004fe20000000f00 */
[----:B---3--:R-:W-:-:S02]  /*452e0*/  IMAD.MOV.U32 R78, RZ, RZ, R250 ;  /* 0x000000ffff4e7224 */ /* 0x008fc400078e00fa */
[----:B----4-:R-:W-:Y:S02]  /*452f0*/  IMAD.MOV.U32 R76, RZ, RZ, R246 ;  /* 0x000000ffff4c7224 */ /* 0x010fe400078e00f6 */
[----:B------:R-:W2:Y:S01]  /*45300*/  LDL.LU R246, [R1+0x2854] ;  /* 0x0028540001f67983 */ /* 0x000ea20000300800 */
[----:B------:R-:W-:-:S03]  /*45310*/  IMAD.MOV.U32 R77, RZ, RZ, R244 ;  /* 0x000000ffff4d7224 */ /* 0x000fc600078e00f4 */
[----:B------:R-:W3:Y:S04]  /*45320*/  LDL.LU R244, [R1+0x2850] ;  /* 0x0028500001f47983 */ /* 0x000ee80000300800 */
[----:B------:R-:W4:Y:S04]  /*45330*/  LDL.LU R250, [R1+0x284c] ;  /* 0x00284c0001fa7983 */ /* 0x000f280000300800 */
[----:B------:R-:W4:Y:S01]  /*45340*/  LDL.LU R251, [R1+0x2848] ;  /* 0x0028480001fb7983 */ /* 0x000f220000300800 */
[----:B------:R-:W-:-:S03]  /*45350*/  IMAD.MOV.U32 R152, RZ, RZ, R245 ;  /* 0x000000ffff987224 */ /* 0x000fc600078e00f5 */
[----:B------:R-:W4:Y:S01]  /*45360*/  LDL.LU R245, [R1+0x2844] ;  /* 0x0028440001f57983 */ /* 0x000f220000300800 */
[----:B------:R-:W-:-:S03]  /*45370*/  IMAD.MOV.U32 R153, RZ, RZ, R247 ;  /* 0x000000ffff997224 */ /* 0x000fc600078e00f7 */
[----:B------:R-:W4:Y:S01]  /*45380*/  LDL.LU R247, [R1+0x2840] ;  /* 0x0028400001f77983 */ /* 0x000f220000300800 */
[----:B------:R-:W-:Y:S01]  /*45390*/  IMAD.MOV.U32 R154, RZ, RZ, R248 ;  /* 0x000000ffff9a7224 */ /* 0x000fe200078e00f8 */
[----:B------:R-:W-:Y:S02]  /*453a0*/  MOV R155, R249 ;  /* 0x000000f9009b7202 */ /* 0x000fe40000000f00 */
        /* <DEDUP_REMOVED lines=8> */
[----:B------:R-:W4:Y:S01]  /*45430*/  LDL.LU R244, [R1+0x282c] ;  /* 0x00282c0001f47983 */ /* 0x000f220000300800 */
[----:B------:R-:W-:Y:S02]  /*45440*/  IMAD.MOV.U32 R85, RZ, RZ, R245 ;  /* 0x000000ffff557224 */ /* 0x000fe400078e00f5 */
[----:B------:R-:W-:Y:S01]  /*45450*/  IMAD.MOV.U32 R84, RZ, RZ, R247 ;  /* 0x000000ffff547224 */ /* 0x000fe200078e00f7 */
[----:B------:R-:W4:Y:S04]  /*45460*/  LDL.LU R246, [R1+0x2828] ;  /* 0x0028280001f67983 */ /* 0x000f280000300800 */
[----:B------:R-:W4:Y:S04]  /*45470*/  LDL.LU R247, [R1+0x2824] ;  /* 0x0028240001f77983 */ /* 0x000f280000300800 */
[----:B------:R-:W4:Y:S04]  /*45480*/  LDL.LU R245, [R1+0x2820] ;  /* 0x0028200001f57983 */ /* 0x000f280000300800 */
[----:B------:R-:W4:Y:S04]  /*45490*/  LDL.LU R86, [R1+0x168] ;  /* 0x0001680001567983 */ /* 0x000f280000300800 */
[----:B------:R-:W4:Y:S04]  /*454a0*/  LDL.LU R87, [R1+0x16c] ;  /* 0x00016c0001577983 */ /* 0x000f280000300800 */
        /* <DEDUP_REMOVED lines=19> */
[----:B------:R-:W4:Y:S01]  /*455e0*/  LDL.LU R249, [R1+0x64] ;  /* 0x0000640001f97983 */ /* 0x000f220000300800 */
[----:B--2---:R-:W-:-:S03]  /*455f0*/  MOV R89, R250 ;  /* 0x000000fa00597202 */ /* 0x004fc60000000f00 */
[----:B------:R-:W2:Y:S01]  /*45600*/  LDL.LU R250, [R1+0x68] ;  /* 0x0000680001fa7983 */ /* 0x000ea20000300800 */
[----:B---3--:R-:W-:-:S03]  /*45610*/  IMAD.MOV.U32 R88, RZ, RZ, R251 ;  /* 0x000000ffff587224 */ /* 0x008fc600078e00fb */
[----:B------:R-:W2:Y:S01]  /*45620*/  LDL.LU R251, [R1+0x6c] ;  /* 0x00006c0001fb7983 */ /* 0x000ea20000300800 */
[----:B----4-:R-:W-:-:S03]  /*45630*/  IMAD.MOV.U32 R99, RZ, RZ, R244 ;  /* 0x000000ffff637224 */ /* 0x010fc600078e00f4 */
[----:B------:R-:W3:Y:S01]  /*45640*/  LDL.LU R244, [R1+0x70] ;  /* 0x0000700001f47983 */ /* 0x000ee20000300800 */
[----:B------:R-:W-:Y:S01]  /*45650*/  MOV R97, R246 ;  /* 0x000000f600617202 */ /* 0x000fe20000000f00 */
[----:B------:R-:W-:Y:S02]  /*45660*/  IMAD.MOV.U32 R96, RZ, RZ, R247 ;  /* 0x000000ffff607224 */ /* 0x000fe400078e00f7 */
[----:B------:R-:W-:Y:S02]  /*45670*/  IMAD.MOV.U32 R98, RZ, RZ, R245 ;  /* 0x000000ffff627224 */ /* 0x000fe400078e00f5 */
        /* <DEDUP_REMOVED lines=27> */
[----:B-1----:R-:W-:-:S03]  /*45830*/  IMAD.MOV.U32 R28, RZ, RZ, R236 ;  /* 0x000000ffff1c7224 */ /* 0x002fc600078e00ec */
[----:B------:R-:W4:Y:S01]  /*45840*/  LDL.LU R68, [R1+0x100] ;  /* 0x0001000001447983 */ /* 0x000f220000300800 */
[----:B------:R-:W-:-:S03]  /*45850*/  MOV R29, R237 ;  /* 0x000000ed001d7202 */ /* 0x000fc60000000f00 */
        /* <DEDUP_REMOVED lines=9> */
[C---:B--2---:R-:W-:Y:S08]  /*458f0*/  HMMA.1688.F32.TF32 R248, R232.reuse, R66, R248 ;  /* 0x00000042e8f8723c */ /* 0x044ff000000810f8 */
[C---:B---3--:R-:W-:Y:S11]  /*45900*/  HMMA.1688.F32.TF32 R244, R232.reuse, R130, R244 ;  /* 0x00000082e8f4723c */ /* 0x048ff600000810f4 */
        /* <DEDUP_REMOVED lines=10> */
[C---:B----4-:R-:W-:Y:S08]  /*459b0*/  HMMA.1688.F32.TF32 R220, R232.reuse, R62, R220 ;  /* 0x0000003ee8dc723c */ /* 0x050ff000000810dc */
        /* <DEDUP_REMOVED lines=17> */
[----:B-1----:R-:W-:Y:S08]  /*45ad0*/  HMMA.1688.F32.TF32 R108, R232, R14, R236 ;  /* 0x0000000ee86c723c */ /* 0x002ff000000810ec */
[C---:B------:R-:W-:Y:S08]  /*45ae0*/  HMMA.1688.F32.TF32 R76, R228.reuse, R54, R76 ;  /* 0x00000036e44c723c */ /* 0x040ff0000008104c */
[C---:B------:R-:W-:Y:S08]  /*45af0*/  HMMA.1688.F32.TF32 R72, R228.reuse, R50, R72 ;  /* 0x00000032e448723c */ /* 0x040ff00000081048 */
[C---:B------:R-:W-:Y:S08]  /*45b00*/  HMMA.1688.F32.TF32 R68, R228.reuse, R46, R68 ;  /* 0x0000002ee444723c */ /* 0x040ff00000081044 */
[C---:B------:R-:W-:Y:S08]  /*45b10*/  HMMA.1688.F32.TF32 R40, R228.reuse, R26, R40 ;  /* 0x0000001ae428723c */ /* 0x040ff00000081028 */
[C---:B------:R-:W-:Y:S08]  /*45b20*/  HMMA.1688.F32.TF32 R36, R228.reuse, R22, R36 ;  /* 0x00000016e424723c */ /* 0x040ff00000081024 */
[C---:B------:R-:W-:Y:S08]  /*45b30*/  HMMA.1688.F32.TF32 R32, R228.reuse, R10, R32 ;  /* 0x0000000ae420723c */ /* 0x040ff00000081020 */
[----:B------:R-:W-:Y:S08]  /*45b40*/  HMMA.1688.F32.TF32 R28, R228, R14, R28 ;  /* 0x0000000ee41c723c */ /* 0x000ff0000008101c */
[C---:B--2---:R-:W-:Y:S08]  /*45b50*/  HMMA.1688.F32.TF32 R112, R232.reuse, R10, R244 ;  /* 0x0000000ae870723c */ /* 0x044ff000000810f4 */
[----:B---3--:R-:W-:Y:S01]  /*45b60*/  HMMA.1688.F32.TF32 R116, R232, R22, R248 ;  /* 0x00000016e874723c */ /* 0x008fe200000810f8 */
[----:B------:R-:W-:Y:S04]  /*45b70*/  LDS R232, [R3+0x14500] ;  /* 0x0145000003e87984 */ /* 0x000fe80000000800 */
[----:B------:R-:W-:Y:S04]  /*45b80*/  LDS R234, [R3+0x16500] ;  /* 0x0165000003ea7984 */ /* 0x000fe80000000800 */
[----:B------:R-:W-:Y:S04]  /*45b90*/  LDS R233, [R240+0x14500] ;  /* 0x01450000f0e97984 */ /* 0x000fe80000000800 */
[----:B------:R-:W1:Y:S10]  /*45ba0*/  LDS R235, [R240+0x16500] ;  /* 0x01650000f0eb7984 */ /* 0x000e740000000800 */
[----:B------:R-:W-:Y:S04]  /*45bb0*/  STL.64 [R1+0x5f0], R116 ;  /* 0x0005f07401007387 */ /* 0x000fe80000100a00 */
[----:B------:R-:W-:Y:S04]  /*45bc0*/  STL.64 [R1+0x5f8], R118 ;  /* 0x0005f87601007387 */ /* 0x000fe80000100a00 */
[----:B------:R-:W-:Y:S04]  /*45bd0*/  STL.64 [R1+0x5e0], R112 ;  /* 0x0005e07001007387 */ /* 0x000fe80000100a00 */
[----:B------:R2:W-:Y:S04]  /*45be0*/  STL.64 [R1+0x5e8], R114 ;  /* 0x0005e87201007387 */ /* 0x0005e80000100a00 */
[----:B------:R-:W-:Y:S04]  /*45bf0*/  STL.64 [R1+0x5d0], R108 ;  /* 0x0005d06c01007387 */ /* 0x000fe80000100a00 */
[----:B------:R3:W-:Y:S01]  /*45c00*/  STL.64 [R1+0x5d8], R110 ;  /* 0x0005d86e01007387 */ /* 0x0007e20000100a00 */
[C---:B--2---:R-:W-:Y:S08]  /*45c10*/  HMMA.1688.F32.TF32 R112, R228.reuse, R142, R104 ;  /* 0x0000008ee470723c */ /* 0x044ff00000081068 */
[C---:B---3--:R-:W-:Y:S08]  /*45c20*/  HMMA.1688.F32.TF32 R108, R228.reuse, R138, R100 ;  /* 0x0000008ae46c723c */ /* 0x048ff00000081064 */
[C---:B------:R-:W-:Y:S08]  /*45c30*/  HMMA.1688.F32.TF32 R104, R228.reuse, R18, R96 ;  /* 0x00000012e468723c */ /* 0x040ff00000081060 */
[C---:B------:R-:W-:Y:S08]  /*45c40*/  HMMA.1688.F32.TF32 R100, R228.reuse, R6, R92 ;  /* 0x00000006e464723c */ /* 0x040ff0000008105c */
[C---:B------:R-:W-:Y:S08]  /*45c50*/  HMMA.1688.F32.TF32 R96, R228.reuse, R134, R88 ;  /* 0x00000086e460723c */ /* 0x040ff00000081058 */
[C---:B------:R-:W-:Y:S08]  /*45c60*/  HMMA.1688.F32.TF32 R92, R228.reuse, R130, R84 ;  /* 0x00000082e45c723c */ /* 0x040ff00000081054 */
[C---:B------:R-:W-:Y:S08]  /*45c70*/  HMMA.1688.F32.TF32 R88, R228.reuse, R66, R80 ;  /* 0x00000042e458723c */ /* 0x040ff00000081050 */
[C---:B------:R-:W-:Y:S01]  /*45c80*/  HMMA.1688.F32.TF32 R84, R228.reuse, R62, R156 ;  /* 0x0000003ee454723c */ /* 0x040fe2000008109c */
[----:B------:R-:W-:Y:S07]  /*45c90*/  STL.64 [R1+0x5c0], R112 ;  /* 0x0005c07001007387 */ /* 0x000fee0000100a00 */
        /* <DEDUP_REMOVED lines=135> */
[----:B------:R-:W3:Y:S01]  /*46510*/  LDS R231, [R240+0x16580] ;  /* 0x01658000f0e77984 */ /* 0x000ee20000000800 */
[C---:B-1----:R-:W-:Y:S08]  /*46520*/  HMMA.1688.F32.TF32 R156, R232.reuse, R22, R156 ;  /* 0x00000016e89c723c */ /* 0x042ff0000008109c */
        /* <DEDUP_REMOVED lines=17> */
[----:B------:R-:W-:Y:S04]  /*46640*/  STL.64 [R1+0x4b0], R124 ;  /* 0x0004b07c01007387 */ /* 0x000fe80000100a00 */
[----:B------:R1:W-:Y:S01]  /*46650*/  STL.64 [R1+0x4b8], R126 ;  /* 0x0004b87e01007387 */ /* 0x0003e20000100a00 */
[C---:B------:R-:W-:Y:S03]  /*46660*/  HMMA.1688.F32.TF32 R88, R232.reuse, R50, R88 ;  /* 0x00000032e858723c */ /* 0x040fe60000081058 */
        /* <DEDUP_REMOVED lines=15> */
[----:B------:R1:W-:Y:S01]  /*46760*/  STL.64 [R1+0x478], R110 ;  /* 0x0004786e01007387 */ /* 0x0003e20000100a00 */
[C---:B------:R-:W-:Y:S03]  /*46770*/  HMMA.1688.F32.TF32 R152, R232.reuse, R10, R152 ;  /* 0x0000000ae898723c */ /* 0x040fe60000081098 */
        /* <DEDUP_REMOVED lines=8> */
[----:B------:R-:W-:Y:S03]  /*46800*/  HMMA.1688.F32.TF32 R232, R232, R14, R76 ;  /* 0x0000000ee8e8723c */ /* 0x000fe6000008104c */
        /* <DEDUP_REMOVED lines=36> */
[----:B------:R-:W2:Y:S04]  /*46a50*/  LDL.LU.64 R78, [R1+0x26f8] ;  /* 0x0026f800014e7983 */ /* 0x000ea80000300a00 */
[----:B------:R-:W2:Y:S04]  /*46a60*/  LDL.LU.64 R76, [R1+0x26f0] ;  /* 0x0026f000014c7983 */ /* 0x000ea80000300a00 */
[----:B------:R-:W-:Y:S04]  /*46a70*/  STL.64 [R1+0x3d0], R232 ;  /* 0x0003d0e801007387 */ /* 0x000fe80000100a00 */
[----:B------:R-:W-:Y:S04]  /*46a80*/  STL.64 [R1+0x3d8], R234 ;  /* 0x0003d8ea01007387 */ /* 0x000fe80000100a00 */
[----:B------:R-:W-:Y:S04]  /*46a90*/  STL.64 [R1+0x3c0], R72 ;  /* 0x0003c04801007387 */ /* 0x000fe80000100a00 */
[----:B------:R1:W-:Y:S01]  /*46aa0*/  STL.64 [R1+0x3c8], R74 ;  /* 0x0003c84a01007387 */ /* 0x0003e20000100a00 */
[C---:B------:R-:W-:Y:S03]  /*46ab0*/  HMMA.1688.F32.TF32 R236, R228.reuse, R66, R236 ;  /* 0x00000042e4ec723c */ /* 0x040fe600000810ec */
[----:B------:R-:W-:Y:S04]  /*46ac0*/  LDS R232, [R3+0x14600] ;  /* 0x0146000003e87984 */ /* 0x000fe80000000800 */
[----:B------:R-:W-:Y:S04]  /*46ad0*/  LDS R234, [R3+0x16600] ;  /* 0x0166000003ea7984 */ /* 0x000fe80000000800 */
[----:B-1----:R-:W2:Y:S04]  /*46ae0*/  LDL.LU.64 R74, [R1+0x26e8] ;  /* 0x0026e800014a7983 */ /* 0x002ea80000300a00 */
[----:B------:R-:W2:Y:S04]  /*46af0*/  LDL.LU.64 R72, [R1+0x26e0] ;  /* 0x0026e00001487983 */ /* 0x000ea80000300a00 */
[----:B------:R-:W-:Y:S04]  /*46b00*/  STL.64 [R1+0x3b0], R68 ;  /* 0x0003b04401007387 */ /* 0x000fe80000100a00 */
[----:B------:R1:W-:Y:S01]  /*46b10*/  STL.64 [R1+0x3b8], R70 ;  /* 0x0003b84601007387 */ /* 0x0003e20000100a00 */
[C---:B------:R-:W-:Y:S03]  /*46b20*/  HMMA.1688.F32.TF32 R244, R228.reuse, R62, R244 ;  /* 0x0000003ee4f4723c */ /* 0x040fe600000810f4 */
[----:B------:R-:W-:Y:S04]  /*46b30*/  LDS R233, [R240+0x14600] ;  /* 0x01460000f0e97984 */ /* 0x000fe80000000800 */
[----:B------:R-:W2:Y:S04]  /*46b40*/  LDS R235, [R240+0x16600] ;  /* 0x01660000f0eb7984 */ /* 0x000ea80000000800 */
        /* <DEDUP_REMOVED lines=19> */
[----:B------:R1:W-:Y:S02]  /*46c80*/  STL.64 [R1+0x358], R238 ;  /* 0x000358ee01007387 */ /* 0x0003e40000100a00 */
[C---:B-1----:R-:W-:Y:S02]  /*46c90*/  HMMA.1688.F32.TF32 R236, R228.reuse, R58, R248 ;  /* 0x0000003ae4ec723c */ /* 0x042fe400000810f8 */
[----:B------:R-:W-:Y:S04]  /*46ca0*/  STL.64 [R1+0x340], R244 ;  /* 0x000340f401007387 */ /* 0x000fe80000100a00 */
[----:B------:R-:W-:Y:S11]  /*46cb0*/  STL.64 [R1+0x348], R246 ;  /* 0x000348f601007387 */ /* 0x000ff60000100a00 */
[----:B------:R-:W-:Y:S06]  /*46cc0*/  @!UPT UIADD3 URZ, URZ, URZ, URZ ;  /* 0x0000003f3f3ff290 */ /* 0x000fec000fffe03f */
        /* <DEDUP_REMOVED lines=18> */
[----:B-1----:R-:W-:Y:S06]  /*46df0*/  HMMA.1688.F32.TF32 R28, R228, R14, R76 ;  /* 0x0000000ee41c723c */ /* 0x002fec000008104c */
[----:B------:R-:W-:Y:S04]  /*46e00*/  STL.64 [R1+0x2e0], R32 ;  /* 0x0002e02001007387 */ /* 0x000fe80000100a00 */
[----:B------:R-:W-:Y:S05]  /*46e10*/  STL.64 [R1+0x2e8], R34 ;  /* 0x0002e82201007387 */ /* 0x000fea0000100a00 */
[----:B------:R-:W-:Y:S04]  /*46e20*/  STL.64 [R1+0x2d0], R36 ;  /* 0x0002d02401007387 */ /* 0x000fe80000100a00 */
[----:B------:R1:W-:Y:S01]  /*46e30*/  STL.64 [R1+0x2d8], R38 ;  /* 0x0002d82601007387 */ /* 0x0003e20000100a00 */
[C---:B------:R-:W-:Y:S03]  /*46e40*/  HMMA.1688.F32.TF32 R40, R232.reuse, R18, R80 ;  /* 0x00000012e828723c */ /* 0x040fe60000081050 */
[----:B------:R-:W-:Y:S04]  /*46e50*/  LDS R32, [R3+0x14680] ;  /* 0x0146800003207984 */ /* 0x000fe80000000800 */
[----:B------:R-:W-:Y:S04]  /*46e60*/  LDS R34, [R3+0x16680] ;  /* 0x0166800003227984 */ /* 0x000fe80000000800 */
[----:B------:R-:W-:Y:S04]  /*46e70*/  STL.64 [R1+0x2c0], R28 ;  /* 0x0002c01c01007387 */ /* 0x000fe80000100a00 */
[----:B------:R2:W-:Y:S01]  /*46e80*/  STL.64 [R1+0x2c8], R30 ;  /* 0x0002c81e01007387 */ /* 0x0005e20000100a00 */
[C---:B-1----:R-:W-:Y:S03]  /*46e90*/  HMMA.1688.F32.TF32 R36, R232.reuse, R138, R156 ;  /* 0x0000008ae824723c */ /* 0x042fe6000008109c */
[----:B------:R-:W-:Y:S04]  /*46ea0*/  LDS R33, [R240+0x14680] ;  /* 0x01468000f0217984 */ /* 0x000fe80000000800 */
[----:B------:R-:W1:Y:S01]  /*46eb0*/  LDS R35, [R240+0x16680] ;  /* 0x01668000f0237984 */ /* 0x000e620000000800 */
[C---:B--2---:R-:W-:Y:S11]  /*46ec0*/  HMMA.1688.F32.TF32 R28, R232.reuse, R142, R152 ;  /* 0x0000008ee81c723c */ /* 0x044ff60000081098 */
        /* <DEDUP_REMOVED lines=39> */
[----:B------:R2:W-:Y:S01]  /*47140*/  STL.64 [R1+0x1f8], R30 ;  /* 0x0001f81e01007387 */ /* 0x0005e20000100a00 */
[----:B-1----:R-:W-:Y:S03]  /*47150*/  HMMA.1688.F32.TF32 R236, R32, R142, R148 ;  /* 0x0000008e20ec723c */ /* 0x002fe60000081094 */
[----:B------:R-:W-:Y:S04]  /*47160*/  STL.64 [R1+0x1e0], R36 ;  /* 0x0001e02401007387 */ /* 0x000fe80000100a00 */
[----:B------:R-:W-:Y:S01]  /*47170*/  STL.64 [R1+0x1e8], R38 ;  /* 0x0001e82601007387 */ /* 0x000fe20000100a00 */
[----:B--2---:R-:W-:Y:S03]  /*47180*/  HMMA.1688.F32.TF32 R28, R232, R14, R144 ;  /* 0x0000000ee81c723c */ /* 0x004fe60000081090 */
[----:B------:R-:W-:Y:S04]  /*47190*/  STL.64 [R1+0x1d0], R40 ;  /* 0x0001d02801007387 */ /* 0x000fe80000100a00 */
[----:B------:R1:W-:Y:S01]  /*471a0*/  STL.64 [R1+0x1d8], R42 ;  /* 0x0001d82a01007387 */ /* 0x0003e20000100a00 */
[C---:B------:R-:W-:Y:S08]  /*471b0*/  HMMA.1688.F32.TF32 R72, R32.reuse, R18, R216 ;  /* 0x000000122048723c */ /* 0x040ff000000810d8 */
[----:B------:R-:W-:Y:S01]  /*471c0*/  HMMA.1688.F32.TF32 R68, R32, R6, R160 ;  /* 0x000000062044723c */ /* 0x000fe200000810a0 */
[----:B------:R-:W-:Y:S01]  /*471d0*/  IMAD.MOV.U32 R244, RZ, RZ, R212 ;  /* 0x000000fffff47224 */ /* 0x000fe200078e00d4 */
[----:B------:R-:W-:Y:S01]  /*471e0*/  MOV R245, R213 ;  /* 0x000000d500f57202 */ /* 0x000fe20000000f00 */
[----:B------:R-:W-:-:S02]  /*471f0*/  IMAD.MOV.U32 R246, RZ, RZ, R214 ;  /* 0x000000fffff67224 */ /* 0x000fc400078e00d6 */
[----:B------:R-:W-:Y:S01]  /*47200*/  IMAD.MOV.U32 R247, RZ, RZ, R215 ;  /* 0x000000fffff77224 */ /* 0x000fe200078e00d7 */
[----:B------:R-:W-:Y:S01]  /*47210*/  MOV R77, R201 ;  /* 0x000000c9004d7202 */ /* 0x000fe20000000f00 */
[----:B------:R-:W-:Y:S01]  /*47220*/  IMAD.MOV.U32 R76, RZ, RZ, R200 ;  /* 0x000000ffff4c7224 */ /* 0x000fe200078e00c8 */
[----:B-1----:R-:W-:Y:S01]  /*47230*/  HMMA.1688.F32.TF32 R40, R32, R138, R224 ;  /* 0x0000008a2028723c */ /* 0x002fe200000810e0 */
[----:B------:R-:W-:Y:S04]  /*47240*/  STL.64 [R1+0x1c0], R28 ;  /* 0x0001c01c01007387 */ /* 0x000fe80000100a00 */
[----:B------:R-:W-:Y:S04]  /*47250*/  STL.64 [R1+0x1c8], R30 ;  /* 0x0001c81e01007387 */ /* 0x000fe80000100a00 */
[----:B------:R-:W-:Y:S04]  /*47260*/  STL [R1+0x24fc], R236 ;  /* 0x0024fcec01007387 */ /* 0x000fe80000100800 */
[----:B------:R-:W-:Y:S04]  /*47270*/  STL [R1+0x24f8], R237 ;  /* 0x0024f8ed01007387 */ /* 0x000fe80000100800 */
[----:B------:R-:W-:Y:S04]  /*47280*/  STL [R1+0x24f4], R238 ;  /* 0x0024f4ee01007387 */ /* 0x000fe80000100800 */
[----:B------:R-:W-:Y:S04]  /*47290*/  STL [R1+0x24f0], R239 ;  /* 0x0024f0ef01007387 */ /* 0x000fe80000100800 */
[----:B------:R-:W-:Y:S04]  /*472a0*/  STL.64 [R1+0x1280], R40 ;  /* 0x0012802801007387 */ /* 0x000fe80000100a00 */
[----:B------:R1:W-:Y:S01]  /*472b0*/  STL.64 [R1+0x1288], R42 ;  /* 0x0012882a01007387 */ /* 0x0003e20000100a00 */
[----:B------:R-:W-:-:S02]  /*472c0*/  IMAD.MOV.U32 R78, RZ, RZ, R202 ;  /* 0x000000ffff4e7224 */ /* 0x000fc400078e00ca */
[----:B------:R-:W-:Y:S01]  /*472d0*/  IMAD.MOV.U32 R79, RZ, RZ, R203 ;  /* 0x000000ffff4f7224 */ /* 0x000fe200078e00cb */
[----:B------:R-:W-:Y:S01]  /*472e0*/  MOV R229, R197 ;  /* 0x000000c500e57202 */ /* 0x000fe20000000f00 */
[----:B------:R-:W-:Y:S02]  /*472f0*/  IMAD.MOV.U32 R228, RZ, RZ, R196 ;  /* 0x000000ffffe47224 */ /* 0x000fe400078e00c4 */
[----:B------:R-:W-:Y:S02]  /*47300*/  IMAD.MOV.U32 R230, RZ, RZ, R198 ;  /* 0x000000ffffe67224 */ /* 0x000fe400078e00c6 */
[----:B------:R-:W-:Y:S01]  /*47310*/  IMAD.MOV.U32 R231, RZ, RZ, R199 ;  /* 0x000000ffffe77224 */ /* 0x000fe200078e00c7 */
[----:B------:R-:W-:Y:S01]  /*47320*/  MOV R153, R193 ;  /* 0x000000c100997202 */ /* 0x000fe20000000f00 */
[----:B------:R-:W-:Y:S01]  /*47330*/  IMAD.MOV.U32 R152, RZ, RZ, R192 ;  /* 0x000000ffff987224 */ /* 0x000fe200078e00c0 */
[----:B-1----:R-:W-:Y:S01]  /*47340*/  HMMA.1688.F32.TF32 R40, R32, R134, R164 ;  /* 0x000000862028723c */ /* 0x002fe200000810a4 */
[----:B------:R-:W-:Y:S04]  /*47350*/  STL.64 [R1+0x1270], R72 ;  /* 0x0012704801007387 */ /* 0x000fe80000100a00 */
[----:B------:R-:W-:Y:S04]  /*47360*/  STL.64 [R1+0x1278], R74 ;  /* 0x0012784a01007387 */ /* 0x000fe80000100a00 */
[----:B------:R-:W-:Y:S04]  /*47370*/  STL.64 [R1+0x1260], R68 ;  /* 0x0012604401007387 */ /* 0x000fe80000100a00 */
[----:B------:R-:W-:Y:S04]  /*47380*/  STL.64 [R1+0x1268], R70 ;  /* 0x0012684601007387 */ /* 0x000fe80000100a00 */
[----:B------:R-:W2:Y:S01]  /*47390*/  LDL.LU R212, [R1+0x268c] ;  /* 0x00268c0001d47983 */ /* 0x000ea20000300800 */
[----:B------:R-:W-:-:S02]  /*473a0*/  IMAD.MOV.U32 R154, RZ, RZ, R194 ;  /* 0x000000ffff9a7224 */ /* 0x000fc400078e00c2 */
[----:B------:R-:W-:Y:S01]  /*473b0*/  IMAD.MOV.U32 R155, RZ, RZ, R195 ;  /* 0x000000ffff9b7224 */ /* 0x000fe200078e00c3 */
[----:B------:R-:W-:Y:S01]  /*473c0*/  MOV R81, R189 ;  /* 0x000000bd00517202 */ /* 0x000fe20000000f00 */
[----:B------:R-:W-:Y:S01]  /*473d0*/  IMAD.MOV.U32 R80, RZ, RZ, R188 ;  /* 0x000000ffff507224 */ /* 0x000fe200078e00bc */
[----:B------:R1:W-:Y:S04]  /*473e0*/  STL.64 [R1+0x1250], R40 ;  /* 0x0012502801007387 */ /* 0x0003e80000100a00 */
[----:B------:R3:W-:Y:S04]  /*473f0*/  STL.64 [R1+0x1258], R42 ;  /* 0x0012582a01007387 */ /* 0x0007e80000100a00 */
[----:B------:R-:W2:Y:S04]  /*47400*/  LDL.LU R213, [R1+0x2688] ;  /* 0x0026880001d57983 */ /* 0x000ea80000300800 */
[----:B------:R-:W2:Y:S01]  /*47410*/  LDL.LU R214, [R1+0x2684] ;  /* 0x0026840001d67983 */ /* 0x000ea20000300800 */
[----:B-1----:R-:W-:Y:S01]  /*47420*/  IMAD.MOV.U32 R40, RZ, RZ, R208 ;  /* 0x000000ffff287224 */ /* 0x002fe200078e00d0 */
[----:B------:R-:W-:-:S02]  /*47430*/  MOV R41, R209 ;  /* 0x000000d100297202 */ /* 0x000fc40000000f00 */
[----:B------:R-:W2:Y:S01]  /*47440*/  LDL.LU R215, [R1+0x2680] ;  /* 0x0026800001d77983 */ /* 0x000ea20000300800 */
[----:B---3--:R-:W-:-:S03]  /*47450*/  IMAD.MOV.U32 R42, RZ, RZ, R210 ;  /* 0x000000ffff2a7224 */ /* 0x008fc600078e00d2 */
[----:B------:R-:W3:Y:S01]  /*47460*/  LDL.LU R208, [R1+0x267c] ;  /* 0x00267c0001d07983 */ /* 0x000ee20000300800 */
[----:B------:R-:W-:-:S03]  /*47470*/  IMAD.MOV.U32 R43, RZ, RZ, R211 ;  /* 0x000000ffff2b7224 */ /* 0x000fc600078e00d3 */
[----:B------:R-:W3:Y:S01]  /*47480*/  LDL.LU R209, [R1+0x2678] ;  /* 0x0026780001d17983 */ /* 0x000ee20000300800 */
[----:B------:R-:W-:Y:S01]  /*47490*/  IMAD.MOV.U32 R68, RZ, RZ, R204 ;  /* 0x000000ffff447224 */ /* 0x000fe200078e00cc */
[----:B------:R-:W-:Y:S02]  /*474a0*/  MOV R69, R205 ;  /* 0x000000cd00457202 */ /* 0x000fe40000000f00 */
[----:B------:R-:W3:Y:S01]  /*474b0*/  LDL.LU R210, [R1+0x2674] ;  /* 0x0026740001d27983 */ /* 0x000ee20000300800 */
[----:B------:R-:W-:-:S03]  /*474c0*/  IMAD.MOV.U32 R70, RZ, RZ, R206 ;  /* 0x000000ffff467224 */ /* 0x000fc600078e00ce */
[----:B------:R-:W3:Y:S01]  /*474d0*/  LDL.LU R211, [R1+0x2670] ;  /* 0x0026700001d37983 */ /* 0x000ee20000300800 */
[----:B------:R-:W-:-:S03]  /*474e0*/  IMAD.MOV.U32 R71, RZ, RZ, R207 ;  /* 0x000000ffff477224 */ /* 0x000fc600078e00cf */
        /* <DEDUP_REMOVED lines=14> */
[----:B------:R-:W-:-:S03]  /*475d0*/  IMAD.MOV.U32 R82, RZ, RZ, R190 ;  /* 0x000000ffff527224 */ /* 0x000fc600078e00be */
[----:B------:R-:W2:Y:S01]  /*475e0*/  LDL.LU R194, [R1+0x2634] ;  /* 0x0026340001c27983 */ /* 0x000ea20000300800 */
[----:B------:R-:W-:-:S03]  /*475f0*/  IMAD.MOV.U32 R83, RZ, RZ, R184 ;  /* 0x000000ffff537224 */ /* 0x000fc600078e00b8 */
[----:B------:R-:W2:Y:S01]  /*47600*/  LDL.LU R195, [R1+0x2630] ;  /* 0x0026300001c37983 */ /* 0x000ea20000300800 */
[----:B------:R-:W-:-:S03]  /*47610*/  IMAD.MOV.U32 R84, RZ, RZ, R185 ;  /* 0x000000ffff547224 */ /* 0x000fc600078e00b9 */
[----:B------:R-:W2:Y:S01]  /*47620*/  LDL.LU R188, [R1+0x262c] ;  /* 0x00262c0001bc7983 */ /* 0x000ea20000300800 */
[----:B------:R-:W-:-:S03]  /*47630*/  MOV R85, R180 ;  /* 0x000000b400557202 */ /* 0x000fc60000000f00 */
        /* <DEDUP_REMOVED lines=12> */
[----:B------:R-:W2:Y:S04]  /*47700*/  LDL.LU R182, [R1+0x2610] ;  /* 0x0026100001b67983 */ /* 0x000ea80000300800 */
[----:B------:R-:W2:Y:S04]  /*47710*/  LDL.LU R176, [R1+0x260c] ;  /* 0x00260c0001b07983 */ /* 0x000ea80000300800 */
[----:B------:R-:W2:Y:S04]  /*47720*/  LDL.LU R177, [R1+0x2608] ;  /* 0x0026080001b17983 */ /* 0x000ea80000300800 */
[----:B------:R-:W2:Y:S04]  /*47730*/  LDL.LU R178, [R1+0x2604] ;  /* 0x0026040001b27983 */ /* 0x000ea80000300800 */
        /* <DEDUP_REMOVED lines=14> */
[----:B------:R-:W2:Y:S04]  /*47820*/  LDL.LU R175, [R1+0x25f4] ;  /* 0x0025f40001af7983 */ /* 0x000ea80000300800 */
[----:B------:R-:W2:Y:S04]  /*47830*/  LDL.LU R168, [R1+0x25f0] ;  /* 0x0025f00001a87983 */ /* 0x000ea80000300800 */
[----:B------:R-:W2:Y:S04]  /*47840*/  LDL.LU R169, [R1+0x25ec] ;  /* 0x0025ec0001a97983 */ /* 0x000ea80000300800 */
[----:B------:R-:W2:Y:S04]  /*47850*/  LDL.LU R170, [R1+0x25e8] ;  /* 0x0025e80001aa7983 */ /* 0x000ea80000300800 */
[----:B------:R-:W2:Y:S01]  /*47860*/  LDL.LU R171, [R1+0x25e4] ;  /* 0x0025e40001ab7983 */ /* 0x000ea20000300800 */
[----:B------:R-:W-:-:S02]  /*47870*/  IMAD.MOV.U32 R75, RZ, RZ, R179 ;  /* 0x000000ffff4b7224 */ /* 0x000fc400078e00b3 */
[----:B------:R-:W-:Y:S01]  /*47880*/  IMAD.MOV.U32 R248, RZ, RZ, R183 ;  /* 0x000000fffff87224 */ /* 0x000fe200078e00b7 */
[----:B------:R-:W3:Y:S04]  /*47890*/  LDL.LU R179, [R1+0x25e0] ;  /* 0x0025e00001b37983 */ /* 0x000ee80000300800 */
[----:B------:R-:W3:Y:S01]  /*478a0*/  LDL.LU R183, [R1+0x25dc] ;  /* 0x0025dc0001b77983 */ /* 0x000ee20000300800 */
[----:B------:R-:W-:Y:S01]  /*478b0*/  MOV R249, R186 ;  /* 0x000000ba00f97202 */ /* 0x000fe20000000f00 */
[----:B------:R-:W-:Y:S02]  /*478c0*/  IMAD.MOV.U32 R250, RZ, RZ, R187 ;  /* 0x000000fffffa7224 */ /* 0x000fe400078e00bb */
[----:B------:R-:W3:Y:S01]  /*478d0*/  LDL.LU R186, [R1+0x25d8] ;  /* 0x0025d80001ba7983 */ /* 0x000ee20000300800 */
[----:B------:R-:W-:-:S03]  /*478e0*/  IMAD.MOV.U32 R251, RZ, RZ, R191 ;  /* 0x000000fffffb7224 */ /* 0x000fc600078e00bf */
[----:B------:R-:W3:Y:S04]  /*478f0*/  LDL.LU R187, [R1+0x25d4] ;  /* 0x0025d40001bb7983 */ /* 0x000ee80000300800 */
[----:B------:R-:W4:Y:S04]  /*47900*/  LDL.LU R191, [R1+0x25d0] ;  /* 0x0025d00001bf7983 */ /* 0x000f280000300800 */
[----:B------:R-:W-:Y:S04]  /*47910*/  LDS R36, [R3+0x14700] ;  /* 0x0147000003247984 */ /* 0x000fe80000000800 */
[----:B------:R-:W-:Y:S04]  /*47920*/  LDS R38, [R3+0x16700] ;  /* 0x0167000003267984 */ /* 0x000fe80000000800 */
[----:B------:R-:W-:Y:S04]  /*47930*/  LDS R37, [R240+0x14700] ;  /* 0x01470000f0257984 */ /* 0x000fe80000000800 */
[----:B------:R-:W1:Y:S04]  /*47940*/  LDS R39, [R240+0x16700] ;  /* 0x01670000f0277984 */ /* 0x000e680000000800 */
[----:B------:R-:W-:Y:S04]  /*47950*/  LDS R28, [R3+0x14780] ;  /* 0x01478000031c7984 */ /* 0x000fe80000000800 */
[----:B------:R-:W-:Y:S04]  /*47960*/  LDS R30, [R3+0x16780] ;  /* 0x01678000031e7984 */ /* 0x000fe80000000800 */
[----:B------:R-:W-:Y:S04]  /*47970*/  LDS R29, [R240+0x14780] ;  /* 0x01478000f01d7984 */ /* 0x000fe80000000800 */
[----:B------:R-:W2:Y:S01]  /*47980*/  LDS R31, [R240+0x16780] ;  /* 0x01678000f01f7984 */ /* 0x000ea20000000800 */
[C---:B-1----:R-:W-:Y:S08]  /*47990*/  HMMA.1688.F32.TF32 R76, R36.reuse, R58, R76 ;  /* 0x0000003a244c723c */ /* 0x042ff0000008104c */
[----:B------:R-:W-:Y:S08]  /*479a0*/  HMMA.1688.F32.TF32 R72, R36, R54, R72 ;  /* 0x000000362448723c */ /* 0x000ff00000081048 */
[C---:B--2---:R-:W-:Y:S08]  /*479b0*/  HMMA.1688.F32.TF32 R96, R32.reuse, R130, R168 ;  /* 0x000000822060723c */ /* 0x044ff000000810a8 */
[C---:B------:R-:W-:Y:S08]  /*479c0*/  HMMA.1688.F32.TF32 R104, R32.reuse, R66, R172 ;  /* 0x000000422068723c */ /* 0x040ff000000810ac */
[C---:B---3--:R-:W-:Y:S07]  /*479d0*/  HMMA.1688.F32.TF32 R100, R32.reuse, R62, R176 ;  /* 0x0000003e2064723c */ /* 0x048fee00000810b0 */
        /* <DEDUP_REMOVED lines=9> */
[C---:B----4-:R-:W-:Y:S03]  /*47a70*/  HMMA.1688.F32.TF32 R100, R32.reuse, R50, R188 ;  /* 0x000000322064723c */ /* 0x050fe600000810bc */
        /* <DEDUP_REMOVED lines=8> */
[C---:B--2---:R-:W-:Y:S01]  /*47b00*/  HMMA.1688.F32.TF32 R100, R32.reuse, R22, R200 ;  /* 0x000000162064723c */ /* 0x044fe200000810c8 */
[----:B------:R1:W-:Y:S07]  /*47b10*/  STL.64 [R1+0x11e8], R98 ;  /* 0x0011e86201007387 */ /* 0x0003ee0000100a00 */
[C---:B-1----:R-:W-:Y:S07]  /*47b20*/  HMMA.1688.F32.TF32 R96, R32.reuse, R10, R204 ;  /* 0x0000000a2060723c */ /* 0x042fee00000810cc */
[----:B------:R-:W-:Y:S01]  /*47b30*/  STL.64 [R1+0x11d0], R104 ;  /* 0x0011d06801007387 */ /* 0x000fe20000100a00 */
[----:B------:R-:W-:Y:S03]  /*47b40*/  HMMA.1688.F32.TF32 R32, R32, R14, R208 ;  /* 0x0000000e2020723c */ /* 0x000fe600000810d0 */
[----:B------:R-:W-:Y:S04]  /*47b50*/  STL.64 [R1+0x11d8], R106 ;  /* 0x0011d86a01007387 */ /* 0x000fe80000100a00 */
[----:B------:R-:W-:Y:S04]  /*47b60*/  STL.64 [R1+0x11c0], R100 ;  /* 0x0011c06401007387 */ /* 0x000fe80000100a00 */
[----:B------:R-:W-:Y:S04]  /*47b70*/  STL.64 [R1+0x11c8], R102 ;  /* 0x0011c86601007387 */ /* 0x000fe80000100a00 */
[----:B------:R-:W-:Y:S01]  /*47b80*/  LDS R204, [R3+0x18080] ;  /* 0x0180800003cc7984 */ /* 0x000fe20000000800 */
[----:B------:R-:W-:Y:S01]  /*47b90*/  IMAD.MOV.U32 R236, RZ, RZ, R97 ;  /* 0x000000ffffec7224 */ /* 0x000fe200078e0061 */
[----:B------:R-:W-:-:S02]  /*47ba0*/  MOV R237, R98 ;  /* 0x0000006200ed7202 */ /* 0x000fc40000000f00 */
[----:B------:R1:W-:Y:S01]  /*47bb0*/  STL [R1+0x1170], R96 ;  /* 0x0011706001007387 */ /* 0x0003e20000100800 */
[----:B------:R-:W-:-:S03]  /*47bc0*/  IMAD.MOV.U32 R238, RZ, RZ, R99 ;  /* 0x000000ffffee7224 */ /* 0x000fc600078e0063 */
[----:B------:R-:W-:Y:S01]  /*47bd0*/  LDS R206, [R3+0x1a080] ;  /* 0x01a0800003ce7984 */ /* 0x000fe20000000800 */
[----:B------:R-:W-:-:S03]  /*47be0*/  IMAD.MOV.U32 R239, RZ, RZ, R32 ;  /* 0x000000ffffef7224 */ /* 0x000fc600078e0020 */
[----:B------:R-:W-:Y:S01]  /*47bf0*/  STL [R1+0x1b4], R33 ;  /* 0x0001b42101007387 */ /* 0x000fe20000100800 */
[C---:B-1----:R-:W-:Y:S03]  /*47c00*/  HMMA.1688.F32.TF32 R96, R36.reuse, R142, R212 ;  /* 0x0000008e2460723c */ /* 0x042fe600000810d4 */
        /* <DEDUP_REMOVED lines=9> */
[C---:B------:R-:W-:Y:S07]  /*47ca0*/  HMMA.1688.F32.TF32 R88, R36.reuse, R6, R84 ;  /* 0x000000062458723c */ /* 0x040fee0000081054 */
[----:B------:R-:W-:Y:S04]  /*47cb0*/  STL.64 [R1+0x190], R32 ;  /* 0x0001902001007387 */ /* 0x000fe80000100a00 */
[----:B------:R1:W-:Y:S02]  /*47cc0*/  STL.64 [R1+0x198], R34 ;  /* 0x0001982201007387 */ /* 0x0003e40000100a00 */
[C---:B-1----:R-:W-:Y:S02]  /*47cd0*/  HMMA.1688.F32.TF32 R32, R36.reuse, R134, R80 ;  /* 0x000000862420723c */ /* 0x042fe40000081050 */
[----:B------:R-:W-:Y:S04]  /*47ce0*/  STL.64 [R1+0x180], R92 ;  /* 0x0001805c01007387 */ /* 0x000fe80000100a00 */
[----:B------:R-:W-:Y:S02]  /*47cf0*/  STL.64 [R1+0x188], R94 ;  /* 0x0001885e01007387 */ /* 0x000fe40000100a00 */
[C---:B------:R-:W-:Y:S02]  /*47d00*/  HMMA.1688.F32.TF32 R84, R36.reuse, R130, R156 ;  /* 0x000000822454723c */ /* 0x040fe4000008109c */
[----:B------:R-:W-:Y:S04]  /*47d10*/  STL.64 [R1+0x170], R88 ;  /* 0x0001705801007387 */ /* 0x000fe80000100a00 */
[----:B------:R-:W-:Y:S02]  /*47d20*/  STL.64 [R1+0x178], R90 ;  /* 0x0001785a01007387 */ /* 0x000fe40000100a00 */
[C---:B------:R-:W-:Y:S07]  /*47d30*/  HMMA.1688.F32.TF32 R80, R36.reuse, R66, R152 ;  /* 0x000000422450723c */ /* 0x040fee0000081098 */
[----:B------:R-:W-:Y:S04]  /*47d40*/  STL.64 [R1+0x160], R32 ;  /* 0x0001602001007387 */ /* 0x000fe80000100a00 */
[----:B------:R1:W-:Y:S02]  /*47d50*/  STL.64 [R1+0x168], R34 ;  /* 0x0001682201007387 */ /* 0x0003e40000100a00 */
[C---:B-1----:R-:W-:Y:S02]  /*47d60*/  HMMA.1688.F32.TF32 R32, R36.reuse, R62, R228 ;  /* 0x0000003e2420723c */ /* 0x042fe400000810e4 */
[----:B------:R-:W-:Y:S04]  /*47d70*/  STL.64 [R1+0x150], R84 ;  /* 0x0001505401007387 */ /* 0x000fe80000100a00 */
[----:B------:R-:W-:Y:S04]  /*47d80*/  STL.64 [R1+0x158], R86 ;  /* 0x0001585601007387 */ /* 0x000fe80000100a00 */
[----:B------:R-:W-:Y:S04]  /*47d90*/  STL.64 [R1+0x140], R80 ;  /* 0x0001405001007387 */ /* 0x000fe80000100a00 */
[----:B------:R-:W-:Y:S09]  /*47da0*/  STL.64 [R1+0x148], R82 ;  /* 0x0001485201007387 */ /* 0x000ff20000100a00 */
        /* <DEDUP_REMOVED lines=11> */
[----:B-1----:R-:W-:Y:S02]  /*47e60*/  HMMA.1688.F32.TF32 R32, R36, R22, R248 ;  /* 0x000000162420723c */ /* 0x002fe400000810f8 */
[----:B------:R-:W-:Y:S04]  /*47e70*/  STL.64 [R1+0xf0], R68 ;  /* 0x0000f04401007387 */ /* 0x000fe80000100a00 */
[----:B------:R-:W-:Y:S04]  /*47e80*/  STL.64 [R1+0xf8], R70 ;  /* 0x0000f84601007387 */ /* 0x000fe80000100a00 */
[----:B------:R-:W2:Y:S04]  /*47e90*/  LDL.LU R244, [R1+0xaa0] ;  /* 0x000aa00001f47983 */ /* 0x000ea80000300800 */
[----:B------:R1:W-:Y:S04]  /*47ea0*/  STL.64 [R1+0xe0], R40 ;  /* 0x0000e02801007387 */ /* 0x0003e80000100a00 */
[----:B------:R3:W-:Y:S05]  /*47eb0*/  STL.64 [R1+0xe8], R42 ;  /* 0x0000e82a01007387 */ /* 0x0007ea0000100a00 */
        /* <DEDUP_REMOVED lines=64> */
[----:B-1----:R-:W-:Y:S01]  /*482c0*/  MOV R40, R5 ;  /* 0x0000000500287202 */ /* 0x002fe20000000f00 */
[----:B------:R-:W-:Y:S01]  /*482d0*/  IMAD.MOV.U32 R41, RZ, RZ, R4 ;  /* 0x000000ffff297224 */ /* 0x000fe200078e0004 */
[----:B------:R-:W-:Y:S01]  /*482e0*/  MOV R68, R243 ;  /* 0x000000f300447202 */ /* 0x000fe20000000f00 */
[----:B------:R-:W-:-:S02]  /*482f0*/  IMAD.MOV.U32 R75, RZ, RZ, R252 ;  /* 0x000000ffff4b7224 */ /* 0x000fc400078e00fc */
[----:B------:R-:W-:Y:S02]  /*48300*/  IMAD.MOV.U32 R69, RZ, RZ, R242 ;  /* 0x000000ffff457224 */ /* 0x000fe400078e00f2 */
[----:B---3--:R-:W-:Y:S02]  /*48310*/  IMAD.MOV.U32 R42, RZ, RZ, R2 ;  /* 0x000000ffff2a7224 */ /* 0x008fe400078e0002 */
[----:B------:R-:W-:Y:S02]  /*48320*/  IMAD.MOV.U32 R43, RZ, RZ, R0 ;  /* 0x000000ffff2b7224 */ /* 0x000fe400078e0000 */
[----:B------:R-:W-:Y:S02]  /*48330*/  IMAD.MOV.U32 R70, RZ, RZ, R9 ;  /* 0x000000ffff467224 */ /* 0x000fe400078e0009 */
[----:B------:R-:W-:Y:S01]  /*48340*/  IMAD.MOV.U32 R71, RZ, RZ, R8 ;  /* 0x000000ffff477224 */ /* 0x000fe200078e0008 */
[----:B--2---:R-:W-:Y:S08]  /*48350*/  HMMA.1688.F32.TF32 R4, R28, R6, R92 ;  /* 0x000000061c04723c */ /* 0x004ff0000008105c */
[C---:B----4-:R-:W-:Y:S08]  /*48360*/  HMMA.1688.F32.TF32 R32, R36.reuse, R10, R112 ;  /* 0x0000000a2420723c */ /* 0x050ff00000081070 */
[----:B------:R-:W-:Y:S08]  /*48370*/  HMMA.1688.F32.TF32 R36, R36, R14, R108 ;  /* 0x0000000e2424723c */ /* 0x000ff0000008106c */
[C---:B------:R-:W-:Y:S01]  /*48380*/  HMMA.1688.F32.TF32 R104, R28.reuse, R142, R104 ;  /* 0x0000008e1c68723c */ /* 0x040fe20000081068 */
[----:B------:R-:W-:Y:S04]  /*48390*/  LDS R142, [R3+0x1a000] ;  /* 0x01a00000038e7984 */ /* 0x000fe80000000800 */
[----:B------:R-:W-:Y:S04]  /*483a0*/  LDS R143, [R240+0x1a000] ;  /* 0x01a00000f08f7984 */ /* 0x000fe80000000800 */
        /* <DEDUP_REMOVED lines=8> */
[----:B------:R-:W-:Y:S04]  /*48430*/  STL.64 [R1+0x90], R32 ;  /* 0x0000902001007387 */ /* 0x000fe80000100a00 */
[----:B------:R1:W-:Y:S02]  /*48440*/  STL.64 [R1+0x98], R34 ;  /* 0x0000982201007387 */ /* 0x0003e40000100a00 */
[C---:B-1----:R-:W-:Y:S09]  /*48450*/  HMMA.1688.F32.TF32 R32, R28.reuse, R134, R88 ;  /* 0x000000861c20723c */ /* 0x042ff20000081058 */
[----:B------:R-:W-:Y:S04]  /*48460*/  STL.64 [R1+0x80], R36 ;  /* 0x0000802401007387 */ /* 0x000fe80000100a00 */
[----:B------:R-:W-:Y:S04]  /*48470*/  STL.64 [R1+0x88], R38 ;  /* 0x0000882601007387 */ /* 0x000fe80000100a00 */
[----:B------:R-:W-:Y:S04]  /*48480*/  STL.64 [R1+0x70], R4 ;  /* 0x0000700401007387 */ /* 0x000fe80000100a00 */
[----:B------:R1:W-:Y:S04]  /*48490*/  STL.64 [R1+0x78], R6 ;  /* 0x0000780601007387 */ /* 0x0003e80000100a00 */
[----:B------:R2:W-:Y:S01]  /*484a0*/  STL.64 [R1+0x60], R32 ;  /* 0x0000602001007387 */ /* 0x0005e20000100a00 */
[----:B------:R-:W-:Y:S01]  /*484b0*/  MOV R252, R34 ;  /* 0x0000002200fc7202 */ /* 0x000fe20000000f00 */
[----:B------:R-:W-:Y:S01]  /*484c0*/  IMAD.MOV.U32 R243, RZ, RZ, R35 ;  /* 0x000000fffff37224 */ /* 0x000fe200078e0023 */
[C---:B-1----:R-:W-:Y:S08]  /*484d0*/  HMMA.1688.F32.TF32 R4, R28.reuse, R66, R80 ;  /* 0x000000421c04723c */ /* 0x042ff00000081050 */
        /* <DEDUP_REMOVED lines=8> */
[C---:B--2---:R-:W-:Y:S01]  /*48560*/  HMMA.1688.F32.TF32 R4, R28.reuse, R54, R228 ;  /* 0x000000361c04723c */ /* 0x044fe200000810e4 */
[----:B------:R-:W-:Y:S04]  /*48570*/  STL.64 [R1+0x30], R36 ;  /* 0x0000302401007387 */ /* 0x000fe80000100a00 */
[----:B------:R-:W-:Y:S03]  /*48580*/  STL.64 [R1+0x38], R38 ;  /* 0x0000382601007387 */ /* 0x000fe60000100a00 */
[----:B------:R-:W-:Y:S07]  /*48590*/  HMMA.1688.F32.TF32 R248, R28, R46, R248 ;  /* 0x0000002e1cf8723c */ /* 0x000fee00000810f8 */
[----:B------:R-:W-:Y:S04]  /*485a0*/  STL.64 [R1+0x20], R32 ;  /* 0x0000202001007387 */ /* 0x000fe80000100a00 */
[----:B------:R-:W-:Y:S04]  /*485b0*/  STL.64 [R1+0x28], R34 ;  /* 0x0000282201007387 */ /* 0x000fe80000100a00 */
[----:B------:R1:W-:Y:S01]  /*485c0*/  STL [R1+0x10], R4 ;  /* 0x0000100401007387 */ /* 0x0003e20000100800 */
[----:B------:R-:W-:Y:S01]  /*485d0*/  IMAD.MOV.U32 R242, RZ, RZ, R5 ;  /* 0x000000fffff27224 */ /* 0x000fe200078e0005 */
[----:B------:R-:W-:Y:S01]  /*485e0*/  MOV R0, R7 ;  /* 0x0000000700007202 */ /* 0x000fe20000000f00 */
[----:B------:R-:W-:-:S02]  /*485f0*/  IMAD.MOV.U32 R2, RZ, RZ, R6 ;  /* 0x000000ffff027224 */ /* 0x000fc400078e0006 */
[C---:B-1----:R-:W-:Y:S03]  /*48600*/  HMMA.1688.F32.TF32 R4, R28.reuse, R50, R76 ;  /* 0x000000321c04723c */ /* 0x042fe6000008104c */
[----:B------:R-:W-:Y:S05]  /*48610*/  STL.64 [R1+0x23d8], R250 ;  /* 0x0023d8fa01007387 */ /* 0x000fea0000100a00 */
[C---:B------:R-:W-:Y:S08]  /*48620*/  HMMA.1688.F32.TF32 R244, R28.reuse, R26, R244 ;  /* 0x0000001a1cf4723c */ /* 0x040ff000000810f4 */
[C---:B------:R-:W-:Y:S07]  /*48630*/  HMMA.1688.F32.TF32 R8, R28.reuse, R10, R68 ;  /* 0x0000000a1c08723c */ /* 0x040fee0000081044 */
[----:B------:R-:W-:Y:S04]  /*48640*/  STL.64 [R1], R4 ;  /* 0x0000000401007387 */ /* 0x000fe80000100a00 */
[----:B------:R1:W-:Y:S02]  /*48650*/  STL.64 [R1+0x8], R6 ;  /* 0x0000080601007387 */ /* 0x0003e40000100a00 */
[----:B-1----:R-:W-:Y:S02]  /*48660*/  HMMA.1688.F32.TF32 R4, R28, R22, R72 ;  /* 0x000000161c04723c */ /* 0x002fe40000081048 */
[----:B------:R-:W-:Y:S04]  /*48670*/  STL.64 [R1+0x23d0], R248 ;  /* 0x0023d0f801007387 */ /* 0x000fe80000100a00 */
[----:B------:R-:W-:Y:S04]  /*48680*/  STL.64 [R1+0x23e8], R246 ;  /* 0x0023e8f601007387 */ /* 0x000fe80000100a00 */
[----:B------:R-:W-:Y:S01]  /*48690*/  STL.64 [R1+0x23e0], R244 ;  /* 0x0023e0f401007387 */ /* 0x000fe20000100a00 */
[----:B------:R-:W-:-:S02]  /*486a0*/  IMAD.MOV.U32 R152, RZ, RZ, R57 ;  /* 0x000000ffff987224 */ /* 0x000fc400078e0039 */
[----:B------:R-:W-:Y:S01]  /*486b0*/  IMAD.MOV.U32 R153, RZ, RZ, R60 ;  /* 0x000000ffff997224 */ /* 0x000fe200078e003c */
[----:B------:R-:W-:Y:S01]  /*486c0*/  MOV R155, R16 ;  /* 0x00000010009b7202 */ /* 0x000fe20000000f00 */
[----:B------:R-:W-:Y:S02]  /*486d0*/  IMAD.MOV.U32 R154, RZ, RZ, R61 ;  /* 0x000000ffff9a7224 */ /* 0x000fe400078e003d */
[----:B------:R-:W-:-:S06]  /*486e0*/  IMAD.MOV.U32 R156, RZ, RZ, R17 ;  /* 0x000000ffff9c7224 */ /* 0x000fcc00078e0011 */
[----:B------:R-:W-:Y:S04]  /*486f0*/  STL.64 [R1+0x23f8], R6 ;  /* 0x0023f80601007387 */ /* 0x000fe80000100a00 */
[----:B------:R-:W-:Y:S04]  /*48700*/  STL.64 [R1+0x23f0], R4 ;  /* 0x0023f00401007387 */ /* 0x000fe80000100a00 */
[----:B------:R-:W-:Y:S04]  /*48710*/  STL.64 [R1+0x2408], R10 ;  /* 0x0024080a01007387 */ /* 0x000fe80000100a00 */
[----:B------:R-:W-:Y:S04]  /*48720*/  STL.64 [R1+0x2400], R8 ;  /* 0x0024000801007387 */ /* 0x000fe80000100a00 */
[----:B------:R-:W2:Y:S01]  /*48730*/  LDL.LU R57, [R1+0x25cc] ;  /* 0x0025cc0001397983 */ /* 0x000ea20000300800 */
[----:B------:R-:W-:-:S03]  /*48740*/  IMAD.MOV.U32 R157, RZ, RZ, R20 ;  /* 0x000000ffff9d7224 */ /* 0x000fc600078e0014 */
[----:B------:R-:W3:Y:S01]  /*48750*/  LDL.LU R60, [R1+0x25c8] ;  /* 0x0025c800013c7983 */ /* 0x000ee20000300800 */
[----:B------:R-:W-:-:S03]  /*48760*/  IMAD.MOV.U32 R158, RZ, RZ, R21 ;  /* 0x000000ffff9e7224 */ /* 0x000fc600078e0015 */
[----:B------:R-:W4:Y:S01]  /*48770*/  LDL.LU R61, [R1+0x25c4] ;  /* 0x0025c400013d7983 */ /* 0x000f220000300800 */
[----:B------:R-:W-:-:S03]  /*48780*/  MOV R159, R48 ;  /* 0x00000030009f7202 */ /* 0x000fc60000000f00 */
[----:B------:R-:W2:Y:S01]  /*48790*/  LDL.LU R16, [R1+0x25c0] ;  /* 0x0025c00001107983 */ /* 0x000ea20000300800 */
[----:B------:R-:W-:-:S03]  /*487a0*/  IMAD.MOV.U32 R228, RZ, RZ, R49 ;  /* 0x000000ffffe47224 */ /* 0x000fc600078e0031 */
[----:B------:R-:W3:Y:S01]  /*487b0*/  LDL.LU R17, [R1+0x25bc] ;  /* 0x0025bc0001117983 */ /* 0x000ee20000300800 */
[----:B------:R-:W-:-:S03]  /*487c0*/  IMAD.MOV.U32 R229, RZ, RZ, R52 ;  /* 0x000000ffffe57224 */ /* 0x000fc600078e0034 */
[----:B------:R-:W4:Y:S01]  /*487d0*/  LDL.LU R20, [R1+0x25b8] ;  /* 0x0025b80001147983 */ /* 0x000f220000300800 */
[----:B------:R-:W-:-:S03]  /*487e0*/  IMAD.MOV.U32 R230, RZ, RZ, R53 ;  /* 0x000000ffffe67224 */ /* 0x000fc600078e0035 */
[----:B------:R-:W4:Y:S01]  /*487f0*/  LDL.LU R21, [R1+0x25b4] ;  /* 0x0025b40001157983 */ /* 0x000f220000300800 */
[----:B------:R-:W-:-:S03]  /*48800*/  MOV R231, R24 ;  /* 0x0000001800e77202 */ /* 0x000fc60000000f00 */
[----:B------:R-:W4:Y:S01]  /*48810*/  LDL.LU R48, [R1+0x25b0] ;  /* 0x0025b00001307983 */ /* 0x000f220000300800 */
[----:B------:R-:W-:-:S03]  /*48820*/  IMAD.MOV.U32 R100, RZ, RZ, R25 ;  /* 0x000000ffff647224 */ /* 0x000fc600078e0019 */
[----:B------:R-:W4:Y:S01]  /*48830*/  LDL.LU R49, [R1+0x25ac] ;  /* 0x0025ac0001317983 */ /* 0x000f220000300800 */
[----:B------:R-:W-:-:S03]  /*48840*/  IMAD.MOV.U32 R101, RZ, RZ, R44 ;  /* 0x000000ffff657224 */ /* 0x000fc600078e002c */
[----:B------:R-:W4:Y:S01]  /*48850*/  LDL.LU R52, [R1+0x25a8] ;  /* 0x0025a80001347983 */ /* 0x000f220000300800 */
[----:B------:R-:W-:-:S03]  /*48860*/  IMAD.MOV.U32 R102, RZ, RZ, R45 ;  /* 0x000000ffff667224 */ /* 0x000fc600078e002d */
[----:B------:R-:W4:Y:S01]  /*48870*/  LDL.LU R53, [R1+0x25a4] ;  /* 0x0025a40001357983 */ /* 0x000f220000300800 */
[----:B------:R-:W-:-:S03]  /*48880*/  MOV R103, R241 ;  /* 0x000000f100677202 */ /* 0x000fc60000000f00 */
[----:B------:R-:W4:Y:S04]  /*48890*/  LDL.LU R24, [R1+0x25a0] ;  /* 0x0025a00001187983 */ /* 0x000f280000300800 */
[----:B------:R-:W4:Y:S04]  /*488a0*/  LDL.LU R25, [R1+0x259c] ;  /* 0x00259c0001197983 */ /* 0x000f280000300800 */
[----:B------:R-:W4:Y:S04]  /*488b0*/  LDL.LU R44, [R1+0x2598] ;  /* 0x00259800012c7983 */ /* 0x000f280000300800 */
[----:B------:R-:W4:Y:S04]  /*488c0*/  LDL.LU R45, [R1+0x2594] ;  /* 0x00259400012d7983 */ /* 0x000f280000300800 */
[----:B------:R-:W4:Y:S01]  /*488d0*/  LDL.LU R241, [R1+0x2590] ;  /* 0x0025900001f17983 */ /* 0x000f220000300800 */
[----:B------:R-:W-:-:S02]  /*488e0*/  IMAD.MOV.U32 R96, RZ, RZ, R141 ;  /* 0x000000ffff607224 */ /* 0x000fc400078e008d */
[----:B------:R-:W-:Y:S01]  /*488f0*/  IMAD.MOV.U32 R97, RZ, RZ, R140 ;  /* 0x000000ffff617224 */ /* 0x000fe200078e008c */
[----:B------:R-:W-:Y:S04]  /*48900*/  LDS R141, [R240+0x18000] ;  /* 0x01800000f08d7984 */ /* 0x000fe80000000800 */
[----:B------:R-:W-:Y:S01]  /*48910*/  LDS R140, [R3+0x18000] ;  /* 0x01800000038c7984 */ /* 0x000fe20000000800 */
[----:B------:R-:W-:Y:S01]  /*48920*/  HMMA.1688.F32.TF32 R12, R28, R14, R40 ;  /* 0x0000000e1c0c723c */ /* 0x000fe20000081028 */
[----:B------:R-:W-:Y:S01]  /*48930*/  MOV R95, R56 ;  /* 0x00000038005f7202 */ /* 0x000fe20000000f00 */
[----:B------:R-:W-:Y:S01]  /*48940*/  IMAD.MOV.U32 R98, RZ, RZ, R65 ;  /* 0x000000ffff627224 */ /* 0x000fe200078e0041 */
[----:B------:R-:W-:Y:S11]  /*48950*/  MOV R99, R64 ;  /* 0x0000004000637202 */ /* 0x000ff60000000f00 */
[----:B------:R-:W-:Y:S09]  /*48960*/  @!UPT UIADD3 URZ, URZ, URZ, URZ ;  /* 0x0000003f3f3ff290 */ /* 0x000ff2000fffe03f */
[----:B------:R-:W-:Y:S04]  /*48970*/  STL.64 [R1+0x2418], R14 ;  /* 0x0024180e01007387 */ /* 0x000fe80000100a00 */
[----:B------:R-:W-:Y:S01]  /*48980*/  STL.64 [R1+0x2410], R12 ;  /* 0x0024100c01007387 */ /* 0x000fe20000100a00 */
[----:B--2---:R-:W-:Y:S01]  /*48990*/  MOV R91, R16 ;  /* 0x00000010005b7202 */ /* 0x004fe20000000f00 */
[----:B---3--:R-:W-:Y:S02]  /*489a0*/  IMAD.MOV.U32 R90, RZ, RZ, R17 ;  /* 0x000000ffff5a7224 */ /* 0x008fe400078e0011 */
[----:B----4-:R-:W-:Y:S02]  /*489b0*/  IMAD.MOV.U32 R89, RZ, RZ, R20 ;  /* 0x000000ffff597224 */ /* 0x010fe400078e0014 */
[----:B------:R-:W-:Y:S01]  /*489c0*/  IMAD.MOV.U32 R88, RZ, RZ, R21 ;  /* 0x000000ffff587224 */ /* 0x000fe200078e0015 */
[----:B------:R-:W-:Y:S01]  /*489d0*/  MOV R83, R24 ;  /* 0x0000001800537202 */ /* 0x000fe20000000f00 */
[----:B------:R-:W-:Y:S01]  /*489e0*/  IMAD.MOV.U32 R82, RZ, RZ, R25 ;  /* 0x000000ffff527224 */ /* 0x000fe200078e0019 */
[----:B------:R-:W1:Y:S04]  /*489f0*/  LDSM.16.M88.4 R16, [R241+0x40080] ;  /* 0x04008000f110783b */ /* 0x000e680000000200 */
[----:B------:R-:W2:Y:S04]  /*48a00*/  LDSM.16.M88.4 R20, [R241+0x41080] ;  /* 0x04108000f114783b */ /* 0x000ea80000000200 */
[----:B------:R-:W3:Y:S04]  /*48a10*/  LDSM.16.M88.4 R24, [R241+0x42080] ;  /* 0x04208000f118783b */ /* 0x000ee80000000200 */
[----:B------:R-:W4:Y:S04]  /*48a20*/  LDSM.16.M88.4 R28, [R241+0x43080] ;  /* 0x04308000f11c783b */ /* 0x000f280000000200 */
[----:B------:R-:W3:Y:S04]  /*48a30*/  LDSM.16.M88.4 R32, [R241+0x44080] ;  /* 0x04408000f120783b */ /* 0x000ee80000000200 */
[----:B------:R-:W4:Y:S01]  /*48a40*/  LDSM.16.M88.4 R36, [R241+0x45080] ;  /* 0x04508000f124783b */ /* 0x000f220000000200 */
[----:B------:R-:W-:-:S02]  /*48a50*/  IMAD.MOV.U32 R80, RZ, RZ, R45 ;  /* 0x000000ffff507224 */ /* 0x000fc400078e002d */
[----:B------:R-:W-:Y:S01]  /*48a60*/  IMAD.MOV.U32 R81, RZ, RZ, R44 ;  /* 0x000000ffff517224 */ /* 0x000fe200078e002c */
[----:B------:R-:W4:Y:S04]  /*48a70*/  LDSM.16.M88.4 R40, [R241+0x46080] ;  /* 0x04608000f128783b */ /* 0x000f280000000200 */
[----:B------:R-:W4:Y:S01]  /*48a80*/  LDSM.16.M88.4 R44, [R241+0x47080] ;  /* 0x04708000f12c783b */ /* 0x000f220000000200 */
[----:B------:R-:W-:Y:S01]  /*48a90*/  IMAD.MOV.U32 R84, RZ, RZ, R53 ;  /* 0x000000ffff547224 */ /* 0x000fe200078e0035 */
[----:B------:R-:W-:Y:S01]  /*48aa0*/  MOV R87, R48 ;  /* 0x0000003000577202 */ /* 0x000fe20000000f00 */
[----:B------:R-:W-:Y:S01]  /*48ab0*/  IMAD.MOV.U32 R85, RZ, RZ, R52 ;  /* 0x000000ffff557224 */ /* 0x000fe200078e0034 */
[----:B------:R-:W-:Y:S01]  /*48ac0*/  LDSM.16.M88.4 R64, [R241+0x4c080] ;  /* 0x04c08000f140783b */ /* 0x000fe20000000200 */
[----:B------:R-:W-:-:S02]  /*48ad0*/  IMAD.MOV.U32 R86, RZ, RZ, R49 ;  /* 0x000000ffff567224 */ /* 0x000fc400078e0031 */
[----:B------:R-:W-:Y:S01]  /*48ae0*/  IMAD.MOV.U32 R92, RZ, RZ, R61 ;  /* 0x000000ffff5c7224 */ /* 0x000fe200078e003d */
[----:B------:R-:W4:Y:S01]  /*48af0*/  LDSM.16.M88.4 R48, [R241+0x48080] ;  /* 0x04808000f130783b */ /* 0x000f220000000200 */
[----:B------:R-:W-:Y:S02]  /*48b00*/  IMAD.MOV.U32 R93, RZ, RZ, R60 ;  /* 0x000000ffff5d7224 */ /* 0x000fe400078e003c */
[----:B------:R-:W-:Y:S01]  /*48b10*/  IMAD.MOV.U32 R94, RZ, RZ, R57 ;  /* 0x000000ffff5e7224 */ /* 0x000fe200078e0039 */
[C---:B-1----:R-:W-:Y:S01]  /*48b20*/  HMMA.1688.F32.TF32 R80, R140.reuse, R16, R80 ;  /* 0x000000108c50723c */ /* 0x042fe20000081050 */
[----:B------:R-:W1:Y:S04]  /*48b30*/  LDSM.16.M88.4 R52, [R241+0x49080] ;  /* 0x04908000f134783b */ /* 0x000e680000000200 */
[----:B------:R-:W-:Y:S03]  /*48b40*/  LDSM.16.M88.4 R56, [R241+0x4a080] ;  /* 0x04a08000f138783b */ /* 0x000fe60000000200 */
[C---:B--2---:R-:W-:Y:S01]  /*48b50*/  HMMA.1688.F32.TF32 R84, R140.reuse, R20, R84 ;  /* 0x000000148c54723c */ /* 0x044fe20000081054 */
[----:B------:R-:W-:Y:S04]  /*48b60*/  LDSM.16.M88.4 R60, [R241+0x4b080] ;  /* 0x04b08000f13c783b */ /* 0x000fe80000000200 */
[----:B------:R-:W-:Y:S03]  /*48b70*/  LDSM.16.M88.4 R68, [R241+0x4d080] ;  /* 0x04d08000f144783b */ /* 0x000fe60000000200 */
[C---:B---3--:R-:W-:Y:S01]  /*48b80*/  HMMA.1688.F32.TF32 R88, R140.reuse, R24, R88 ;  /* 0x000000188c58723c */ /* 0x048fe20000081058 */
[----:B------:R-:W2:Y:S04]  /*48b90*/  LDSM.16.M88.4 R72, [R241+0x4e080] ;  /* 0x04e08000f148783b */ /* 0x000ea80000000200 */
[----:B------:R-:W3:Y:S03]  /*48ba0*/  LDSM.16.M88.4 R76, [R241+0x4f080] ;  /* 0x04f08000f14c783b */ /* 0x000ee60000000200 */
[C---:B----4-:R-:W-:Y:S08]  /*48bb0*/  HMMA.1688.F32.TF32 R92, R140.reuse, R28, R92 ;  /* 0x0000001c8c5c723c */ /* 0x050ff0000008105c */
        /* <DEDUP_REMOVED lines=16> */
[----:B------:R-:W1:Y:S04]  /*48cc0*/  LDL.LU R228, [R1+0x1010] ;  /* 0x0010100001e47983 */ /* 0x000e680000300800 */
[----:B------:R-:W1:Y:S04]  /*48cd0*/  LDL.LU R229, [R1+0x1014] ;  /* 0x0010140001e57983 */ /* 0x000e680000300800 */
[----:B------:R-:W1:Y:S04]  /*48ce0*/  LDL.LU R230, [R1+0x1018] ;  /* 0x0010180001e67983 */ /* 0x000e680000300800 */
[----:B------:R-:W1:Y:S04]  /*48cf0*/  LDL.LU R231, [R1+0x101c] ;  /* 0x00101c0001e77983 */ /* 0x000e680000300800 */
[----:B------:R-:W-:Y:S04]  /*48d00*/  STL.64 [R1+0x2488], R106 ;  /* 0x0024886a01007387 */ /* 0x000fe80000100a00 */
[----:B------:R-:W-:Y:S01]  /*48d10*/  STL.64 [R1+0x2480], R104 ;  /* 0x0024806801007387 */ /* 0x000fe20000100a00 */
[----:B------:R-:W-:Y:S03]  /*48d20*/  HMMA.1688.F32.TF32 R112, R140, R48, R152 ;  /* 0x000000308c70723c */ /* 0x000fe60000081098 */
[----:B------:R-:W-:Y:S04]  /*48d30*/  STL.64 [R1+0x2498], R110 ;  /* 0x0024986e01007387 */ /* 0x000fe80000100a00 */
[----:B------:R-:W-:Y:S04]  /*48d40*/  STL.64 [R1+0x2490], R108 ;  /* 0x0024906c01007387 */ /* 0x000fe80000100a00 */
        /* <DEDUP_REMOVED lines=24> */
[----:B------:R-:W-:Y:S04]  /*48ed0*/  STL.64 [R1+0x24a8], R114 ;  /* 0x0024a87201007387 */ /* 0x000fe80000100a00 */
[----:B------:R-:W-:Y:S04]  /*48ee0*/  STL.64 [R1+0x24a0], R112 ;  /* 0x0024a07001007387 */ /* 0x000fe80000100a00 */
        /* <DEDUP_REMOVED lines=8> */
[C---:B-1----:R-:W-:Y:S07]  /*48f70*/  HMMA.1688.F32.TF32 R116, R140.reuse, R52, R228 ;  /* 0x000000348c74723c */ /* 0x042fee00000810e4 */
[----:B------:R-:W-:Y:S02]  /*48f80*/  IMAD.MOV.U32 R230, RZ, RZ, R129 ;  /* 0x000000ffffe67224 */ /* 0x000fe400078e0081 */
[----:B------:R-:W-:Y:S01]  /*48f90*/  IMAD.MOV.U32 R231, RZ, RZ, R128 ;  /* 0x000000ffffe77224 */ /* 0x000fe200078e0080 */
[----:B------:R-:W-:Y:S01]  /*48fa0*/  MOV R229, R132 ;  /* 0x0000008400e57202 */ /* 0x000fe20000000f00 */
[----:B------:R-:W-:Y:S01]  /*48fb0*/  IMAD.MOV.U32 R228, RZ, RZ, R133 ;  /* 0x000000ffffe47224 */ /* 0x000fe200078e0085 */
[C---:B--2---:R-:W-:Y:S08]  /*48fc0*/  HMMA.1688.F32.TF32 R136, R140.reuse, R72, R144 ;  /* 0x000000488c88723c */ /* 0x044ff00000081090 */
[C---:B----4-:R-:W-:Y:S08]  /*48fd0*/  HMMA.1688.F32.TF32 R120, R140.reuse, R56, R120 ;  /* 0x000000388c78723c */ /* 0x050ff00000081078 */
[C---:B---3--:R-:W-:Y:S08]  /*48fe0*/  HMMA.1688.F32.TF32 R124, R140.reuse, R60, R124 ;  /* 0x0000003c8c7c723c */ /* 0x048ff0000008107c */
[C---:B------:R-:W-:Y:S01]  /*48ff0*/  HMMA.1688.F32.TF32 R128, R140.reuse, R64, R148 ;  /* 0x000000408c80723c */ /* 0x040fe20000081094 */
[----:B------:R-:W-:Y:S07]  /*49000*/  STL.64 [R1+0x24b8], R118 ;  /* 0x0024b87601007387 */ /* 0x000fee0000100a00 */
[C---:B------:R-:W-:Y:S01]  /*49010*/  HMMA.1688.F32.TF32 R132, R140.reuse, R68, R232 ;  /* 0x000000448c84723c */ /* 0x040fe200000810e8 */
[----:B------:R-:W-:Y:S07]  /*49020*/  STL.64 [R1+0x24b0], R116 ;  /* 0x0024b07401007387 */ /* 0x000fee0000100a00 */
[----:B------:R-:W-:Y:S01]  /*49030*/  HMMA.1688.F32.TF32 R140, R140, R76, R220 ;  /* 0x0000004c8c8c723c */ /* 0x000fe200000810dc */
[----:B------:R-:W-:Y:S04]  /*49040*/  STL.64 [R1+0x24c8], R122 ;  /* 0x0024c87a01007387 */ /* 0x000fe80000100a00 */
[----:B------:R-:W-:Y:S04]  /*49050*/  STL.64 [R1+0x24c0], R120 ;  /* 0x0024c07801007387 */ /* 0x000fe80000100a00 */
[----:B------:R-:W-:Y:S01]  /*49060*/  STL.64 [R1+0x24d8], R126 ;  /* 0x0024d87e01007387 */ /* 0x000fe20000100a00 */
        /* <DEDUP_REMOVED lines=73> */
[----:B------:R-:W-:Y:S04]  /*49500*/  STL.64 [R1+0x2560], R152 ;  /* 0x0025609801007387 */ /* 0x000fe80000100a00 */
[----:B------:R-:W-:Y:S04]  /*49510*/  LDS R232, [R3+0x18100] ;  /* 0x0181000003e87984 */ /* 0x000fe80000000800 */
[----:B------:R-:W-:Y:S04]  /*49520*/  LDS R234, [R3+0x1a100] ;  /* 0x01a1000003ea7984 */ /* 0x000fe80000000800 */
[----:B------:R-:W-:Y:S04]  /*49530*/  LDS R233, [R240+0x18100] ;  /* 0x01810000f0e97984 */ /* 0x000fe80000000800 */
[----:B------:R-:W4:Y:S01]  /*49540*/  LDS R235, [R240+0x1a100] ;  /* 0x01a10000f0eb7984 */ /* 0x000f220000000800 */
[C---:B--2---:R-:W-:Y:S08]  /*49550*/  HMMA.1688.F32.TF32 R156, R204.reuse, R28, R156 ;  /* 0x0000001ccc9c723c */ /* 0x044ff0000008109c */
[C---:B------:R-:W-:Y:S11]  /*49560*/  HMMA.1688.F32.TF32 R160, R204.reuse, R32, R224 ;  /* 0x00000020cca0723c */ /* 0x040ff600000810e0 */
[----:B------:R-:W-:Y:S04]  /*49570*/  @!UPT UIADD3 URZ, URZ, URZ, URZ ;  /* 0x0000003f3f3ff290 */ /* 0x000fe8000fffe03f */
[----:B------:R-:W-:Y:S04]  /*49580*/  STL.64 [R1+0x2578], R158 ;  /* 0x0025789e01007387 */ /* 0x000fe80000100a00 */
[----:B------:R-:W-:Y:S04]  /*49590*/  STL.64 [R1+0x2570], R156 ;  /* 0x0025709c01007387 */ /* 0x000fe80000100a00 */
[----:B------:R-:W2:Y:S04]  /*495a0*/  LDL.LU R224, [R1+0xeb0] ;  /* 0x000eb00001e07983 */ /* 0x000ea80000300800 */
[----:B------:R-:W2:Y:S04]  /*495b0*/  LDL.LU R225, [R1+0xeb4] ;  /* 0x000eb40001e17983 */ /* 0x000ea80000300800 */
[----:B------:R-:W2:Y:S04]  /*495c0*/  LDL.LU R226, [R1+0xeb8] ;  /* 0x000eb80001e27983 */ /* 0x000ea80000300800 */
[----:B------:R-:W2:Y:S04]  /*495d0*/  LDL.LU R227, [R1+0xebc] ;  /* 0x000ebc0001e37983 */ /* 0x000ea80000300800 */
[----:B------:R-:W-:Y:S01]  /*495e0*/  STL.64 [R1+0x2588], R162 ;  /* 0x002588a201007387 */ /* 0x000fe20000100a00 */
[----:B---3--:R-:W-:Y:S03]  /*495f0*/  HMMA.1688.F32.TF32 R172, R204, R44, R216 ;  /* 0x0000002cccac723c */ /* 0x008fe600000810d8 */
[----:B------:R-:W-:Y:S04]  /*49600*/  STL.64 [R1+0x2580], R160 ;  /* 0x002580a001007387 */ /* 0x000fe80000100a00 */
[----:B------:R-:W3:Y:S04]  /*49610*/  LDL.LU R216, [R1+0xea0] ;  /* 0x000ea00001d87983 */ /* 0x000ee80000300800 */
[----:B------:R-:W3:Y:S04]  /*49620*/  LDL.LU R217, [R1+0xea4] ;  /* 0x000ea40001d97983 */ /* 0x000ee80000300800 */
[----:B------:R-:W3:Y:S04]  /*49630*/  LDL.LU R218, [R1+0xea8] ;  /* 0x000ea80001da7983 */ /* 0x000ee80000300800 */
[----:B------:R-:W3:Y:S01]  /*49640*/  LDL.LU R219, [R1+0xeac] ;  /* 0x000eac0001db7983 */ /* 0x000ee20000300800 */
[C---:B----4-:R-:W-:Y:S03]  /*49650*/  HMMA.1688.F32.TF32 R208, R232.reuse, R16, R220 ;  /* 0x00000010e8d0723c */ /* 0x050fe600000810dc */
[----:B------:R-:W4:Y:S04]  /*49660*/  LDL.LU R220, [R1+0xe90] ;  /* 0x000e900001dc7983 */ /* 0x000f280000300800 */
[----:B------:R-:W4:Y:S04]  /*49670*/  LDL.LU R221, [R1+0xe94] ;  /* 0x000e940001dd7983 */ /* 0x000f280000300800 */
[----:B------:R-:W4:Y:S04]  /*49680*/  LDL.LU R222, [R1+0xe98] ;  /* 0x000e980001de7983 */ /* 0x000f280000300800 */
[----:B------:R-:W4:Y:S08]  /*49690*/  LDL.LU R223, [R1+0xe9c] ;  /* 0x000e9c0001df7983 */ /* 0x000f300000300800 */
[----:B------:R-:W-:Y:S04]  /*496a0*/  STL [R1+0x2328], R208 ;  /* 0x002328d001007387 */ /* 0x000fe80000100800 */
[----:B------:R-:W-:Y:S04]  /*496b0*/  STL [R1+0x2324], R209 ;  /* 0x002324d101007387 */ /* 0x000fe80000100800 */
[----:B------:R-:W-:Y:S04]  /*496c0*/  STL [R1+0x2320], R210 ;  /* 0x002320d201007387 */ /* 0x000fe80000100800 */
[----:B------:R-:W-:Y:S01]  /*496d0*/  STL [R1+0x231c], R211 ;  /* 0x00231cd301007387 */ /* 0x000fe20000100800 */
[C---:B--2---:R-:W-:Y:S03]  /*496e0*/  HMMA.1688.F32.TF32 R212, R232.reuse, R20, R224 ;  /* 0x00000014e8d4723c */ /* 0x044fe600000810e0 */
[----:B------:R-:W2:Y:S04]  /*496f0*/  LDL.LU R224, [R1+0xe80] ;  /* 0x000e800001e07983 */ /* 0x000ea80000300800 */
[----:B------:R-:W2:Y:S04]  /*49700*/  LDL.LU R225, [R1+0xe84] ;  /* 0x000e840001e17983 */ /* 0x000ea80000300800 */
[----:B------:R-:W2:Y:S04]  /*49710*/  LDL.LU R226, [R1+0xe88] ;  /* 0x000e880001e27983 */ /* 0x000ea80000300800 */
[----:B------:R-:W2:Y:S08]  /*49720*/  LDL.LU R227, [R1+0xe8c] ;  /* 0x000e8c0001e37983 */ /* 0x000eb00000300800 */
        /* <DEDUP_REMOVED lines=12> */
[C---:B---3--:R-:W-:Y:S03]  /*497f0*/  HMMA.1688.F32.TF32 R216, R232.reuse, R24, R216 ;  /* 0x00000018e8d8723c */ /* 0x048fe600000810d8 */
        /* <DEDUP_REMOVED lines=25> */
[C---:B--2---:R-:W-:Y:S11]  /*49990*/  HMMA.1688.F32.TF32 R224, R232.reuse, R32, R224 ;  /* 0x00000020e8e0723c */ /* 0x044ff600000810e0 */
[----:B------:R-:W-:Y:S11]  /*499a0*/  @!UPT UIADD3 URZ, URZ, URZ, URZ ;  /* 0x0000003f3f3ff290 */ /* 0x000ff6000fffe03f */
[----:B------:R-:W-:Y:S01]  /*499b0*/  @!UPT UIADD3 URZ, URZ, URZ, URZ ;  /* 0x0000003f3f3ff290 */ /* 0x000fe2000fffe03f */
[----:B------:R-:W-:Y:S04]  /*499c0*/  STL [R1+0x235c], R224 ;  /* 0x00235ce001007387 */ /* 0x000fe80000100800 */
[----:B------:R-:W-:Y:S04]  /*499d0*/  STL [R1+0x2358], R225 ;  /* 0x002358e101007387 */ /* 0x000fe80000100800 */
[----:B------:R-:W-:Y:S01]  /*499e0*/  STL [R1+0x2354], R226 ;  /* 0x002354e201007387 */ /* 0x000fe20000100800 */
[C---:B------:R-:W-:Y:S03]  /*499f0*/  HMMA.1688.F32.TF32 R84, R232.reuse, R36, R236 ;  /* 0x00000024e854723c */ /* 0x040fe600000810ec */
[----:B------:R-:W-:Y:S04]  /*49a00*/  STL [R1+0x2310], R227 ;  /* 0x002310e301007387 */ /* 0x000fe80000100800 */
[----:B------:R-:W2:Y:S11]  /*49a10*/  LDL.LU R4, [R1+0xdf0] ;  /* 0x000df00001047983 */ /* 0x000eb60000300800 */
[----:B------:R-:W-:Y:S05]  /*49a20*/  @!UPT UIADD3 URZ, URZ, URZ, URZ ;  /* 0x0000003f3f3ff290 */ /* 0x000fea000fffe03f */
        /* <DEDUP_REMOVED lines=8> */
[----:B------:R-:W2:Y:S01]  /*49ab0*/  LDL.LU R239, [R1+0xdec] ;  /* 0x000dec0001ef7983 */ /* 0x000ea20000300800 */
[C---:B----4-:R-:W-:Y:S08]  /*49ac0*/  HMMA.1688.F32.TF32 R84, R232.reuse, R40, R80 ;  /* 0x00000028e854723c */ /* 0x050ff00000081050 */
[C---:B---3--:R-:W-:Y:S08]  /*49ad0*/  HMMA.1688.F32.TF32 R80, R232.reuse, R44, R12 ;  /* 0x0000002ce850723c */ /* 0x048ff0000008100c */
[----:B------:R-:W-:Y:S07]  /*49ae0*/  HMMA.1688.F32.TF32 R12, R232, R48, R244 ;  /* 0x00000030e80c723c */ /* 0x000fee00000810f4 */
[----:B------:R-:W-:Y:S04]  /*49af0*/  STL.64 [R1+0x11b0], R84 ;  /* 0x0011b05401007387 */ /* 0x000fe80000100a00 */
[----:B------:R-:W-:Y:S04]  /*49b00*/  STL.64 [R1+0x11b8], R86 ;  /* 0x0011b85601007387 */ /* 0x000fe80000100a00 */
[----:B------:R-:W-:Y:S04]  /*49b10*/  STL.64 [R1+0x11a0], R80 ;  /* 0x0011a05001007387 */ /* 0x000fe80000100a00 */
[----:B------:R-:W-:Y:S04]  /*49b20*/  STL.64 [R1+0x11a8], R82 ;  /* 0x0011a85201007387 */ /* 0x000fe80000100a00 */
[----:B------:R-:W3:Y:S01]  /*49b30*/  LDL.LU R244, [R1+0xdd0] ;  /* 0x000dd00001f47983 */ /* 0x000ee20000300800 */
[----:B------:R-:W-:Y:S01]  /*49b40*/  IMAD.MOV.U32 R224, RZ, RZ, R12 ;  /* 0x000000ffffe07224 */ /* 0x000fe200078e000c */
[----:B------:R-:W-:Y:S01]  /*49b50*/  MOV R225, R13 ;  /* 0x0000000d00e17202 */ /* 0x000fe20000000f00 */
[----:B------:R-:W-:Y:S01]  /*49b60*/  IMAD.MOV.U32 R226, RZ, RZ, R14 ;  /* 0x000000ffffe27224 */ /* 0x000fe200078e000e */
[----:B------:R-:W3:Y:S01]  /*49b70*/  LDL.LU R245, [R1+0xdd4] ;  /* 0x000dd40001f57983 */ /* 0x000ee20000300800 */
[----:B------:R-:W-:-:S02]  /*49b80*/  IMAD.MOV.U32 R220, RZ, RZ, R15 ;  /* 0x000000ffffdc7224 */ /* 0x000fc400078e000f */
[C---:B------:R-:W-:Y:S01]  /*49b90*/  HMMA.1688.F32.TF32 R12, R232.reuse, R52, R248 ;  /* 0x00000034e80c723c */ /* 0x040fe200000810f8 */
[----:B------:R-:W3:Y:S04]  /*49ba0*/  LDL.LU R246, [R1+0xdd8] ;  /* 0x000dd80001f67983 */ /* 0x000ee80000300800 */
[----:B------:R-:W3:Y:S04]  /*49bb0*/  LDL.LU R247, [R1+0xddc] ;  /* 0x000ddc0001f77983 */ /* 0x000ee80000300800 */
[----:B------:R1:W-:Y:S04]  /*49bc0*/  STL [R1+0x236c], R220 ;  /* 0x00236cdc01007387 */ /* 0x0003e80000100800 */
[----:B------:R4:W-:Y:S04]  /*49bd0*/  STL [R1+0x2368], R226 ;  /* 0x002368e201007387 */ /* 0x0009e80000100800 */
[----:B------:R1:W-:Y:S04]  /*49be0*/  STL [R1+0x2364], R225 ;  /* 0x002364e101007387 */ /* 0x0003e80000100800 */
[----:B------:R1:W-:Y:S04]  /*49bf0*/  STL [R1+0x2360], R224 ;  /* 0x002360e001007387 */ /* 0x0003e80000100800 */
[----:B------:R-:W3:Y:S04]  /*49c00*/  LDL.LU R248, [R1+0xdc0] ;  /* 0x000dc00001f87983 */ /* 0x000ee80000300800 */
[----:B------:R-:W-:Y:S04]  /*49c10*/  STL.64 [R1+0x1180], R12 ;  /* 0x0011800c01007387 */ /* 0x000fe80000100a00 */
[----:B------:R-:W-:Y:S04]  /*49c20*/  STL.64 [R1+0x1188], R14 ;  /* 0x0011880e01007387 */ /* 0x000fe80000100a00 */
[----:B------:R-:W3:Y:S04]  /*49c30*/  LDL.LU R249, [R1+0xdc4] ;  /* 0x000dc40001f97983 */ /* 0x000ee80000300800 */
[----:B------:R-:W3:Y:S04]  /*49c40*/  LDL.LU R250, [R1+0xdc8] ;  /* 0x000dc80001fa7983 */ /* 0x000ee80000300800 */
[----:B------:R-:W3:Y:S01]  /*49c50*/  LDL.LU R251, [R1+0xdcc] ;  /* 0x000dcc0001fb7983 */ /* 0x000ee20000300800 */
[----:B------:R-:W-:Y:S11]  /*49c60*/  HMMA.1688.F32.TF32 R8, R232, R56, R8 ;  /* 0x00000038e808723c */ /* 0x000ff60000081008 */
[----:B------:R-:W-:Y:S11]  /*49c70*/  @!UPT UIADD3 URZ, URZ, URZ, URZ ;  /* 0x0000003f3f3ff290 */ /* 0x000ff6000fffe03f */
[----:B------:R-:W-:Y:S02]  /*49c80*/  @!UPT UIADD3 URZ, URZ, URZ, URZ ;  /* 0x0000003f3f3ff290 */ /* 0x000fe4000fffe03f */
[----:B-1----:R-:W-:Y:S01]  /*49c90*/  IMAD.MOV.U32 R220, RZ, RZ, R8 ;  /* 0x000000ffffdc7224 */ /* 0x002fe200078e0008 */
[----:B----4-:R-:W-:Y:S01]  /*49ca0*/  MOV R226, R9 ;  /* 0x0000000900e27202 */ /* 0x010fe20000000f00 */
[----:B------:R-:W-:Y:S02]  /*49cb0*/  IMAD.MOV.U32 R225, RZ, RZ, R10 ;  /* 0x000000ffffe17224 */ /* 0x000fe400078e000a */
[----:B------:R-:W-:-:S05]  /*49cc0*/  IMAD.MOV.U32 R224, RZ, RZ, R11 ;  /* 0x000000ffffe07224 */ /* 0x000fca00078e000b */
[----:B------:R1:W-:Y:S04]  /*49cd0*/  STL [R1+0x237c], R224 ;  /* 0x00237ce001007387 */ /* 0x0003e80000100800 */
[----:B------:R4:W-:Y:S04]  /*49ce0*/  STL [R1+0x2378], R225 ;  /* 0x002378e101007387 */ /* 0x0009e80000100800 */
[----:B------:R1:W-:Y:S04]  /*49cf0*/  STL [R1+0x2374], R220 ;  /* 0x002374dc01007387 */ /* 0x0003e80000100800 */
[----:B------:R1:W-:Y:S01]  /*49d00*/  STL [R1+0x2370], R226 ;  /* 0x002370e201007387 */ /* 0x0003e20000100800 */
[C---:B--2---:R-:W-:Y:S08]  /*49d10*/  HMMA.1688.F32.TF32 R8, R232.reuse, R60, R4 ;  /* 0x0000003ce808723c */ /* 0x044ff00000081004 */
[----:B------:R-:W-:Y:S11]  /*49d20*/  HMMA.1688.F32.TF32 R4, R232, R64, R236 ;  /* 0x00000040e804723c */ /* 0x000ff600000810ec */
[----:B------:R-:W-:Y:S04]  /*49d30*/  @!UPT UIADD3 URZ, URZ, URZ, URZ ;  /* 0x0000003f3f3ff290 */ /* 0x000fe8000fffe03f */
[----:B------:R3:W-:Y:S04]  /*49d40*/  STL.64 [R1+0x1150], R8 ;  /* 0x0011500801007387 */ /* 0x0007e80000100a00 */
[----:B------:R-:W-:Y:S04]  /*49d50*/  STL.64 [R1+0x1158], R10 ;  /* 0x0011580a01007387 */ /* 0x000fe80000100a00 */
[----:B------:R-:W2:Y:S04]  /*49d60*/  LDL.LU R236, [R1+0xdb0] ;  /* 0x000db00001ec7983 */ /* 0x000ea80000300800 */
[----:B------:R-:W2:Y:S04]  /*49d70*/  LDL.LU R237, [R1+0xdb4] ;  /* 0x000db40001ed7983 */ /* 0x000ea80000300800 */
[----:B------:R-:W2:Y:S04]  /*49d80*/  LDL.LU R238, [R1+0xdb8] ;  /* 0x000db80001ee7983 */ /* 0x000ea80000300800 */
[----:B------:R-:W2:Y:S01]  /*49d90*/  LDL.LU R239, [R1+0xdbc] ;  /* 0x000dbc0001ef7983 */ /* 0x000ea20000300800 */
[----:B------:R-:W-:Y:S01]  /*49da0*/  IMAD.MOV.U32 R221, RZ, RZ, R4 ;  /* 0x000000ffffdd7224 */ /* 0x000fe200078e0004 */
[----:B------:R-:W-:Y:S01]  /*49db0*/  MOV R222, R5 ;  /* 0x0000000500de7202 */ /* 0x000fe20000000f00 */
[----:B------:R-:W-:-:S02]  /*49dc0*/  IMAD.MOV.U32 R223, RZ, RZ, R6 ;  /* 0x000000ffffdf7224 */ /* 0x000fc400078e0006 */
[----:B------:R-:W-:Y:S02]  /*49dd0*/  IMAD.MOV.U32 R216, RZ, RZ, R7 ;  /* 0x000000ffffd87224 */ /* 0x000fe400078e0007 */
[C---:B---3--:R-:W-:Y:S03]  /*49de0*/  HMMA.1688.F32.TF32 R4, R232.reuse, R68, R244 ;  /* 0x00000044e804723c */ /* 0x048fe600000810f4 */
[----:B------:R3:W-:Y:S04]  /*49df0*/  STL [R1+0x238c], R216 ;  /* 0x00238cd801007387 */ /* 0x0007e80000100800 */
[----:B------:R1:W-:Y:S11]  /*49e00*/  STL [R1+0x2388], R223 ;  /* 0x002388df01007387 */ /* 0x0003f60000100800 */
[----:B------:R-:W-:Y:S06]  /*49e10*/  @!UPT UIADD3 URZ, URZ, URZ, URZ ;  /* 0x0000003f3f3ff290 */ /* 0x000fec000fffe03f */
[----:B-1----:R-:W-:Y:S01]  /*49e20*/  IMAD.MOV.U32 R224, RZ, RZ, R4 ;  /* 0x000000ffffe07224 */ /* 0x002fe200078e0004 */
[----:B----4-:R-:W-:Y:S01]  /*49e30*/  MOV R225, R5 ;  /* 0x0000000500e17202 */ /* 0x010fe20000000f00 */
[----:B------:R-:W-:Y:S02]  /*49e40*/  IMAD.MOV.U32 R220, RZ, RZ, R6 ;  /* 0x000000ffffdc7224 */ /* 0x000fe400078e0006 */
[----:B------:R-:W-:Y:S02]  /*49e50*/  IMAD.MOV.U32 R226, RZ, RZ, R7 ;  /* 0x000000ffffe27224 */ /* 0x000fe400078e0007 */
[----:B------:R-:W-:Y:S01]  /*49e60*/  HMMA.1688.F32.TF32 R4, R232, R72, R248 ;  /* 0x00000048e804723c */ /* 0x000fe200000810f8 */
[----:B------:R1:W-:Y:S04]  /*49e70*/  STL [R1+0x2384], R222 ;  /* 0x002384de01007387 */ /* 0x0003e80000100800 */
[----:B------:R4:W-:Y:S04]  /*49e80*/  STL [R1+0x2380], R221 ;  /* 0x002380dd01007387 */ /* 0x0009e80000100800 */
[----:B------:R-:W-:Y:S04]  /*49e90*/  STL [R1+0x239c], R226 ;  /* 0x00239ce201007387 */ /* 0x000fe80000100800 */
[----:B------:R-:W-:Y:S04]  /*49ea0*/  STL [R1+0x2398], R220 ;  /* 0x002398dc01007387 */ /* 0x000fe80000100800 */
[----:B------:R-:W-:Y:S04]  /*49eb0*/  STL [R1+0x2394], R224 ;  /* 0x002394e001007387 */ /* 0x000fe80000100800 */
[----:B------:R-:W-:Y:S04]  /*49ec0*/  STL [R1+0x2390], R225 ;  /* 0x002390e101007387 */ /* 0x000fe80000100800 */
[----:B------:R-:W2:Y:S01]  /*49ed0*/  LDL.LU R8, [R1+0xda0] ;  /* 0x000da00001087983 */ /* 0x000ea20000300800 */
[----:B---3--:R-:W-:-:S03]  /*49ee0*/  IMAD.MOV.U32 R216, RZ, RZ, R4 ;  /* 0x000000ffffd87224 */ /* 0x008fc600078e0004 */
[----:B------:R-:W3:Y:S01]  /*49ef0*/  LDL.LU R9, [R1+0xda4] ;  /* 0x000da40001097983 */ /* 0x000ee20000300800 */
[----:B------:R-:W-:-:S03]  /*49f00*/  MOV R223, R5 ;  /* 0x0000000500df7202 */ /* 0x000fc60000000f00 */
[----:B------:R-:W3:Y:S01]  /*49f10*/  LDL.LU R10, [R1+0xda8] ;  /* 0x000da800010a7983 */ /* 0x000ee20000300800 */
[----:B-1----:R-:W-:-:S03]  /*49f20*/  IMAD.MOV.U32 R222, RZ, RZ, R6 ;  /* 0x000000ffffde7224 */ /* 0x002fc600078e0006 */
[----:B------:R-:W3:Y:S01]  /*49f30*/  LDL.LU R11, [R1+0xdac] ;  /* 0x000dac00010b7983 */ /* 0x000ee20000300800 */
[----:B----4-:R-:W-:-:S03]  /*49f40*/  IMAD.MOV.U32 R221, RZ, RZ, R7 ;  /* 0x000000ffffdd7224 */ /* 0x010fc600078e0007 */
        /* <DEDUP_REMOVED lines=20> */
[----:B------:R-:W2:Y:S01]  /*4a090*/  LDL.LU R239, [R1+0xd6c] ;  /* 0x000d6c0001ef7983 */ /* 0x000ea20000300800 */
[C---:B------:R-:W-:Y:S03]  /*4a0a0*/  HMMA.1688.F32.TF32 R164, R204.reuse, R36, R164 ;  /* 0x00000024cca4723c */ /* 0x040fe600000810a4 */
[----:B------:R-:W-:Y:S04]  /*4a0b0*/  LDS R232, [R3+0x18200] ;  /* 0x0182000003e87984 */ /* 0x000fe80000000800 */
[----:B------:R-:W-:Y:S01]  /*4a0c0*/  LDS R234, [R3+0x1a200] ;  /* 0x01a2000003ea7984 */ /* 0x000fe20000000800 */
        /* <DEDUP_REMOVED lines=8> */
[----:B------:R-:W-:Y:S04]  /*4a150*/  LDS R233, [R240+0x18200] ;  /* 0x01820000f0e97984 */ /* 0x000fe80000000800 */
[----:B------:R-:W-:Y:S03]  /*4a160*/  LDS R235, [R240+0x1a200] ;  /* 0x01a20000f0eb7984 */ /* 0x000fe60000000800 */
[----:B------:R-:W-:Y:S01]  /*4a170*/  HMMA.1688.F32.TF32 R204, R204, R76, R228 ;  /* 0x0000004ccccc723c */ /* 0x000fe200000810e4 */
[----:B------:R-:W-:Y:S04]  /*4a180*/  LDS R228, [R3+0x18180] ;  /* 0x0181800003e47984 */ /* 0x000fe80000000800 */
[----:B------:R-:W-:Y:S04]  /*4a190*/  LDS R230, [R3+0x1a180] ;  /* 0x01a1800003e67984 */ /* 0x000fe80000000800 */
[----:B------:R-:W-:Y:S04]  /*4a1a0*/  LDS R229, [R240+0x18180] ;  /* 0x01818000f0e57984 */ /* 0x000fe80000000800 */
[----:B------:R-:W4:Y:S02]  /*4a1b0*/  LDS R231, [R240+0x1a180] ;  /* 0x01a18000f0e77984 */ /* 0x000f240000000800 */
[C---:B----4-:R-:W-:Y:S11]  /*4a1c0*/  HMMA.1688.F32.TF32 R4, R228.reuse, R20, R4 ;  /* 0x00000014e404723c */ /* 0x050ff60000081004 */
[----:B------:R-:W-:Y:S11]  /*4a1d0*/  @!UPT UIADD3 URZ, URZ, URZ, URZ ;  /* 0x0000003f3f3ff290 */ /* 0x000ff6000fffe03f */
[----:B------:R-:W-:Y:S02]  /*4a1e0*/  @!UPT UIADD3 URZ, URZ, URZ, URZ ;  /* 0x0000003f3f3ff290 */ /* 0x000fe4000fffe03f */
[----:B------:R-:W-:Y:S01]  /*4a1f0*/  IMAD.MOV.U32 R217, RZ, RZ, R4 ;  /* 0x000000ffffd97224 */ /* 0x000fe200078e0004 */
[----:B------:R-:W-:Y:S01]  /*4a200*/  MOV R218, R5 ;  /* 0x0000000500da7202 */ /* 0x000fe20000000f00 */
[----:B------:R-:W-:Y:S02]  /*4a210*/  IMAD.MOV.U32 R212, RZ, RZ, R6 ;  /* 0x000000ffffd47224 */ /* 0x000fe400078e0006 */
[----:B------:R-:W-:Y:S02]  /*4a220*/  IMAD.MOV.U32 R213, RZ, RZ, R7 ;  /* 0x000000ffffd57224 */ /* 0x000fe400078e0007 */
[C---:B---3--:R-:W-:Y:S08]  /*4a230*/  HMMA.1688.F32.TF32 R4, R228.reuse, R24, R244 ;  /* 0x00000018e404723c */ /* 0x048ff000000810f4 */
[C---:B------:R-:W-:Y:S11]  /*4a240*/  HMMA.1688.F32.TF32 R8, R228.reuse, R16, R8 ;  /* 0x00000010e408723c */ /* 0x040ff60000081008 */
[----:B------:R-:W-:Y:S05]  /*4a250*/  @!UPT UIADD3 URZ, URZ, URZ, URZ ;  /* 0x0000003f3f3ff290 */ /* 0x000fea000fffe03f */
        /* <DEDUP_REMOVED lines=8> */
[----:B------:R-:W-:Y:S01]  /*4a2e0*/  IMAD.MOV.U32 R226, RZ, RZ, R12 ;  /* 0x000000ffffe27224 */ /* 0x000fe200078e000c */
[----:B------:R1:W-:Y:S01]  /*4a2f0*/  STL [R1+0x23bc], R225 ;  /* 0x0023bce101007387 */ /* 0x0003e20000100800 */
[----:B------:R-:W-:Y:S01]  /*4a300*/  IMAD.MOV.U32 R210, RZ, RZ, R11 ;  /* 0x000000ffffd27224 */ /* 0x000fe200078e000b */
[----:B------:R-:W-:Y:S01]  /*4a310*/  MOV R208, R9 ;  /* 0x0000000900d07202 */ /* 0x000fe20000000f00 */
[----:B------:R-:W-:Y:S01]  /*4a320*/  IMAD.MOV.U32 R209, RZ, RZ, R10 ;  /* 0x000000ffffd17224 */ /* 0x000fe200078e000a */
[----:B------:R3:W-:Y:S01]  /*4a330*/  STL [R1+0x23b8], R224 ;  /* 0x0023b8e001007387 */ /* 0x0007e20000100800 */
[----:B------:R-:W-:Y:S11]  /*4a340*/  IMAD.MOV.U32 R214, RZ, RZ, R8 ;  /* 0x000000ffffd67224 */ /* 0x000ff600078e0008 */
[----:B------:R-:W-:Y:S02]  /*4a350*/  @!UPT UIADD3 URZ, URZ, URZ, URZ ;  /* 0x0000003f3f3ff290 */ /* 0x000fe4000fffe03f */
[----:B------:R-:W-:Y:S01]  /*4a360*/  IMAD.MOV.U32 R221, RZ, RZ, R4 ;  /* 0x000000ffffdd7224 */ /* 0x000fe200078e0004 */
[----:B------:R-:W-:Y:S01]  /*4a370*/  MOV R222, R5 ;  /* 0x0000000500de7202 */ /* 0x000fe20000000f00 */
[----:B------:R-:W-:Y:S02]  /*4a380*/  IMAD.MOV.U32 R216, RZ, RZ, R6 ;  /* 0x000000ffffd87224 */ /* 0x000fe400078e0006 */
[----:B------:R-:W-:Y:S01]  /*4a390*/  IMAD.MOV.U32 R223, RZ, RZ, R7 ;  /* 0x000000ffffdf7224 */ /* 0x000fe200078e0007 */
[----:B------:R4:W-:Y:S04]  /*4a3a0*/  STL [R1+0x23b4], R226 ;  /* 0x0023b4e201007387 */ /* 0x0009e80000100800 */
[----:B------:R1:W-:Y:S04]  /*4a3b0*/  STL [R1+0x23b0], R220 ;  /* 0x0023b0dc01007387 */ /* 0x0003e80000100800 */
[----:B------:R-:W-:Y:S04]  /*4a3c0*/  STL [R1+0x23cc], R210 ;  /* 0x0023ccd201007387 */ /* 0x000fe80000100800 */
[----:B------:R-:W-:Y:S04]  /*4a3d0*/  STL [R1+0x23c8], R209 ;  /* 0x0023c8d101007387 */ /* 0x000fe80000100800 */
[----:B------:R-:W-:Y:S04]  /*4a3e0*/  STL [R1+0x23c4], R208 ;  /* 0x0023c4d001007387 */ /* 0x000fe80000100800 */
[----:B------:R-:W-:Y:S01]  /*4a3f0*/  STL [R1+0x23c0], R214 ;  /* 0x0023c0d601007387 */ /* 0x000fe20000100800 */
[----:B--2---:R-:W-:Y:S03]  /*4a400*/  HMMA.1688.F32.TF32 R4, R228, R32, R236 ;  /* 0x00000020e404723c */ /* 0x004fe600000810ec */
[----:B------:R-:W2:Y:S04]  /*4a410*/  LDL.LU R236, [R1+0xbd0] ;  /* 0x000bd00001ec7983 */ /* 0x000ea80000300800 */
[----:B------:R-:W2:Y:S04]  /*4a420*/  LDL.LU R237, [R1+0xbd4] ;  /* 0x000bd40001ed7983 */ /* 0x000ea80000300800 */
[----:B------:R-:W2:Y:S04]  /*4a430*/  LDL.LU R238, [R1+0xbd8] ;  /* 0x000bd80001ee7983 */ /* 0x000ea80000300800 */
[----:B------:R-:W2:Y:S04]  /*4a440*/  LDL.LU R239, [R1+0xbdc] ;  /* 0x000bdc0001ef7983 */ /* 0x000ea80000300800 */
[----:B------:R-:W2:Y:S04]  /*4a450*/  LDL.LU R248, [R1+0xbe0] ;  /* 0x000be00001f87983 */ /* 0x000ea80000300800 */
[----:B------:R-:W2:Y:S01]  /*4a460*/  LDL.LU R249, [R1+0xbe4] ;  /* 0x000be40001f97983 */ /* 0x000ea20000300800 */
[----:B-1----:R-:W-:-:S03]  /*4a470*/  IMAD.MOV.U32 R225, RZ, RZ, R4 ;  /* 0x000000ffffe17224 */ /* 0x002fc600078e0004 */
[----:B------:R-:W2:Y:S01]  /*4a480*/  LDL.LU R250, [R1+0xbe8] ;  /* 0x000be80001fa7983 */ /* 0x000ea20000300800 */
[----:B---3--:R-:W-:Y:S01]  /*4a490*/  MOV R224, R5 ;  /* 0x0000000500e07202 */ /* 0x008fe20000000f00 */
[----:B----4-:R-:W-:Y:S02]  /*4a4a0*/  IMAD.MOV.U32 R226, RZ, RZ, R6 ;  /* 0x000000ffffe27224 */ /* 0x010fe400078e0006 */
[----:B------:R-:W2:Y:S01]  /*4a4b0*/  LDL.LU R251, [R1+0xbec] ;  /* 0x000bec0001fb7983 */ /* 0x000ea20000300800 */
[----:B------:R-:W-:-:S03]  /*4a4c0*/  IMAD.MOV.U32 R220, RZ, RZ, R7 ;  /* 0x000000ffffdc7224 */ /* 0x000fc600078e0007 */
        /* <DEDUP_REMOVED lines=94> */
[C---:B------:R-:W-:Y:S08]  /*4aab0*/  HMMA.1688.F32.TF32 R12, R232.reuse, R48, R12 ;  /* 0x00000030e80c723c */ /* 0x040ff0000008100c */
[C---:B----4-:R-:W-:Y:S08]  /*4aac0*/  HMMA.1688.F32.TF32 R92, R232.reuse, R32, R92 ;  /* 0x00000020e85c723c */ /* 0x050ff0000008105c */
[C---:B------:R-:W-:Y:S08]  /*4aad0*/  HMMA.1688.F32.TF32 R100, R232.reuse, R24, R100 ;  /* 0x00000018e864723c */ /* 0x040ff00000081064 */
[----:B------:R-:W-:Y:S08]  /*4aae0*/  HMMA.1688.F32.TF32 R104, R232, R20, R104 ;  /* 0x00000014e868723c */ /* 0x000ff00000081068 */
        /* <DEDUP_REMOVED lines=14> */
[----:B------:R-:W-:Y:S01]  /*4abd0*/  STL.64 [R1+0x1070], R140 ;  /* 0x0010708c01007387 */ /* 0x000fe20000100a00 */
        /* <DEDUP_REMOVED lines=44> */
[----:B-1----:R-:W-:Y:S07]  /*4aea0*/  HMMA.1688.F32.TF32 R4, R232, R68, R236 ;  /* 0x00000044e804723c */ /* 0x002fee00000810ec */
[----:B------:R1:W-:Y:S04]  /*4aeb0*/  STL.64 [R1+0xf50], R12 ;  /* 0x000f500c01007387 */ /* 0x0003e80000100a00 */
[----:B------:R2:W-:Y:S04]  /*4aec0*/  STL.64 [R1+0xf58], R14 ;  /* 0x000f580e01007387 */ /* 0x0005e80000100a00 */
[----:B------:R-:W3:Y:S04]  /*4aed0*/  LDL.LU R248, [R1+0x8c0] ;  /* 0x0008c00001f87983 */ /* 0x000ee80000300800 */
        /* <DEDUP_REMOVED lines=13> */
[----:B--2---:R-:W3:Y:S04]  /*4afb0*/  LDL.LU R14, [R1+0xa58] ;  /* 0x000a5800010e7983 */ /* 0x004ee80000300800 */
        /* <DEDUP_REMOVED lines=82> */
[----:B------:R-:W-:Y:S04]  /*4b4e0*/  LDS R228, [R3+0x18280] ;  /* 0x0182800003e47984 */ /* 0x000fe80000000800 */
[----:B------:R-:W-:Y:S04]  /*4b4f0*/  LDS R230, [R3+0x1a280] ;  /* 0x01a2800003e67984 */ /* 0x000fe80000000800 */
[----:B------:R-:W-:Y:S04]  /*4b500*/  LDS R229, [R240+0x18280] ;  /* 0x01828000f0e57984 */ /* 0x000fe80000000800 */
[----:B------:R-:W2:Y:S02]  /*4b510*/  LDS R231, [R240+0x1a280] ;  /* 0x01a28000f0e77984 */ /* 0x000ea40000000800 */
[C---:B--2---:R-:W-:Y:S08]  /*4b520*/  HMMA.1688.F32.TF32 R96, R228.reuse, R56, R96 ;  /* 0x00000038e460723c */ /* 0x044ff00000081060 */
[C---:B---3--:R-:W-:Y:S08]  /*4b530*/  HMMA.1688.F32.TF32 R100, R228.reuse, R52, R100 ;  /* 0x00000034e464723c */ /* 0x048ff00000081064 */
[C---:B------:R-:W-:Y:S08]  /*4b540*/  HMMA.1688.F32.TF32 R108, R228.reuse, R44, R108 ;  /* 0x0000002ce46c723c */ /* 0x040ff0000008106c */
[C---:B------:R-:W-:Y:S08]  /*4b550*/  HMMA.1688.F32.TF32 R112, R228.reuse, R40, R112 ;  /* 0x00000028e470723c */ /* 0x040ff00000081070 */
[C---:B------:R-:W-:Y:S08]  /*4b560*/  HMMA.1688.F32.TF32 R116, R228.reuse, R36, R116 ;  /* 0x00000024e474723c */ /* 0x040ff00000081074 */
[C---:B------:R-:W-:Y:S08]  /*4b570*/  HMMA.1688.F32.TF32 R124, R228.reuse, R28, R124 ;  /* 0x0000001ce47c723c */ /* 0x040ff0000008107c */
[----:B------:R-:W-:Y:S08]  /*4b580*/  HMMA.1688.F32.TF32 R128, R228, R24, R128 ;  /* 0x00000018e480723c */ /* 0x000ff00000081080 */
[C---:B------:R-:W-:Y:S08]  /*4b590*/  HMMA.1688.F32.TF32 R140, R232.reuse, R76, R140 ;  /* 0x0000004ce88c723c */ /* 0x040ff0000008108c */
[----:B------:R-:W-:Y:S01]  /*4b5a0*/  HMMA.1688.F32.TF32 R144, R232, R72, R144 ;  /* 0x00000048e890723c */ /* 0x000fe20000081090 */
[----:B------:R-:W-:Y:S04]  /*4b5b0*/  LDS R232, [R3+0x18300] ;  /* 0x0183000003e87984 */ /* 0x000fe80000000800 */
[----:B------:R-:W-:Y:S04]  /*4b5c0*/  LDS R234, [R3+0x1a300] ;  /* 0x01a3000003ea7984 */ /* 0x000fe80000000800 */
[----:B------:R-:W-:Y:S04]  /*4b5d0*/  LDS R233, [R240+0x18300] ;  /* 0x01830000f0e97984 */ /* 0x000fe80000000800 */
[----:B------:R-:W4:Y:S01]  /*4b5e0*/  LDS R235, [R240+0x1a300] ;  /* 0x01a30000f0eb7984 */ /* 0x000f220000000800 */
[C---:B------:R-:W-:Y:S08]  /*4b5f0*/  HMMA.1688.F32.TF32 R132, R228.reuse, R20, R132 ;  /* 0x00000014e484723c */ /* 0x040ff00000081084 */
[C---:B------:R-:W-:Y:S01]  /*4b600*/  HMMA.1688.F32.TF32 R136, R228.reuse, R16, R136 ;  /* 0x00000010e488723c */ /* 0x040fe20000081088 */
[----:B------:R-:W-:Y:S07]  /*4b610*/  STL.64 [R1+0xf20], R144 ;  /* 0x000f209001007387 */ /* 0x000fee0000100a00 */
[C---:B------:R-:W-:Y:S01]  /*4b620*/  HMMA.1688.F32.TF32 R120, R228.reuse, R32, R120 ;  /* 0x00000020e478723c */ /* 0x040fe20000081078 */
[----:B------:R-:W-:Y:S04]  /*4b630*/  STL.64 [R1+0xf28], R146 ;  /* 0x000f289201007387 */ /* 0x000fe80000100a00 */
[----:B------:R-:W-:Y:S03]  /*4b640*/  STL.64 [R1+0xf00], R140 ;  /* 0x000f008c01007387 */ /* 0x000fe60000100a00 */
        /* <DEDUP_REMOVED lines=17> */
[----:B------:R-:W-:Y:S01]  /*4b760*/  STL.64 [R1+0xea0], R116 ;  /* 0x000ea07401007387 */ /* 0x000fe20000100a00 */
[C---:B----4-:R-:W-:Y:S03]  /*4b770*/  HMMA.1688.F32.TF32 R4, R232.reuse, R20, R4 ;  /* 0x00000014e804723c */ /* 0x050fe60000081004 */
[----:B------:R-:W-:Y:S05]  /*4b780*/  STL.64 [R1+0xea8], R118 ;  /* 0x000ea87601007387 */ /* 0x000fea0000100a00 */
        /* <DEDUP_REMOVED lines=26> */
[----:B--2---:R-:W-:Y:S01]  /*4b930*/  HMMA.1688.F32.TF32 R8, R232, R28, R248 ;  /* 0x0000001ce808723c */ /* 0x004fe200000810f8 */
[----:B------:R-:W-:Y:S01]  /*4b940*/  IMAD.MOV.U32 R210, RZ, RZ, R152 ;  /* 0x000000ffffd27224 */ /* 0x000fe200078e0098 */
[----:B------:R-:W-:Y:S01]  /*4b950*/  MOV R209, R153 ;  /* 0x0000009900d17202 */ /* 0x000fe20000000f00 */
[----:B------:R-:W-:Y:S01]  /*4b960*/  IMAD.MOV.U32 R208, RZ, RZ, R154 ;  /* 0x000000ffffd07224 */ /* 0x000fe200078e009a */
[----:B------:R-:W-:Y:S01]  /*4b970*/  LDS R228, [R3+0x18380] ;  /* 0x0183800003e47984 */ /* 0x000fe20000000800 */
[----:B------:R-:W-:-:S03]  /*4b980*/  IMAD.MOV.U32 R214, RZ, RZ, R155 ;  /* 0x000000ffffd67224 */ /* 0x000fc600078e009b */
[----:B------:R-:W-:Y:S01]  /*4b990*/  LDS R230, [R3+0x1a380] ;  /* 0x01a3800003e67984 */ /* 0x000fe20000000800 */
[----:B-1----:R-:W-:Y:S03]  /*4b9a0*/  HMMA.1688.F32.TF32 R4, R232, R32, R236 ;  /* 0x00000020e804723c */ /* 0x002fe600000810ec */
        /* <DEDUP_REMOVED lines=15> */
[----:B-1----:R-:W2:Y:S04]  /*4baa0*/  LDL.LU R4, [R1+0x700] ;  /* 0x0007000001047983 */ /* 0x002ea80000300800 */
[----:B------:R-:W2:Y:S04]  /*4bab0*/  LDL.LU R5, [R1+0x704] ;  /* 0x0007040001057983 */ /* 0x000ea80000300800 */
[----:B---3--:R-:W2:Y:S04]  /*4bac0*/  LDL.LU R6, [R1+0x708] ;  /* 0x0007080001067983 */ /* 0x008ea80000300800 */
[----:B------:R-:W2:Y:S04]  /*4bad0*/  LDL.LU R7, [R1+0x70c] ;  /* 0x00070c0001077983 */ /* 0x000ea80000300800 */
        /* <DEDUP_REMOVED lines=96> */
[----:B------:R-:W2:Y:S02]  /*4c0e0*/  LDS R231, [R240+0x1a380] ;  /* 0x01a38000f0e77984 */ /* 0x000ea40000000800 */
[C---:B--2---:R-:W-:Y:S08]  /*4c0f0*/  HMMA.1688.F32.TF32 R112, R228.reuse, R20, R112 ;  /* 0x00000014e470723c */ /* 0x044ff00000081070 */
[----:B------:R-:W-:Y:S08]  /*4c100*/  HMMA.1688.F32.TF32 R108, R228, R24, R108 ;  /* 0x00000018e46c723c */ /* 0x000ff0000008106c */
        /* <DEDUP_REMOVED lines=16> */
[----:B------:R-:W-:Y:S01]  /*4c210*/  STL.64 [R1+0xd38], R154 ;  /* 0x000d389a01007387 */ /* 0x000fe20000100a00 */
[C---:B------:R-:W-:Y:S03]  /*4c220*/  HMMA.1688.F32.TF32 R116, R228.reuse, R16, R116 ;  /* 0x00000010e474723c */ /* 0x040fe60000081074 */
[----:B------:R-:W-:Y:S04]  /*4c230*/  STL.64 [R1+0xd80], R148 ;  /* 0x000d809401007387 */ /* 0x000fe80000100a00 */
[----:B------:R-:W-:Y:S01]  /*4c240*/  STL.64 [R1+0xd88], R150 ;  /* 0x000d889601007387 */ /* 0x000fe20000100a00 */
[C---:B------:R-:W-:Y:S03]  /*4c250*/  HMMA.1688.F32.TF32 R100, R228.reuse, R32, R100 ;  /* 0x00000020e464723c */ /* 0x040fe60000081064 */
[----:B------:R-:W-:Y:S05]  /*4c260*/  STL.64 [R1+0xd70], R144 ;  /* 0x000d709001007387 */ /* 0x000fea0000100a00 */
        /* <DEDUP_REMOVED lines=52> */
[-C--:B-1----:R-:W-:Y:S03]  /*4c5b0*/  HMMA.1688.F32.TF32 R4, R228, R76.reuse, R236 ;  /* 0x0000004ce404723c */ /* 0x082fe600000810ec */
[----:B------:R-:W-:Y:S04]  /*4c5c0*/  LDS R233, [R240+0x18400] ;  /* 0x01840000f0e97984 */ /* 0x000fe80000000800 */
[----:B------:R-:W1:Y:S04]  /*4c5d0*/  LDS R235, [R240+0x1a400] ;  /* 0x01a40000f0eb7984 */ /* 0x000e680000000800 */
        /* <DEDUP_REMOVED lines=109> */
[----:B------:R-:W4:Y:S01]  /*4ccb0*/  LDS R231, [R240+0x1a480] ;  /* 0x01a48000f0e77984 */ /* 0x000f220000000800 */
        /* <DEDUP_REMOVED lines=27> */
[----:B------:R-:W-:Y:S05]  /*4ce70*/  STL.64 [R1+0xba0], R132 ;  /* 0x000ba08401007387 */ /* 0x000fea0000100a00 */
[C---:B------:R-:W-:Y:S01]  /*4ce80*/  HMMA.1688.F32.TF32 R88, R228.reuse, R16, R88 ;  /* 0x00000010e458723c */ /* 0x040fe20000081058 */
[----:B------:R-:W-:Y:S04]  /*4ce90*/  STL.64 [R1+0xba8], R134 ;  /* 0x000ba88601007387 */ /* 0x000fe80000100a00 */
        /* <DEDUP_REMOVED lines=142> */
[----:B------:R-:W2:Y:S11]  /*4d780*/  LDL.LU R236, [R1+0x3c0] ;  /* 0x0003c00001ec7983 */ /* 0x000eb60000300800 */
[----:B------:R-:W-:Y:S09]  /*4d790*/  @!UPT UIADD3 URZ, URZ, URZ, URZ ;  /* 0x0000003f3f3ff290 */ /* 0x000ff2000fffe03f */
[----:B------:R-:W-:Y:S04]  /*4d7a0*/  STL.64 [R1+0xa60], R148 ;  /* 0x000a609401007387 */ /* 0x000fe80000100a00 */
[----:B------:R-:W-:Y:S04]  /*4d7b0*/  STL.64 [R1+0xa68], R150 ;  /* 0x000a689601007387 */ /* 0x000fe80000100a00 */
[----:B------:R-:W2:Y:S04]  /*4d7c0*/  LDL.LU R237, [R1+0x3c4] ;  /* 0x0003c40001ed7983 */ /* 0x000ea80000300800 */
[----:B------:R-:W2:Y:S04]  /*4d7d0*/  LDL.LU R238, [R1+0x3c8] ;  /* 0x0003c80001ee7983 */ /* 0x000ea80000300800 */
[----:B------:R-:W2:Y:S01]  /*4d7e0*/  LDL.LU R239, [R1+0x3cc] ;  /* 0x0003cc0001ef7983 */ /* 0x000ea20000300800 */
[C---:B---3--:R-:W-:Y:S08]  /*4d7f0*/  HMMA.1688.F32.TF32 R144, R228.reuse, R56, R144 ;  /* 0x00000038e490723c */ /* 0x048ff00000081090 */
[C---:B------:R-:W-:Y:S08]  /*4d800*/  HMMA.1688.F32.TF32 R140, R228.reuse, R60, R140 ;  /* 0x0000003ce48c723c */ /* 0x040ff0000008108c */
[C---:B------:R-:W-:Y:S08]  /*4d810*/  HMMA.1688.F32.TF32 R136, R228.reuse, R64, R136 ;  /* 0x00000040e488723c */ /* 0x040ff00000081088 */
[C---:B------:R-:W-:Y:S08]  /*4d820*/  HMMA.1688.F32.TF32 R132, R228.reuse, R68, R132 ;  /* 0x00000044e484723c */ /* 0x040ff00000081084 */
[C---:B------:R-:W-:Y:S08]  /*4d830*/  HMMA.1688.F32.TF32 R128, R228.reuse, R72, R128 ;  /* 0x00000048e480723c */ /* 0x040ff00000081080 */
        /* <DEDUP_REMOVED lines=16> */
[C---:B---3--:R-:W-:Y:S03]  /*4d940*/  HMMA.1688.F32.TF32 R124, R232.reuse, R20, R116 ;  /* 0x00000014e87c723c */ /* 0x048fe60000081074 */
[----:B------:R-:W-:Y:S04]  /*4d950*/  LDS R229, [R240+0x18580] ;  /* 0x01858000f0e57984 */ /* 0x000fe80000000800 */
[----:B------:R-:W2:Y:S01]  /*4d960*/  LDS R231, [R240+0x1a580] ;  /* 0x01a58000f0e77984 */ /* 0x000ea20000000800 */
        /* <DEDUP_REMOVED lines=46> */
[----:B------:R-:W3:Y:S04]  /*4dc50*/  LDL.LU R244, [R1+0x210] ;  /* 0x0002100001f47983 */ /* 0x000ee80000300800 */
[----:B------:R-:W-:Y:S01]  /*4dc60*/  LDS R232, [R3+0x18600] ;  /* 0x0186000003e87984 */ /* 0x000fe20000000800 */
[----:B--2---:R-:W-:Y:S03]  /*4dc70*/  HMMA.1688.F32.TF32 R4, R228, R16, R236 ;  /* 0x00000010e404723c */ /* 0x004fe600000810ec */
[----:B------:R-:W-:Y:S04]  /*4dc80*/  LDS R234, [R3+0x1a600] ;  /* 0x01a6000003ea7984 */ /* 0x000fe80000000800 */
[----:B------:R-:W-:Y:S04]  /*4dc90*/  LDS R233, [R240+0x18600] ;  /* 0x01860000f0e97984 */ /* 0x000fe80000000800 */
[----:B------:R-:W1:Y:S11]  /*4dca0*/  LDS R235, [R240+0x1a600] ;  /* 0x01a60000f0eb7984 */ /* 0x000e760000000800 */
[----:B------:R-:W-:Y:S01]  /*4dcb0*/  @!UPT UIADD3 URZ, URZ, URZ, URZ ;  /* 0x0000003f3f3ff290 */ /* 0x000fe2000fffe03f */
[----:B------:R2:W-:Y:S04]  /*4dcc0*/  STL.64 [R1+0x8f0], R4 ;  /* 0x0008f00401007387 */ /* 0x0005e80000100a00 */
[----:B------:R4:W-:Y:S04]  /*4dcd0*/  STL.64 [R1+0x8f8], R6 ;  /* 0x0008f80601007387 */ /* 0x0009e80000100a00 */
[----:B------:R-:W3:Y:S04]  /*4dce0*/  LDL.LU R245, [R1+0x214] ;  /* 0x0002140001f57983 */ /* 0x000ee80000300800 */
[----:B------:R-:W3:Y:S04]  /*4dcf0*/  LDL.LU R246, [R1+0x218] ;  /* 0x0002180001f67983 */ /* 0x000ee80000300800 */
[----:B------:R-:W3:Y:S04]  /*4dd00*/  LDL.LU R247, [R1+0x21c] ;  /* 0x00021c0001f77983 */ /* 0x000ee80000300800 */
[----:B--2---:R-:W2:Y:S04]  /*4dd10*/  LDL.LU R4, [R1+0x220] ;  /* 0x0002200001047983 */ /* 0x004ea80000300800 */
[----:B------:R-:W2:Y:S04]  /*4dd20*/  LDL.LU R5, [R1+0x224] ;  /* 0x0002240001057983 */ /* 0x000ea80000300800 */
[----:B----4-:R-:W2:Y:S04]  /*4dd30*/  LDL.LU R6, [R1+0x228] ;  /* 0x0002280001067983 */ /* 0x010ea80000300800 */
        /* <DEDUP_REMOVED lines=101> */
[----:B-1----:R-:W-:Y:S08]  /*4e390*/  HMMA.1688.F32.TF32 R100, R232, R20, R100 ;  /* 0x00000014e864723c */ /* 0x002ff00000081064 */
        /* <DEDUP_REMOVED lines=28> */
[----:B------:R1:W-:Y:S01]  /*4e560*/  STL.64 [R1+0x8b8], R150 ;  /* 0x0008b89601007387 */ /* 0x0003e20000100a00 */
[----:B------:R-:W-:Y:S03]  /*4e570*/  HMMA.1688.F32.TF32 R108, R228, R76, R108 ;  /* 0x0000004ce46c723c */ /* 0x000fe6000008106c */
        /* <DEDUP_REMOVED lines=25> */
[----:B------:R-:W2:Y:S01]  /*4e710*/  LDL.LU.64 R132, [R1+0x2510] ;  /* 0x0025100001847983 */ /* 0x000ea20000300a00 */
[C---:B------:R-:W-:Y:S03]  /*4e720*/  HMMA.1688.F32.TF32 R84, R232.reuse, R36, R84 ;  /* 0x00000024e854723c */ /* 0x040fe60000081054 */
[----:B------:R-:W-:Y:S04]  /*4e730*/  STL.64 [R1+0x870], R236 ;  /* 0x000870ec01007387 */ /* 0x000fe80000100a00 */
[----:B------:R1:W-:Y:S01]  /*4e740*/  STL.64 [R1+0x878], R238 ;  /* 0x000878ee01007387 */ /* 0x0003e20000100a00 */
[C---:B------:R-:W-:Y:S03]  /*4e750*/  HMMA.1688.F32.TF32 R80, R232.reuse, R40, R80 ;  /* 0x00000028e850723c */ /* 0x040fe60000081050 */
[----:B-1----:R-:W2:Y:S04]  /*4e760*/  LDL.LU.64 R238, [R1+0x2508] ;  /* 0x0025080001ee7983 */ /* 0x002ea80000300a00 */
[----:B------:R-:W2:Y:S01]  /*4e770*/  LDL.LU.64 R236, [R1+0x2500] ;  /* 0x0025000001ec7983 */ /* 0x000ea20000300a00 */
        /* <DEDUP_REMOVED lines=34> */
[----:B---3--:R-:W-:Y:S01]  /*4e9a0*/  HMMA.1688.F32.TF32 R8, R232, R60, R248 ;  /* 0x0000003ce808723c */ /* 0x008fe200000810f8 */
[----:B------:R1:W-:Y:S04]  /*4e9b0*/  STL.64 [R1+0x650], R4 ;  /* 0x0006500401007387 */ /* 0x0003e80000100a00 */
[----:B------:R3:W-:Y:S04]  /*4e9c0*/  STL.64 [R1+0x658], R6 ;  /* 0x0006580601007387 */ /* 0x0007e80000100a00 */
[----:B-1----:R-:W4:Y:S06]  /*4e9d0*/  LDL.LU R4, [R1+0x11c0] ;  /* 0x0011c00001047983 */ /* 0x002f2c0000300800 */
[----:B------:R-:W-:Y:S04]  /*4e9e0*/  STL.64 [R1+0x620], R12 ;  /* 0x0006200c01007387 */ /* 0x000fe80000100a00 */
[----:B------:R-:W-:Y:S04]  /*4e9f0*/  STL.64 [R1+0x628], R14 ;  /* 0x0006280e01007387 */ /* 0x000fe80000100a00 */
[----:B------:R1:W-:Y:S04]  /*4ea00*/  STL.64 [R1+0x600], R8 ;  /* 0x0006000801007387 */ /* 0x0003e80000100a00 */
[----:B------:R1:W-:Y:S04]  /*4ea10*/  STL.64 [R1+0x608], R10 ;  /* 0x0006080a01007387 */ /* 0x0003e80000100a00 */
[----:B------:R-:W4:Y:S04]  /*4ea20*/  LDL.LU R5, [R1+0x11c4] ;  /* 0x0011c40001057983 */ /* 0x000f280000300800 */
[----:B---3--:R-:W4:Y:S04]  /*4ea30*/  LDL.LU R6, [R1+0x11c8] ;  /* 0x0011c80001067983 */ /* 0x008f280000300800 */
[----:B------:R-:W4:Y:S04]  /*4ea40*/  LDL.LU R7, [R1+0x11cc] ;  /* 0x0011cc0001077983 */ /* 0x000f280000300800 */
        /* <DEDUP_REMOVED lines=61> */
[----:B--2---:R-:W-:-:S03]  /*4ee20*/  IMAD.MOV.U32 R245, RZ, RZ, R236 ;  /* 0x000000fffff57224 */ /* 0x004fc600078e00ec */
        /* <DEDUP_REMOVED lines=9> */
[C---:B---3--:R-:W-:Y:S11]  /*4eec0*/  HMMA.1688.F32.TF32 R128, R232.reuse, R64, R128 ;  /* 0x00000040e880723c */ /* 0x048ff60000081080 */
[----:B------:R-:W-:Y:S11]  /*4eed0*/  @!UPT UIADD3 URZ, URZ, URZ, URZ ;  /* 0x0000003f3f3ff290 */ /* 0x000ff6000fffe03f */
[----:B------:R-:W-:Y:S01]  /*4eee0*/  @!UPT UIADD3 URZ, URZ, URZ, URZ ;  /* 0x0000003f3f3ff290 */ /* 0x000fe2000fffe03f */
[----:B------:R-:W-:Y:S04]  /*4eef0*/  STL.64 [R1+0x5f0], R128 ;  /* 0x0005f08001007387 */ /* 0x000fe80000100a00 */
[----:B------:R1:W-:Y:S02]  /*4ef00*/  STL.64 [R1+0x5f8], R130 ;  /* 0x0005f88201007387 */ /* 0x0003e40000100a00 */
[C---:B-1----:R-:W-:Y:S08]  /*4ef10*/  HMMA.1688.F32.TF32 R128, R232.reuse, R68, R124 ;  /* 0x00000044e880723c */ /* 0x042ff0000008107c */
[C---:B----4-:R-:W-:Y:S08]  /*4ef20*/  HMMA.1688.F32.TF32 R124, R232.reuse, R72, R120 ;  /* 0x00000048e87c723c */ /* 0x050ff00000081078 */
[----:B------:R-:W-:Y:S01]  /*4ef30*/  HMMA.1688.F32.TF32 R120, R232, R76, R248 ;  /* 0x0000004ce878723c */ /* 0x000fe200000810f8 */
[----:B------:R-:W-:Y:S04]  /*4ef40*/  LDS R232, [R3+0x18700] ;  /* 0x0187000003e87984 */ /* 0x000fe80000000800 */
[----:B------:R-:W-:Y:S04]  /*4ef50*/  LDS R234, [R3+0x1a700] ;  /* 0x01a7000003ea7984 */ /* 0x000fe80000000800 */
[----:B------:R-:W-:Y:S01]  /*4ef60*/  STL.64 [R1+0x5d0], R128 ;  /* 0x0005d08001007387 */ /* 0x000fe20000100a00 */
[----:B------:R-:W-:-:S03]  /*4ef70*/  IMAD.MOV.U32 R248, RZ, RZ, R239 ;  /* 0x000000fffff87224 */ /* 0x000fc600078e00ef */
[----:B------:R-:W-:Y:S04]  /*4ef80*/  STL.64 [R1+0x5d8], R130 ;  /* 0x0005d88201007387 */ /* 0x000fe80000100a00 */
[----:B------:R-:W-:Y:S04]  /*4ef90*/  STL.64 [R1+0x590], R124 ;  /* 0x0005907c01007387 */ /* 0x000fe80000100a00 */
[----:B------:R-:W-:Y:S04]  /*4efa0*/  STL.64 [R1+0x598], R126 ;  /* 0x0005987e01007387 */ /* 0x000fe80000100a00 */
[----:B------:R-:W2:Y:S04]  /*4efb0*/  LDL.LU R239, [R1+0x24f0] ;  /* 0x0024f00001ef7983 */ /* 0x000ea80000300800 */
[----:B------:R-:W-:Y:S04]  /*4efc0*/  STL.64 [R1+0x2d0], R120 ;  /* 0x0002d07801007387 */ /* 0x000fe80000100a00 */
[----:B------:R2:W-:Y:S04]  /*4efd0*/  STL.64 [R1+0x2d8], R122 ;  /* 0x0002d87a01007387 */ /* 0x0005e80000100a00 */
[----:B------:R-:W3:Y:S04]  /*4efe0*/  LDL.LU R249, [R1+0x1b4] ;  /* 0x0001b40001f97983 */ /* 0x000ee80000300800 */
[----:B------:R-:W3:Y:S04]  /*4eff0*/  LDL.LU R250, [R1+0x1b8] ;  /* 0x0001b80001fa7983 */ /* 0x000ee80000300800 */
[----:B------:R-:W3:Y:S04]  /*4f000*/  LDL.LU R251, [R1+0x1bc] ;  /* 0x0001bc0001fb7983 */ /* 0x000ee80000300800 */
[----:B------:R-:W-:Y:S04]  /*4f010*/  LDS R233, [R240+0x18700] ;  /* 0x01870000f0e97984 */ /* 0x000fe80000000800 */
[----:B------:R-:W1:Y:S01]  /*4f020*/  LDS R235, [R240+0x1a700] ;  /* 0x01a70000f0eb7984 */ /* 0x000e620000000800 */
[C---:B--2---:R-:W-:Y:S03]  /*4f030*/  HMMA.1688.F32.TF32 R120, R228.reuse, R16, R236 ;  /* 0x00000010e478723c */ /* 0x044fe600000810ec */
[----:B------:R-:W-:Y:S04]  /*4f040*/  LDS R236, [R3+0x18780] ;  /* 0x0187800003ec7984 */ /* 0x000fe80000000800 */
[----:B------:R-:W-:Y:S04]  /*4f050*/  LDS R238, [R3+0x1a780] ;  /* 0x01a7800003ee7984 */ /* 0x000fe80000000800 */
[----:B------:R-:W-:Y:S04]  /*4f060*/  LDS R237, [R240+0x18780] ;  /* 0x01878000f0ed7984 */ /* 0x000fe80000000800 */
[----:B------:R-:W2:Y:S08]  /*4f070*/  LDS R239, [R240+0x1a780] ;  /* 0x01a78000f0ef7984 */ /* 0x000eb00000000800 */
[----:B------:R-:W-:Y:S04]  /*4f080*/  STL.64 [R1+0x2a0], R120 ;  /* 0x0002a07801007387 */ /* 0x000fe80000100a00 */
[----:B------:R4:W-:Y:S02]  /*4f090*/  STL.64 [R1+0x2a8], R122 ;  /* 0x0002a87a01007387 */ /* 0x0009e40000100a00 */
[C---:B----4-:R-:W-:Y:S08]  /*4f0a0*/  HMMA.1688.F32.TF32 R120, R228.reuse, R20, R116 ;  /* 0x00000014e478723c */ /* 0x050ff00000081074 */
[C---:B------:R-:W-:Y:S08]  /*4f0b0*/  HMMA.1688.F32.TF32 R116, R228.reuse, R24, R112 ;  /* 0x00000018e474723c */ /* 0x040ff00000081070 */
        /* <DEDUP_REMOVED lines=36> */
[----:B----4-:R-:W4:Y:S04]  /*4f300*/  LDL.LU R12, [R1+0xa0] ;  /* 0x0000a000010c7983 */ /* 0x010f280000300800 */
[----:B------:R-:W-:Y:S04]  /*4f310*/  STL.64 [R1+0x800], R8 ;  /* 0x0008000801007387 */ /* 0x000fe80000100a00 */
[----:B------:R-:W-:Y:S04]  /*4f320*/  STL.64 [R1+0x808], R10 ;  /* 0x0008080a01007387 */ /* 0x000fe80000100a00 */
[----:B------:R-:W-:Y:S04]  /*4f330*/  STL.64 [R1+0x7f0], R4 ;  /* 0x0007f00401007387 */ /* 0x000fe80000100a00 */
[----:B------:R3:W-:Y:S04]  /*4f340*/  STL.64 [R1+0x7f8], R6 ;  /* 0x0007f80601007387 */ /* 0x0007e80000100a00 */
[----:B------:R-:W4:Y:S04]  /*4f350*/  LDL.LU R13, [R1+0xa4] ;  /* 0x0000a400010d7983 */ /* 0x000f280000300800 */
[----:B-1----:R-:W4:Y:S01]  /*4f360*/  LDL.LU R14, [R1+0xa8] ;  /* 0x0000a800010e7983 */ /* 0x002f220000300800 */
[----:B---3--:R-:W-:Y:S03]  /*4f370*/  HMMA.1688.F32.TF32 R4, R228, R76, R248 ;  /* 0x0000004ce404723c */ /* 0x008fe600000810f8 */
[----:B------:R-:W4:Y:S04]  /*4f380*/  LDL.LU R15, [R1+0xac] ;  /* 0x0000ac00010f7983 */ /* 0x000f280000300800 */
[----:B------:R-:W2:Y:S04]  /*4f390*/  LDL.LU R8, [R1+0x90] ;  /* 0x0000900001087983 */ /* 0x000ea80000300800 */
[----:B------:R-:W2:Y:S04]  /*4f3a0*/  LDL.LU R9, [R1+0x94] ;  /* 0x0000940001097983 */ /* 0x000ea80000300800 */
[----:B------:R-:W2:Y:S04]  /*4f3b0*/  LDL.LU R10, [R1+0x98] ;  /* 0x00009800010a7983 */ /* 0x000ea80000300800 */
[----:B------:R-:W2:Y:S04]  /*4f3c0*/  LDL.LU R11, [R1+0x9c] ;  /* 0x00009c00010b7983 */ /* 0x000ea80000300800 */
[----:B------:R-:W3:Y:S04]  /*4f3d0*/  LDL.LU R84, [R1+0xd0] ;  /* 0x0000d00001547983 */ /* 0x000ee80000300800 */
[----:B------:R1:W-:Y:S04]  /*4f3e0*/  STL.64 [R1+0x7a0], R4 ;  /* 0x0007a00401007387 */ /* 0x0003e80000100a00 */
[----:B------:R1:W-:Y:S04]  /*4f3f0*/  STL.64 [R1+0x7a8], R6 ;  /* 0x0007a80601007387 */ /* 0x0003e80000100a00 */
        /* <DEDUP_REMOVED lines=72> */
[C---:B------:R-:W-:Y:S07]  /*4f880*/  HMMA.1688.F32.TF32 R124, R232.reuse, R24, R124 ;  /* 0x00000018e87c723c */ /* 0x040fee000008107c */
[----:B------:R1:W-:Y:S04]  /*4f890*/  STL.64 [R1+0x780], R244 ;  /* 0x000780f401007387 */ /* 0x0003e80000100a00 */
[----:B------:R2:W-:Y:S04]  /*4f8a0*/  STL.64 [R1+0x788], R246 ;  /* 0x000788f601007387 */ /* 0x0005e80000100a00 */
[----:B-1----:R-:W3:Y:S04]  /*4f8b0*/  LDL.LU R244, [R1+0x70] ;  /* 0x0000700001f47983 */ /* 0x002ee80000300800 */
[----:B------:R-:W3:Y:S04]  /*4f8c0*/  LDL.LU R245, [R1+0x74] ;  /* 0x0000740001f57983 */ /* 0x000ee80000300800 */
[----:B--2---:R-:W3:Y:S04]  /*4f8d0*/  LDL.LU R246, [R1+0x78] ;  /* 0x0000780001f67983 */ /* 0x004ee80000300800 */
[----:B------:R-:W3:Y:S04]  /*4f8e0*/  LDL.LU R247, [R1+0x7c] ;  /* 0x00007c0001f77983 */ /* 0x000ee80000300800 */
[----:B------:R-:W-:Y:S04]  /*4f8f0*/  STL.64 [R1+0x770], R128 ;  /* 0x0007708001007387 */ /* 0x000fe80000100a00 */
[----:B------:R1:W-:Y:S04]  /*4f900*/  STL.64 [R1+0x778], R130 ;  /* 0x0007788201007387 */ /* 0x0003e80000100a00 */
[----:B-1----:R-:W2:Y:S04]  /*4f910*/  LDL.LU.64 R130, [R1+0x24e8] ;  /* 0x0024e80001827983 */ /* 0x002ea80000300a00 */
[----:B------:R-:W2:Y:S04]  /*4f920*/  LDL.LU.64 R128, [R1+0x24e0] ;  /* 0x0024e00001807983 */ /* 0x000ea80000300a00 */
        /* <DEDUP_REMOVED lines=12> */
[----:B------:R1:W-:Y:S04]  /*4f9f0*/  STL.64 [R1+0x730], R248 ;  /* 0x000730f801007387 */ /* 0x0003e80000100a00 */
[----:B------:R-:W-:Y:S04]  /*4fa00*/  STL.64 [R1+0x738], R250 ;  /* 0x000738fa01007387 */ /* 0x000fe80000100a00 */
[----:B-1----:R-:W2:Y:S04]  /*4fa10*/  LDL.LU R248, [R1+0x60] ;  /* 0x0000600001f87983 */ /* 0x002ea80000300800 */
[----:B------:R-:W2:Y:S01]  /*4fa20*/  LDL.LU R249, [R1+0x64] ;  /* 0x0000640001f97983 */ /* 0x000ea20000300800 */
[C---:B------:R-:W-:Y:S08]  /*4fa30*/  HMMA.1688.F32.TF32 R112, R232.reuse, R40, R112 ;  /* 0x00000028e870723c */ /* 0x040ff00000081070 */
[C---:B------:R-:W-:Y:S08]  /*4fa40*/  HMMA.1688.F32.TF32 R108, R232.reuse, R44, R108 ;  /* 0x0000002ce86c723c */ /* 0x040ff0000008106c */
[C---:B------:R-:W-:Y:S08]  /*4fa50*/  HMMA.1688.F32.TF32 R104, R232.reuse, R48, R104 ;  /* 0x00000030e868723c */ /* 0x040ff00000081068 */
[C---:B------:R-:W-:Y:S01]  /*4fa60*/  HMMA.1688.F32.TF32 R100, R232.reuse, R52, R100 ;  /* 0x00000034e864723c */ /* 0x040fe20000081064 */
[----:B------:R-:W-:Y:S07]  /*4fa70*/  STL.64 [R1+0x720], R112 ;  /* 0x0007207001007387 */ /* 0x000fee0000100a00 */
[C---:B------:R-:W-:Y:S01]  /*4fa80*/  HMMA.1688.F32.TF32 R96, R232.reuse, R56, R96 ;  /* 0x00000038e860723c */ /* 0x040fe20000081060 */
[----:B------:R1:W-:Y:S07]  /*4fa90*/  STL.64 [R1+0x728], R114 ;  /* 0x0007287201007387 */ /* 0x0003ee0000100a00 */
[C---:B------:R-:W-:Y:S01]  /*4faa0*/  HMMA.1688.F32.TF32 R92, R232.reuse, R60, R92 ;  /* 0x0000003ce85c723c */ /* 0x040fe2000008105c */
[----:B-1----:R-:W4:Y:S07]  /*4fab0*/  LDL.LU.64 R114, [R1+0x24a8] ;  /* 0x0024a80001727983 */ /* 0x002f2e0000300a00 */
[C---:B------:R-:W-:Y:S01]  /*4fac0*/  HMMA.1688.F32.TF32 R88, R232.reuse, R64, R88 ;  /* 0x00000040e858723c */ /* 0x040fe20000081058 */
[----:B------:R-:W4:Y:S04]  /*4fad0*/  LDL.LU.64 R112, [R1+0x24a0] ;  /* 0x0024a00001707983 */ /* 0x000f280000300a00 */
[----:B------:R-:W-:Y:S03]  /*4fae0*/  STL.64 [R1+0x710], R108 ;  /* 0x0007106c01007387 */ /* 0x000fe60000100a00 */
[C---:B------:R-:W-:Y:S01]  /*4faf0*/  HMMA.1688.F32.TF32 R84, R232.reuse, R68, R84 ;  /* 0x00000044e854723c */ /* 0x040fe20000081054 */
[----:B------:R1:W-:Y:S07]  /*4fb00*/  STL.64 [R1+0x718], R110 ;  /* 0x0007186e01007387 */ /* 0x0003ee0000100a00 */
[----:B------:R-:W-:Y:S01]  /*4fb10*/  HMMA.1688.F32.TF32 R80, R232, R72, R80 ;  /* 0x00000048e850723c */ /* 0x000fe20000081050 */
[----:B-1----:R-:W4:Y:S04]  /*4fb20*/  LDL.LU.64 R110, [R1+0x2498] ;  /* 0x00249800016e7983 */ /* 0x002f280000300a00 */
[----:B------:R-:W4:Y:S04]  /*4fb30*/  LDL.LU.64 R108, [R1+0x2490] ;  /* 0x00249000016c7983 */ /* 0x000f280000300a00 */
[----:B------:R-:W-:Y:S01]  /*4fb40*/  STL.64 [R1+0x700], R104 ;  /* 0x0007006801007387 */ /* 0x000fe20000100a00 */
[----:B------:R-:W-:Y:S03]  /*4fb50*/  HMMA.1688.F32.TF32 R8, R236, R20, R8 ;  /* 0x00000014ec08723c */ /* 0x000fe60000081008 */
[----:B------:R1:W-:Y:S05]  /*4fb60*/  STL.64 [R1+0x708], R106 ;  /* 0x0007086a01007387 */ /* 0x0003ea0000100a00 */
[----:B------:R-:W-:Y:S01]  /*4fb70*/  HMMA.1688.F32.TF32 R228, R232, R76, R228 ;  /* 0x0000004ce8e4723c */ /* 0x000fe200000810e4 */
[----:B-1----:R-:W4:Y:S04]  /*4fb80*/  LDL.LU.64 R106, [R1+0x2488] ;  /* 0x00248800016a7983 */ /* 0x002f280000300a00 */
[----:B------:R-:W4:Y:S03]  /*4fb90*/  LDL.LU.64 R104, [R1+0x2480] ;  /* 0x0024800001687983 */ /* 0x000f260000300a00 */
[C---:B------:R-:W-:Y:S01]  /*4fba0*/  HMMA.1688.F32.TF32 R12, R236.reuse, R16, R12 ;  /* 0x00000010ec0c723c */ /* 0x040fe2000008100c */
[----:B------:R-:W-:Y:S04]  /*4fbb0*/  STL.64 [R1+0x6f0], R100 ;  /* 0x0006f06401007387 */ /* 0x000fe80000100a00 */
[----:B------:R1:W-:Y:S03]  /*4fbc0*/  STL.64 [R1+0x6f8], R102 ;  /* 0x0006f86601007387 */ /* 0x0003e60000100a00 */
[----:B------:R-:W-:Y:S01]  /*4fbd0*/  HMMA.1688.F32.TF32 R4, R236, R24, R4 ;  /* 0x00000018ec04723c */ /* 0x000fe20000081004 */
        /* <DEDUP_REMOVED lines=11> */
[----:B------:R1:W-:Y:S01]  /*4fc90*/  STL.64 [R1+0x5c8], R90 ;  /* 0x0005c85a01007387 */ /* 0x0003e20000100a00 */
[----:B------:R-:W-:Y:S01]  /*4fca0*/  IMAD.MOV.U32 R250, RZ, RZ, R252 ;  /* 0x000000fffffa7224 */ /* 0x000fe200078e00fc */
[----:B------:R-:W-:-:S02]  /*4fcb0*/  MOV R251, R243 ;  /* 0x000000f300fb7202 */ /* 0x000fc40000000f00 */
[----:B-1----:R-:W4:Y:S04]  /*4fcc0*/  LDL.LU.64 R90, [R1+0x2448] ;  /* 0x00244800015a7983 */ /* 0x002f280000300a00 */
[----:B------:R-:W4:Y:S04]  /*4fcd0*/  LDL.LU.64 R88, [R1+0x2440] ;  /* 0x0024400001587983 */ /* 0x000f280000300a00 */
[----:B------:R-:W-:Y:S04]  /*4fce0*/  STL.64 [R1+0x5b0], R84 ;  /* 0x0005b05401007387 */ /* 0x000fe80000100a00 */
[----:B------:R1:W-:Y:S01]  /*4fcf0*/  STL.64 [R1+0x5b8], R86 ;  /* 0x0005b85601007387 */ /* 0x0003e20000100a00 */
[----:B------:R-:W-:-:S02]  /*4fd00*/  IMAD.MOV.U32 R252, RZ, RZ, R11 ;  /* 0x000000fffffc7224 */ /* 0x000fc400078e000b */
[----:B------:R-:W-:Y:S01]  /*4fd10*/  IMAD.MOV.U32 R243, RZ, RZ, R10 ;  /* 0x000000fffff37224 */ /* 0x000fe200078e000a */
[----:B-1----:R-:W4:Y:S04]  /*4fd20*/  LDL.LU.64 R86, [R1+0x2438] ;  /* 0x0024380001567983 */ /* 0x002f280000300a00 */
[----:B------:R-:W4:Y:S04]  /*4fd30*/  LDL.LU.64 R84, [R1+0x2430] ;  /* 0x0024300001547983 */ /* 0x000f280000300a00 */
[----:B------:R-:W-:Y:S04]  /*4fd40*/  STL.64 [R1+0x580], R80 ;  /* 0x0005805001007387 */ /* 0x000fe80000100a00 */
[----:B------:R1:W-:Y:S04]  /*4fd50*/  STL.64 [R1+0x588], R82 ;  /* 0x0005885201007387 */ /* 0x0003e80000100a00 */
[----:B-1----:R-:W4:Y:S04]  /*4fd60*/  LDL.LU.64 R82, [R1+0x2428] ;  /* 0x0024280001527983 */ /* 0x002f280000300a00 */
[----:B------:R-:W4:Y:S04]  /*4fd70*/  LDL.LU.64 R80, [R1+0x2420] ;  /* 0x0024200001507983 */ /* 0x000f280000300a00 */
[----:B------:R-:W-:Y:S04]  /*4fd80*/  STL.64 [R1+0x550], R228 ;  /* 0x000550e401007387 */ /* 0x000fe80000100a00 */
[----:B------:R-:W-:Y:S04]  /*4fd90*/  STL.64 [R1+0x558], R230 ;  /* 0x000558e601007387 */ /* 0x000fe80000100a00 */
[----:B------:R1:W-:Y:S04]  /*4fda0*/  STL.64 [R1+0x520], R12 ;  /* 0x0005200c01007387 */ /* 0x0003e80000100a00 */
[----:B------:R1:W-:Y:S04]  /*4fdb0*/  STL.64 [R1+0x528], R14 ;  /* 0x0005280e01007387 */ /* 0x0003e80000100a00 */
[----:B------:R-:W-:Y:S04]  /*4fdc0*/  STL.64 [R1+0x510], R8 ;  /* 0x0005100801007387 */ /* 0x000fe80000100a00 */
[----:B------:R-:W-:Y:S04]  /*4fdd0*/  STL [R1+0x22e4], R252 ;  /* 0x0022e4fc01007387 */ /* 0x000fe80000100800 */
[----:B------:R-:W-:Y:S04]  /*4fde0*/  STL [R1+0x22e0], R243 ;  /* 0x0022e0f301007387 */ /* 0x000fe80000100800 */
[----:B-1----:R-:W4:Y:S04]  /*4fdf0*/  LDL.LU R12, [R1+0x50] ;  /* 0x00005000010c7983 */ /* 0x002f280000300800 */
[----:B------:R-:W-:Y:S04]  /*4fe00*/  STL.64 [R1+0x500], R4 ;  /* 0x0005000401007387 */ /* 0x000fe80000100a00 */
[----:B------:R3:W-:Y:S04]  /*4fe10*/  STL.64 [R1+0x508], R6 ;  /* 0x0005080601007387 */ /* 0x0007e80000100a00 */
[----:B------:R-:W4:Y:S04]  /*4fe20*/  LDL.LU R13, [R1+0x54] ;  /* 0x00005400010d7983 */ /* 0x000f280000300800 */
[----:B------:R-:W4:Y:S01]  /*4fe30*/  LDL.LU R14, [R1+0x58] ;  /* 0x00005800010e7983 */ /* 0x000f220000300800 */
[C---:B---3--:R-:W-:Y:S03]  /*4fe40*/  HMMA.1688.F32.TF32 R4, R236.reuse, R28, R244 ;  /* 0x0000001cec04723c */ /* 0x048fe600000810f4 */
[----:B------:R-:W4:Y:S05]  /*4fe50*/  LDL.LU R15, [R1+0x5c] ;  /* 0x00005c00010f7983 */ /* 0x000f2a0000300800 */
[----:B--2---:R-:W-:Y:S11]  /*4fe60*/  HMMA.1688.F32.TF32 R228, R236, R32, R248 ;  /* 0x00000020ece4723c */ /* 0x004ff600000810f8 */
[----:B------:R-:W-:Y:S04]  /*4fe70*/  @!UPT UIADD3 URZ, URZ, URZ, URZ ;  /* 0x0000003f3f3ff290 */ /* 0x000fe8000fffe03f */
[----:B------:R1:W-:Y:S01]  /*4fe80*/  STL.64 [R1+0x4f0], R4 ;  /* 0x0004f00401007387 */ /* 0x0003e20000100a00 */
[----:B------:R-:W-:Y:S01]  /*4fe90*/  MOV R243, R7 ;  /* 0x0000000700f37202 */ /* 0x000fe20000000f00 */
[----:B------:R-:W-:Y:S02]  /*4fea0*/  IMAD.MOV.U32 R252, RZ, RZ, R6 ;  /* 0x000000fffffc7224 */ /* 0x000fe400078e0006 */
[----:B------:R-:W2:Y:S04]  /*4feb0*/  LDL.LU R8, [R1+0x40] ;  /* 0x0000400001087983 */ /* 0x000ea80000300800 */
[----:B------:R-:W2:Y:S04]  /*4fec0*/  LDL.LU R9, [R1+0x44] ;  /* 0x0000440001097983 */ /* 0x000ea80000300800 */
[----:B------:R-:W2:Y:S04]  /*4fed0*/  LDL.LU R10, [R1+0x48] ;  /* 0x00004800010a7983 */ /* 0x000ea80000300800 */
[----:B------:R-:W2:Y:S04]  /*4fee0*/  LDL.LU R11, [R1+0x4c] ;  /* 0x00004c00010b7983 */ /* 0x000ea80000300800 */
[----:B------:R-:W-:Y:S04]  /*4fef0*/  STL [R1+0x22ec], R243 ;  /* 0x0022ecf301007387 */ /* 0x000fe80000100800 */
[----:B------:R3:W-:Y:S04]  /*4ff00*/  STL [R1+0x22e8], R252 ;  /* 0x0022e8fc01007387 */ /* 0x0007e80000100800 */
[----:B-1----:R-:W3:Y:S04]  /*4ff10*/  LDL.LU R4, [R1+0x30] ;  /* 0x0000300001047983 */ /* 0x002ee80000300800 */
[----:B------:R-:W-:Y:S04]  /*4ff20*/  STL.64 [R1+0x4e0], R228 ;  /* 0x0004e0e401007387 */ /* 0x000fe80000100a00 */
[----:B------:R-:W-:Y:S04]  /*4ff30*/  STL.64 [R1+0x4e8], R230 ;  /* 0x0004e8e601007387 */ /* 0x000fe80000100a00 */
[----:B------:R-:W3:Y:S04]  /*4ff40*/  LDL.LU R5, [R1+0x34] ;  /* 0x0000340001057983 */ /* 0x000ee80000300800 */
[----:B------:R-:W3:Y:S04]  /*4ff50*/  LDL.LU R6, [R1+0x38] ;  /* 0x0000380001067983 */ /* 0x000ee80000300800 */
[----:B------:R-:W3:Y:S04]  /*4ff60*/  LDL.LU R7, [R1+0x3c] ;  /* 0x00003c0001077983 */ /* 0x000ee80000300800 */
[----:B------:R-:W3:Y:S04]  /*4ff70*/  LDL.LU R244, [R1+0x20] ;  /* 0x0000200001f47983 */ /* 0x000ee80000300800 */
[----:B------:R-:W3:Y:S04]  /*4ff80*/  LDL.LU R245, [R1+0x24] ;  /* 0x0000240001f57983 */ /* 0x000ee80000300800 */
[----:B------:R-:W3:Y:S04]  /*4ff90*/  LDL.LU R246, [R1+0x28] ;  /* 0x0000280001f67983 */ /* 0x000ee80000300800 */
[----:B------:R-:W3:Y:S04]  /*4ffa0*/  LDL.LU R247, [R1+0x2c] ;  /* 0x00002c0001f77983 */ /* 0x000ee80000300800 */
[----:B------:R-:W3:Y:S04]  /*4ffb0*/  LDL.LU R232, [R1] ;  /* 0x0000000001e87983 */ /* 0x000ee80000300800 */
[----:B------:R-:W3:Y:S04]  /*4ffc0*/  LDL.LU R233, [R1+0x4] ;  /* 0x0000040001e97983 */ /* 0x000ee80000300800 */
[----:B------:R-:W3:Y:S04]  /*4ffd0*/  LDL.LU R234, [R1+0x8] ;  /* 0x0000080001ea7983 */ /* 0x000ee80000300800 */
[----:B------:R-:W3:Y:S04]  /*4ffe0*/  LDL.LU R235, [R1+0xc] ;  /* 0x00000c0001eb7983 */ /* 0x000ee80000300800 */
[----:B------:R-:W3:Y:S01]  /*4fff0*/  LDL.LU R248, [R1+0x10] ;  /* 0x0000100001f87983 */ /* 0x000ee20000300800 */
[----:B------:R-:W-:-:S02]  /*50000*/  IMAD.MOV.U32 R249, RZ, RZ, R242 ;  /* 0x000000fffff97224 */ /* 0x000fc400078e00f2 */
[----:B------:R-:W-:Y:S01]  /*50010*/  IMAD.MOV.U32 R250, RZ, RZ, R2 ;  /* 0x000000fffffa7224 */ /* 0x000fe200078e0002 */
[----:B------:R-:W-:Y:S01]  /*50020*/  LDS R228, [R3+0x1c000] ;  /* 0x01c0000003e47984 */ /* 0x000fe20000000800 */
[----:B------:R-:W-:-:S03]  /*50030*/  IMAD.MOV.U32 R251, RZ, RZ, R0 ;  /* 0x000000fffffb7224 */ /* 0x000fc600078e0000 */
[----:B------:R-:W-:Y:S04]  /*50040*/  LDS R230, [R3+0x1e000] ;  /* 0x01e0000003e67984 */ /* 0x000fe80000000800 */
[----:B------:R-:W-:Y:S04]  /*50050*/  LDS R229, [R240+0x1c000] ;  /* 0x01c00000f0e57984 */ /* 0x000fe80000000800 */
[----:B------:R-:W1:Y:S01]  /*50060*/  LDS R231, [R240+0x1e000] ;  /* 0x01e00000f0e77984 */ /* 0x000e620000000800 */
[C---:B----4-:R-:W-:Y:S08]  /*50070*/  HMMA.1688.F32.TF32 R12, R236.reuse, R36, R12 ;  /* 0x00000024ec0c723c */ /* 0x050ff0000008100c */
[C---:B--2---:R-:W-:Y:S11]  /*50080*/  HMMA.1688.F32.TF32 R8, R236.reuse, R40, R8 ;  /* 0x00000028ec08723c */ /* 0x044ff60000081008 */
[----:B------:R-:W-:Y:S05]  /*50090*/  @!UPT UIADD3 URZ, URZ, URZ, URZ ;  /* 0x0000003f3f3ff290 */ /* 0x000fea000fffe03f */
[----:B------:R-:W-:Y:S02]  /*500a0*/  IMAD.MOV.U32 R241, RZ, RZ, R15 ;  /* 0x000000fffff17224 */ /* 0x000fe400078e000f */
[----:B------:R-:W-:Y:S01]  /*500b0*/  IMAD.MOV.U32 R242, RZ, RZ, R14 ;  /* 0x000000fffff27224 */ /* 0x000fe200078e000e */
[----:B------:R-:W-:Y:S01]  /*500c0*/  MOV R0, R12 ;  /* 0x0000000c00007202 */ /* 0x000fe20000000f00 */
[----:B------:R-:W-:Y:S01]  /*500d0*/  IMAD.MOV.U32 R2, RZ, RZ, R13 ;  /* 0x000000ffff027224 */ /* 0x000fe200078e000d */
[----:B------:R-:W2:Y:S04]  /*500e0*/  LDL.LU.64 R14, [R1+0x2418] ;  /* 0x00241800010e7983 */ /* 0x000ea80000300a00 */
[----:B------:R-:W2:Y:S04]  /*500f0*/  LDL.LU.64 R12, [R1+0x2410] ;  /* 0x00241000010c7983 */ /* 0x000ea80000300a00 */
[----:B------:R-:W-:Y:S01]  /*50100*/  STL [R1+0x22fc], R241 ;  /* 0x0022fcf101007387 */ /* 0x000fe20000100800 */
[----:B---3--:R-:W-:Y:S03]  /*50110*/  HMMA.1688.F32.TF32 R4, R236, R44, R4 ;  /* 0x0000002cec04723c */ /* 0x008fe60000081004 */
[----:B------:R-:W-:Y:S01]  /*50120*/  STL [R1+0x22f8], R242 ;  /* 0x0022f8f201007387 */ /* 0x000fe20000100800 */
[----:B------:R-:W-:Y:S01]  /*50130*/  IMAD.MOV.U32 R252, RZ, RZ, R11 ;  /* 0x000000fffffc7224 */ /* 0x000fe200078e000b */
[----:B------:R-:W-:-:S02]  /*50140*/  MOV R243, R10 ;  /* 0x0000000a00f37202 */ /* 0x000fc40000000f00 */
[----:B------:R-:W-:Y:S04]  /*50150*/  STL [R1+0x22f4], R2 ;  /* 0x0022f40201007387 */ /* 0x000fe80000100800 */
[----:B------:R-:W-:Y:S04]  /*50160*/  STL [R1+0x22f0], R0 ;  /* 0x0022f00001007387 */ /* 0x000fe80000100800 */
[----:B------:R3:W-:Y:S04]  /*50170*/  STL.64 [R1+0x4c0], R8 ;  /* 0x0004c00801007387 */ /* 0x0007e80000100a00 */
[----:B------:R-:W4:Y:S04]  /*50180*/  LDL.LU.64 R10, [R1+0x2408] ;  /* 0x00240800010a7983 */ /* 0x000f280000300a00 */
[----:B---3--:R-:W4:Y:S01]  /*50190*/  LDL.LU.64 R8, [R1+0x2400] ;  /* 0x0024000001087983 */ /* 0x008f220000300a00 */
[----:B------:R-:W-:Y:S01]  /*501a0*/  MOV R2, R6 ;  /* 0x0000000600027202 */ /* 0x000fe20000000f00 */
[----:B------:R-:W-:-:S02]  /*501b0*/  IMAD.MOV.U32 R0, RZ, RZ, R7 ;  /* 0x000000ffff007224 */ /* 0x000fc400078e0007 */
[----:B------:R-:W-:Y:S01]  /*501c0*/  STL [R1+0x2304], R252 ;  /* 0x002304fc01007387 */ /* 0x000fe20000100800 */
[----:B------:R-:W-:Y:S02]  /*501d0*/  IMAD.MOV.U32 R241, RZ, RZ, R4 ;  /* 0x000000fffff17224 */ /* 0x000fe400078e0004 */
[----:B------:R-:W-:Y:S01]  /*501e0*/  IMAD.MOV.U32 R242, RZ, RZ, R5 ;  /* 0x000000fffff27224 */ /* 0x000fe200078e0005 */
[----:B------:R-:W-:Y:S04]  /*501f0*/  STL [R1+0x2300], R243 ;  /* 0x002300f301007387 */ /* 0x000fe80000100800 */
[----:B------:R-:W3:Y:S04]  /*50200*/  LDL.LU.64 R6, [R1+0x23f8] ;  /* 0x0023f80001067983 */ /* 0x000ee80000300a00 */
[----:B------:R-:W3:Y:S01]  /*50210*/  LDL.LU.64 R4, [R1+0x23f0] ;  /* 0x0023f00001047983 */ /* 0x000ee20000300a00 */
[C---:B------:R-:W-:Y:S08]  /*50220*/  HMMA.1688.F32.TF32 R244, R236.reuse, R48, R244 ;  /* 0x00000030ecf4723c */ /* 0x040ff000000810f4 */
[----:B------:R-:W-:Y:S01]  /*50230*/  HMMA.1688.F32.TF32 R248, R236, R52, R248 ;  /* 0x00000034ecf8723c */ /* 0x000fe200000810f8 */
[----:B------:R1:W-:Y:S04]  /*50240*/  STL [R1+0x230c], R242 ;  /* 0x00230cf201007387 */ /* 0x0003e80000100800 */
[----:B------:R1:W-:Y:S11]  /*50250*/  STL [R1+0x2308], R241 ;  /* 0x002308f101007387 */ /* 0x0003f60000100800 */
[----:B------:R-:W-:Y:S01]  /*50260*/  MOV R41, R246 ;  /* 0x000000f600297202 */ /* 0x000fe20000000f00 */
[----:B------:R-:W-:-:S02]  /*50270*/  IMAD.MOV.U32 R40, RZ, RZ, R247 ;  /* 0x000000ffff287224 */ /* 0x000fc400078e00f7 */
[----:B------:R-:W-:Y:S01]  /*50280*/  IMAD.MOV.U32 R45, RZ, RZ, R244 ;  /* 0x000000ffff2d7224 */ /* 0x000fe200078e00f4 */
[----:B------:R-:W2:Y:S01]  /*50290*/  LDL.LU.64 R246, [R1+0x23e8] ;  /* 0x0023e80001f67983 */ /* 0x000ea20000300a00 */
[----:B------:R-:W-:-:S03]  /*502a0*/  IMAD.MOV.U32 R44, RZ, RZ, R245 ;  /* 0x000000ffff2c7224 */ /* 0x000fc600078e00f5 */
[----:B------:R-:W2:Y:S01]  /*502b0*/  LDL.LU.64 R244, [R1+0x23e0] ;  /* 0x0023e00001f47983 */ /* 0x000ea20000300a00 */
[----:B------:R-:W-:Y:S01]  /*502c0*/  MOV R49, R250 ;  /* 0x000000fa00317202 */ /* 0x000fe20000000f00 */
[----:B------:R-:W-:Y:S02]  /*502d0*/  IMAD.MOV.U32 R48, RZ, RZ, R251 ;  /* 0x000000ffff307224 */ /* 0x000fe400078e00fb */
[----:B------:R-:W-:Y:S01]  /*502e0*/  IMAD.MOV.U32 R53, RZ, RZ, R248 ;  /* 0x000000ffff357224 */ /* 0x000fe200078e00f8 */
[----:B------:R-:W2:Y:S01]  /*502f0*/  LDL.LU.64 R250, [R1+0x23d8] ;  /* 0x0023d80001fa7983 */ /* 0x000ea20000300a00 */
[----:B------:R-:W-:-:S03]  /*50300*/  IMAD.MOV.U32 R52, RZ, RZ, R249 ;  /* 0x000000ffff347224 */ /* 0x000fc600078e00f9 */
[----:B------:R-:W2:Y:S01]  /*50310*/  LDL.LU.64 R248, [R1+0x23d0] ;  /* 0x0023d00001f87983 */ /* 0x000ea20000300a00 */
[C---:B------:R-:W-:Y:S08]  /*50320*/  HMMA.1688.F32.TF32 R232, R236.reuse, R56, R232 ;  /* 0x00000038ece8723c */ /* 0x040ff000000810e8 */
[C---:B---3--:R-:W-:Y:S11]  /*50330*/  HMMA.1688.F32.TF32 R4, R236.reuse, R68, R4 ;  /* 0x00000044ec04723c */ /* 0x048ff60000081004 */
[----:B------:R-:W-:Y:S11]  /*50340*/  @!UPT UIADD3 URZ, URZ, URZ, URZ ;  /* 0x0000003f3f3ff290 */ /* 0x000ff6000fffe03f */
[----:B------:R-:W-:Y:S02]  /*50350*/  @!UPT UIADD3 URZ, URZ, URZ, URZ ;  /* 0x0000003f3f3ff290 */ /* 0x000fe4000fffe03f */
[----:B-1----:R-:W-:Y:S01]  /*50360*/  IMAD.MOV.U32 R242, RZ, RZ, R4 ;  /* 0x000000fffff27224 */ /* 0x002fe200078e0004 */
        /* <DEDUP_REMOVED lines=10> */
[----:B--2---:R-:W-:Y:S08]  /*50410*/  HMMA.1688.F32.TF32 R4, R236, R76, R12 ;  /* 0x0000004cec04723c */ /* 0x004ff0000008100c */
        /* <DEDUP_REMOVED lines=30> */
[----:B--2---:R-:W-:Y:S01]  /*50600*/  HMMA.1688.F32.TF32 R80, R228, R62, R124 ;  /* 0x0000003ee450723c */ /* 0x004fe2000008107c */
[----:B------:R1:W-:Y:S01]  /*50610*/  STL.64 [R1+0x1248], R14 ;  /* 0x0012480e01007387 */ /* 0x0003e20000100a00 */
[----:B------:R-:W-:Y:S01]  /*50620*/  IMAD.MOV.U32 R21, RZ, RZ, R4 ;  /* 0x000000ffff157224 */ /* 0x000fe200078e0004 */
[----:B------:R-:W-:Y:S01]  /*50630*/  MOV R17, R6 ;  /* 0x0000000600117202 */ /* 0x000fe20000000f00 */
[----:B------:R-:W-:Y:S01]  /*50640*/  IMAD.MOV.U32 R20, RZ, RZ, R5 ;  /* 0x000000ffff147224 */ /* 0x000fe200078e0005 */
[----:B------:R-:W-:Y:S01]  /*50650*/  LDS R4, [R3+0x1c080] ;  /* 0x01c0800003047984 */ /* 0x000fe20000000800 */
[----:B------:R-:W-:-:S03]  /*50660*/  IMAD.MOV.U32 R16, RZ, RZ, R7 ;  /* 0x000000ffff107224 */ /* 0x000fc600078e0007 */
[----:B------:R-:W-:Y:S01]  /*50670*/  LDS R6, [R3+0x1e080] ;  /* 0x01e0800003067984 */ /* 0x000fe20000000800 */
[C---:B-1----:R-:W-:Y:S03]  /*50680*/  HMMA.1688.F32.TF32 R12, R228.reuse, R66, R128 ;  /* 0x00000042e40c723c */ /* 0x042fe60000081080 */
[----:B------:R-:W-:Y:S04]  /*50690*/  LDS R5, [R240+0x1c080] ;  /* 0x01c08000f0057984 */ /* 0x000fe80000000800 */
[----:B------:R-:W1:Y:S04]  /*506a0*/  LDS R7, [R240+0x1e080] ;  /* 0x01e08000f0077984 */ /* 0x000e680000000800 */
        /* <DEDUP_REMOVED lines=9> */
[----:B------:R-:W-:Y:S01]  /*50740*/  STL.64 [R1+0x1300], R8 ;  /* 0x0013000801007387 */ /* 0x000fe20000100a00 */
[C---:B-1----:R-:W-:Y:S03]  /*50750*/  HMMA.1688.F32.TF32 R84, R4.reuse, R18, R144 ;  /* 0x000000120454723c */ /* 0x042fe60000081090 */
[----:B------:R-:W-:Y:S04]  /*50760*/  STL.64 [R1+0x1308], R10 ;  /* 0x0013080a01007387 */ /* 0x000fe80000100a00 */
[----:B------:R-:W-:Y:S04]  /*50770*/  STL.64 [R1+0x12f0], R80 ;  /* 0x0012f05001007387 */ /* 0x000fe80000100a00 */
[----:B------:R1:W-:Y:S01]  /*50780*/  STL.64 [R1+0x12f8], R82 ;  /* 0x0012f85201007387 */ /* 0x0003e20000100a00 */
[----:B------:R-:W-:Y:S01]  /*50790*/  IMAD.MOV.U32 R252, RZ, RZ, R232 ;  /* 0x000000fffffc7224 */ /* 0x000fe200078e00e8 */
[----:B------:R-:W-:Y:S01]  /*507a0*/  MOV R57, R234 ;  /* 0x000000ea00397202 */ /* 0x000fe20000000f00 */
[----:B------:R-:W-:Y:S01]  /*507b0*/  IMAD.MOV.U32 R243, RZ, RZ, R233 ;  /* 0x000000fffff37224 */ /* 0x000fe200078e00e9 */
[----:B------:R-:W-:Y:S04]  /*507c0*/  LDS R8, [R3+0x1c100] ;  /* 0x01c1000003087984 */ /* 0x000fe80000000800 */
[----:B------:R-:W-:Y:S01]  /*507d0*/  STL.64 [R1+0x12e0], R12 ;  /* 0x0012e00c01007387 */ /* 0x000fe20000100a00 */
[----:B-1----:R-:W-:Y:S03]  /*507e0*/  HMMA.1688.F32.TF32 R80, R4, R22, R148 ;  /* 0x000000160450723c */ /* 0x002fe60000081094 */
[----:B------:R1:W-:Y:S01]  /*507f0*/  STL.64 [R1+0x12e8], R14 ;  /* 0x0012e80e01007387 */ /* 0x0003e20000100a00 */
[----:B------:R-:W-:-:S03]  /*50800*/  IMAD.MOV.U32 R56, RZ, RZ, R235 ;  /* 0x000000ffff387224 */ /* 0x000fc600078e00eb */
[----:B------:R-:W-:Y:S04]  /*50810*/  LDS R10, [R3+0x1e100] ;  /* 0x01e10000030a7984 */ /* 0x000fe80000000800 */
[----:B------:R-:W-:Y:S01]  /*50820*/  LDS R9, [R240+0x1c100] ;  /* 0x01c10000f0097984 */ /* 0x000fe20000000800 */
[C---:B-1----:R-:W-:Y:S03]  /*50830*/  HMMA.1688.F32.TF32 R12, R4.reuse, R26, R152 ;  /* 0x0000001a040c723c */ /* 0x042fe60000081098 */
[----:B------:R-:W-:Y:S04]  /*50840*/  STL.64 [R1+0x2c0], R84 ;  /* 0x0002c05401007387 */ /* 0x000fe80000100a00 */
[----:B------:R1:W-:Y:S04]  /*50850*/  STL.64 [R1+0x2c8], R86 ;  /* 0x0002c85601007387 */ /* 0x0003e80000100a00 */
[----:B------:R-:W2:Y:S04]  /*50860*/  LDS R11, [R240+0x1e100] ;  /* 0x01e10000f00b7984 */ /* 0x000ea80000000800 */
        /* <DEDUP_REMOVED lines=8> */
[----:B------:R1:W-:Y:S08]  /*508f0*/  STL.64 [R1+0x3f8], R86 ;  /* 0x0003f85601007387 */ /* 0x0003f00000100a00 */
[----:B------:R-:W-:Y:S01]  /*50900*/  STL.64 [R1+0x370], R80 ;  /* 0x0003705001007387 */ /* 0x000fe20000100a00 */
[C---:B-1----:R-:W-:Y:S03]  /*50910*/  HMMA.1688.F32.TF32 R84, R4.reuse, R42, R168 ;  /* 0x0000002a0454723c */ /* 0x042fe600000810a8 */
[----:B------:R1:W-:Y:S04]  /*50920*/  STL.64 [R1+0x378], R82 ;  /* 0x0003785201007387 */ /* 0x0003e80000100a00 */
[----:B------:R-:W-:Y:S04]  /*50930*/  STL.64 [R1+0x3e0], R12 ;  /* 0x0003e00c01007387 */ /* 0x000fe80000100a00 */
[----:B------:R3:W-:Y:S01]  /*50940*/  STL.64 [R1+0x3e8], R14 ;  /* 0x0003e80e01007387 */ /* 0x0007e20000100a00 */
[C---:B-1----:R-:W-:Y:S08]  /*50950*/  HMMA.1688.F32.TF32 R80, R4.reuse, R46, R172 ;  /* 0x0000002e0450723c */ /* 0x042ff000000810ac */
[----:B---3--:R-:W-:Y:S03]  /*50960*/  HMMA.1688.F32.TF32 R12, R4, R50, R176 ;  /* 0x00000032040c723c */ /* 0x008fe600000810b0 */
[----:B------:R-:W-:Y:S04]  /*50970*/  STL.64 [R1+0x1170], R84 ;  /* 0x0011705401007387 */ /* 0x000fe80000100a00 */
[----:B------:R1:W-:Y:S01]  /*50980*/  STL.64 [R1+0x1178], R86 ;  /* 0x0011785601007387 */ /* 0x0003e20000100a00 */
[----:B------:R-:W-:Y:S07]  /*50990*/  HMMA.1688.F32.TF32 R232, R236, R60, R248 ;  /* 0x0000003cece8723c */ /* 0x000fee00000810f8 */
[----:B------:R-:W-:Y:S01]  /*509a0*/  STL.64 [R1+0x11d0], R80 ;  /* 0x0011d05001007387 */ /* 0x000fe20000100a00 */
[C---:B-1----:R-:W-:Y:S03]  /*509b0*/  HMMA.1688.F32.TF32 R84, R4.reuse, R54, R180 ;  /* 0x000000360454723c */ /* 0x042fe600000810b4 */
[----:B------:R1:W-:Y:S04]  /*509c0*/  STL.64 [R1+0x11d8], R82 ;  /* 0x0011d85201007387 */ /* 0x0003e80000100a00 */
[----:B------:R-:W-:Y:S04]  /*509d0*/  STL.64 [R1+0x11f0], R12 ;  /* 0x0011f00c01007387 */ /* 0x000fe80000100a00 */
[----:B------:R3:W-:Y:S01]  /*509e0*/  STL.64 [R1+0x11f8], R14 ;  /* 0x0011f80e01007387 */ /* 0x0007e20000100a00 */
[C---:B-1----:R-:W-:Y:S08]  /*509f0*/  HMMA.1688.F32.TF32 R80, R4.reuse, R58, R184 ;  /* 0x0000003a0450723c */ /* 0x042ff000000810b8 */
[----:B---3--:R-:W-:Y:S03]  /*50a00*/  HMMA.1688.F32.TF32 R12, R4, R62, R188 ;  /* 0x0000003e040c723c */ /* 0x008fe600000810bc */
[----:B------:R-:W-:Y:S01]  /*50a10*/  STL.64 [R1+0x1220], R84 ;  /* 0x0012205401007387 */ /* 0x000fe20000100a00 */
[----:B------:R-:W-:-:S03]  /*50a20*/  IMAD.MOV.U32 R37, RZ, RZ, R232 ;  /* 0x000000ffff257224 */ /* 0x000fc600078e00e8 */
[----:B------:R1:W-:Y:S01]  /*50a30*/  STL.64 [R1+0x1228], R86 ;  /* 0x0012285601007387 */ /* 0x0003e20000100a00 */
[----:B------:R-:W-:Y:S01]  /*50a40*/  IMAD.MOV.U32 R36, RZ, RZ, R233 ;  /* 0x000000ffff247224 */ /* 0x000fe200078e00e9 */
[----:B------:R-:W-:Y:S01]  /*50a50*/  MOV R33, R234 ;  /* 0x000000ea00217202 */ /* 0x000fe20000000f00 */
[----:B------:R-:W-:Y:S02]  /*50a60*/  IMAD.MOV.U32 R32, RZ, RZ, R235 ;  /* 0x000000ffff207224 */ /* 0x000fe400078e00eb */
[----:B------:R-:W-:Y:S03]  /*50a70*/  HMMA.1688.F32.TF32 R232, R236, R64, R244 ;  /* 0x00000040ece8723c */ /* 0x000fe600000810f4 */
[----:B------:R-:W-:Y:S05]  /*50a80*/  STL.64 [R1+0x1230], R80 ;  /* 0x0012305001007387 */ /* 0x000fea0000100a00 */
[C---:B-1----:R-:W-:Y:S01]  /*50a90*/  HMMA.1688.F32.TF32 R84, R4.reuse, R66, R192 ;  /* 0x000000420454723c */ /* 0x042fe200000810c0 */
[----:B------:R1:W-:Y:S04]  /*50aa0*/  STL.64 [R1+0x1238], R82 ;  /* 0x0012385201007387 */ /* 0x0003e80000100a00 */
[----:B------:R-:W-:Y:S04]  /*50ab0*/  STL.64 [R1+0x12d0], R12 ;  /* 0x0012d00c01007387 */ /* 0x000fe80000100a00 */
[----:B------:R3:W-:Y:S01]  /*50ac0*/  STL.64 [R1+0x12d8], R14 ;  /* 0x0012d80e01007387 */ /* 0x0007e20000100a00 */
[C---:B-1----:R-:W-:Y:S08]  /*50ad0*/  HMMA.1688.F32.TF32 R80, R4.reuse, R70, R196 ;  /* 0x000000460450723c */ /* 0x042ff000000810c4 */
[C---:B---3--:R-:W-:Y:S08]  /*50ae0*/  HMMA.1688.F32.TF32 R12, R4.reuse, R74, R200 ;  /* 0x0000004a040c723c */ /* 0x048ff000000810c8 */
[----:B------:R-:W-:Y:S01]  /*50af0*/  HMMA.1688.F32.TF32 R4, R4, R78, R204 ;  /* 0x0000004e0404723c */ /* 0x000fe200000810cc */
[----:B------:R-:W-:Y:S01]  /*50b00*/  STL.64 [R1+0x12c0], R84 ;  /* 0x0012c05401007387 */ /* 0x000fe20000100a00 */
[----:B------:R-:W-:-:S03]  /*50b10*/  IMAD.MOV.U32 R65, RZ, RZ, R232 ;  /* 0x000000ffff417224 */ /* 0x000fc600078e00e8 */
[----:B------:R-:W-:Y:S01]  /*50b20*/  STL.64 [R1+0x12c8], R86 ;  /* 0x0012c85601007387 */ /* 0x000fe20000100a00 */
[----:B------:R-:W-:-:S03]  /*50b30*/  IMAD.MOV.U32 R232, RZ, RZ, R210 ;  /* 0x000000ffffe87224 */ /* 0x000fc600078e00d2 */
[----:B------:R1:W-:Y:S04]  /*50b40*/  STL.64 [R1+0x12b0], R80 ;  /* 0x0012b05001007387 */ /* 0x0003e80000100a00 */
[----:B------:R3:W-:Y:S01]  /*50b50*/  STL.64 [R1+0x12b8], R82 ;  /* 0x0012b85201007387 */ /* 0x0007e20000100a00 */
[----:B------:R-:W-:-:S03]  /*50b60*/  IMAD.MOV.U32 R64, RZ, RZ, R233 ;  /* 0x000000ffff407224 */ /* 0x000fc600078e00e9 */
[----:B------:R-:W-:Y:S01]  /*50b70*/  STL.64 [R1+0x12a0], R12 ;  /* 0x0012a00c01007387 */ /* 0x000fe20000100a00 */
[----:B------:R-:W-:-:S03]  /*50b80*/  MOV R61, R234 ;  /* 0x000000ea003d7202 */ /* 0x000fc60000000f00 */
[----:B------:R-:W-:Y:S01]  /*50b90*/  STL.64 [R1+0x12a8], R14 ;  /* 0x0012a80e01007387 */ /* 0x000fe20000100a00 */
[----:B------:R-:W-:-:S03]  /*50ba0*/  IMAD.MOV.U32 R233, RZ, RZ, R209 ;  /* 0x000000ffffe97224 */ /* 0x000fc600078e00d1 */
[----:B------:R-:W4:Y:S01]  /*50bb0*/  LDL.LU R210, [R1+0x23cc] ;  /* 0x0023cc0001d27983 */ /* 0x000f220000300800 */
[----:B------:R-:W-:Y:S01]  /*50bc0*/  IMAD.MOV.U32 R60, RZ, RZ, R235 ;  /* 0x000000ffff3c7224 */ /* 0x000fe200078e00eb */
[----:B------:R-:W-:Y:S02]  /*50bd0*/  MOV R234, R208 ;  /* 0x000000d000ea7202 */ /* 0x000fe40000000f00 */
[----:B------:R-:W-:Y:S01]  /*50be0*/  STL.64 [R1+0x1290], R4 ;  /* 0x0012900401007387 */ /* 0x000fe20000100a00 */
[----:B------:R-:W-:-:S03]  /*50bf0*/  IMAD.MOV.U32 R235, RZ, RZ, R214 ;  /* 0x000000ffffeb7224 */ /* 0x000fc600078e00d6 */
[----:B------:R-:W-:Y:S01]  /*50c00*/  STL.64 [R1+0x1298], R6 ;  /* 0x0012980601007387 */ /* 0x000fe20000100a00 */
        /* <DEDUP_REMOVED lines=19> */
[----:B-1----:R-:W-:Y:S01]  /*50d40*/  IMAD.MOV.U32 R80, RZ, RZ, R217 ;  /* 0x000000ffff507224 */ /* 0x002fe200078e00d9 */
[----:B---3--:R-:W-:Y:S01]  /*50d50*/  MOV R82, R212 ;  /* 0x000000d400527202 */ /* 0x008fe20000000f00 */
[----:B------:R-:W-:-:S02]  /*50d60*/  IMAD.MOV.U32 R81, RZ, RZ, R218 ;  /* 0x000000ffff517224 */ /* 0x000fc400078e00da */
[----:B------:R-:W-:Y:S02]  /*50d70*/  IMAD.MOV.U32 R236, RZ, RZ, R211 ;  /* 0x000000ffffec7224 */ /* 0x000fe400078e00d3 */
[----:B------:R-:W-:Y:S01]  /*50d80*/  IMAD.MOV.U32 R237, RZ, RZ, R215 ;  /* 0x000000ffffed7224 */ /* 0x000fe200078e00d7 */
[----:B------:R-:W-:Y:S01]  /*50d90*/  MOV R238, R219 ;  /* 0x000000db00ee7202 */ /* 0x000fe20000000f00 */
[----:B------:R-:W-:Y:S01]  /*50da0*/  IMAD.MOV.U32 R83, RZ, RZ, R213 ;  /* 0x000000ffff537224 */ /* 0x000fe200078e00d5 */
[----:B------:R-:W-:Y:S01]  /*50db0*/  LDS R12, [R3+0x1c180] ;  /* 0x01c18000030c7984 */ /* 0x000fe20000000800 */
[----:B------:R-:W-:-:S03]  /*50dc0*/  IMAD.MOV.U32 R239, RZ, RZ, R227 ;  /* 0x000000ffffef7224 */ /* 0x000fc600078e00e3 */
[----:B------:R-:W-:Y:S04]  /*50dd0*/  LDS R14, [R3+0x1e180] ;  /* 0x01e18000030e7984 */ /* 0x000fe80000000800 */
[----:B------:R-:W-:Y:S04]  /*50de0*/  LDS R13, [R240+0x1c180] ;  /* 0x01c18000f00d7984 */ /* 0x000fe80000000800 */
[----:B------:R-:W1:Y:S01]  /*50df0*/  LDS R15, [R240+0x1e180] ;  /* 0x01e18000f00f7984 */ /* 0x000e620000000800 */
[----:B--2---:R-:W-:Y:S01]  /*50e00*/  IMAD.MOV.U32 R87, RZ, RZ, R225 ;  /* 0x000000ffff577224 */ /* 0x004fe200078e00e1 */
[----:B----4-:R-:W-:Y:S01]  /*50e10*/  MOV R86, R224 ;  /* 0x000000e000567202 */ /* 0x010fe20000000f00 */
[----:B------:R-:W-:-:S02]  /*50e20*/  IMAD.MOV.U32 R84, RZ, RZ, R226 ;  /* 0x000000ffff547224 */ /* 0x000fc400078e00e2 */
[----:B------:R-:W2:Y:S01]  /*50e30*/  LDL.LU R226, [R1+0x239c] ;  /* 0x00239c0001e27983 */ /* 0x000ea20000300800 */
[----:B------:R-:W-:-:S03]  /*50e40*/  IMAD.MOV.U32 R85, RZ, RZ, R220 ;  /* 0x000000ffff557224 */ /* 0x000fc600078e00dc */
[----:B------:R-:W3:Y:S04]  /*50e50*/  LDL.LU R220, [R1+0x2398] ;  /* 0x0023980001dc7983 */ /* 0x000ee80000300800 */
[----:B------:R-:W4:Y:S04]  /*50e60*/  LDL.LU R224, [R1+0x2394] ;  /* 0x0023940001e07983 */ /* 0x000f280000300800 */
[----:B------:R-:W4:Y:S01]  /*50e70*/  LDL.LU R225, [R1+0x2390] ;  /* 0x0023900001e17983 */ /* 0x000f220000300800 */
[----:B------:R-:W-:Y:S01]  /*50e80*/  IMAD.MOV.U32 R92, RZ, RZ, R216 ;  /* 0x000000ffff5c7224 */ /* 0x000fe200078e00d8 */
[----:B------:R-:W-:-:S02]  /*50e90*/  MOV R94, R222 ;  /* 0x000000de005e7202 */ /* 0x000fc40000000f00 */
[----:B------:R-:W4:Y:S01]  /*50ea0*/  LDL.LU R216, [R1+0x238c] ;  /* 0x00238c0001d87983 */ /* 0x000f220000300800 */
[----:B------:R-:W-:-:S03]  /*50eb0*/  IMAD.MOV.U32 R93, RZ, RZ, R223 ;  /* 0x000000ffff5d7224 */ /* 0x000fc600078e00df */
[----:B------:R-:W4:Y:S01]  /*50ec0*/  LDL.LU R223, [R1+0x2388] ;  /* 0x0023880001df7983 */ /* 0x000f220000300800 */
[----:B------:R-:W-:-:S03]  /*50ed0*/  IMAD.MOV.U32 R95, RZ, RZ, R221 ;  /* 0x000000ffff5f7224 */ /* 0x000fc600078e00dd */
[----:B------:R-:W4:Y:S04]  /*50ee0*/  LDL.LU R222, [R1+0x2384] ;  /* 0x0023840001de7983 */ /* 0x000f280000300800 */
[----:B------:R-:W4:Y:S01]  /*50ef0*/  LDL.LU R221, [R1+0x2380] ;  /* 0x0023800001dd7983 */ /* 0x000f220000300800 */
[----:B--2---:R-:W-:Y:S01]  /*50f00*/  IMAD.MOV.U32 R99, RZ, RZ, R226 ;  /* 0x000000ffff637224 */ /* 0x004fe200078e00e2 */
[----:B---3--:R-:W-:Y:S01]  /*50f10*/  MOV R98, R220 ;  /* 0x000000dc00627202 */ /* 0x008fe20000000f00 */
        /* <DEDUP_REMOVED lines=9> */
[----:B------:R-:W4:Y:S01]  /*50fb0*/  LDL.LU R107, [R1+0x115c] ;  /* 0x00115c00016b7983 */ /* 0x000f220000300800 */
[----:B--2---:R-:W-:Y:S01]  /*50fc0*/  IMAD.MOV.U32 R111, RZ, RZ, R224 ;  /* 0x000000ffff6f7224 */ /* 0x004fe200078e00e0 */
[----:B---3--:R-:W-:Y:S01]  /*50fd0*/  MOV R110, R225 ;  /* 0x000000e1006e7202 */ /* 0x008fe20000000f00 */
[----:B----4-:R-:W-:-:S02]  /*50fe0*/  IMAD.MOV.U32 R108, RZ, RZ, R220 ;  /* 0x000000ffff6c7224 */ /* 0x010fc400078e00dc */
        /* <DEDUP_REMOVED lines=24> */
[----:B------:R-:W-:Y:S02]  /*51170*/  IMAD.MOV.U32 R103, RZ, RZ, R216 ;  /* 0x000000ffff677224 */ /* 0x000fe400078e00d8 */
[----:B------:R-:W-:Y:S01]  /*51180*/  IMAD.MOV.U32 R88, RZ, RZ, R214 ;  /* 0x000000ffff587224 */ /* 0x000fe200078e00d6 */
[----:B------:R-:W-:Y:S01]  /*51190*/  MOV R90, R209 ;  /* 0x000000d1005a7202 */ /* 0x000fe20000000f00 */
[----:B------:R-:W-:Y:S02]  /*511a0*/  IMAD.MOV.U32 R89, RZ, RZ, R208 ;  /* 0x000000ffff597224 */ /* 0x000fe400078e00d0 */
[----:B------:R-:W-:Y:S02]  /*511b0*/  IMAD.MOV.U32 R91, RZ, RZ, R210 ;  /* 0x000000ffff5b7224 */ /* 0x000fe400078e00d2 */
[----:B--2---:R-:W-:Y:S01]  /*511c0*/  IMAD.MOV.U32 R119, RZ, RZ, R220 ;  /* 0x000000ffff777224 */ /* 0x004fe200078e00dc */
[----:B---3--:R-:W-:Y:S01]  /*511d0*/  MOV R118, R226 ;  /* 0x000000e200767202 */ /* 0x008fe20000000f00 */
[----:B----4-:R-:W-:-:S02]  /*511e0*/  IMAD.MOV.U32 R117, RZ, RZ, R225 ;  /* 0x000000ffff757224 */ /* 0x010fc400078e00e1 */
        /* <DEDUP_REMOVED lines=20> */
[----:B------:R-:W4:Y:S01]  /*51330*/  LDL.LU R227, [R1+0x2310] ;  /* 0x0023100001e37983 */ /* 0x000f220000300800 */
[C---:B------:R-:W-:Y:S08]  /*51340*/  HMMA.1688.F32.TF32 R128, R8.reuse, R38, R128 ;  /* 0x000000260880723c */ /* 0x040ff00000081080 */
[C---:B------:R-:W-:Y:S08]  /*51350*/  HMMA.1688.F32.TF32 R120, R8.reuse, R46, R120 ;  /* 0x0000002e0878723c */ /* 0x040ff00000081078 */
[C---:B------:R-:W-:Y:S08]  /*51360*/  HMMA.1688.F32.TF32 R116, R8.reuse, R50, R116 ;  /* 0x000000320874723c */ /* 0x040ff00000081074 */
[C---:B------:R-:W-:Y:S08]  /*51370*/  HMMA.1688.F32.TF32 R108, R8.reuse, R58, R108 ;  /* 0x0000003a086c723c */ /* 0x040ff0000008106c */
[C---:B------:R-:W-:Y:S08]  /*51380*/  HMMA.1688.F32.TF32 R104, R8.reuse, R62, R104 ;  /* 0x0000003e0868723c */ /* 0x040ff00000081068 */
[C---:B------:R-:W-:Y:S08]  /*51390*/  HMMA.1688.F32.TF32 R96, R8.reuse, R70, R96 ;  /* 0x000000460860723c */ /* 0x040ff00000081060 */
[----:B------:R-:W-:Y:S08]  /*513a0*/  HMMA.1688.F32.TF32 R92, R8, R74, R92 ;  /* 0x0000004a085c723c */ /* 0x000ff0000008105c */
[----:B-1----:R-:W-:Y:S08]  /*513b0*/  HMMA.1688.F32.TF32 R172, R12, R18, R88 ;  /* 0x000000120cac723c */ /* 0x002ff00000081058 */
[C---:B---3--:R-:W-:Y:S08]  /*513c0*/  HMMA.1688.F32.TF32 R4, R8.reuse, R30, R220 ;  /* 0x0000001e0804723c */ /* 0x048ff000000810dc */
[C---:B--2---:R-:W-:Y:S08]  /*513d0*/  HMMA.1688.F32.TF32 R208, R8.reuse, R18, R208 ;  /* 0x0000001208d0723c */ /* 0x044ff000000810d0 */
[C---:B----4-:R-:W-:Y:S08]  /*513e0*/  HMMA.1688.F32.TF32 R132, R8.reuse, R22, R212 ;  /* 0x000000160884723c */ /* 0x050ff000000810d4 */
[C---:B------:R-:W-:Y:S07]  /*513f0*/  HMMA.1688.F32.TF32 R136, R8.reuse, R26, R216 ;  /* 0x0000001a0888723c */ /* 0x040fee00000810d8 */
[----:B------:R-:W-:Y:S04]  /*51400*/  STL.64 [R1+0x2188], R208 ;  /* 0x002188d001007387 */ /* 0x000fe80000100a00 */
[----:B------:R-:W-:Y:S04]  /*51410*/  STL.64 [R1+0x2180], R210 ;  /* 0x002180d201007387 */ /* 0x000fe80000100a00 */
[----:B------:R-:W-:Y:S04]  /*51420*/  STL.64 [R1+0x190], R132 ;  /* 0x0001908401007387 */ /* 0x000fe80000100a00 */
[----:B------:R1:W-:Y:S04]  /*51430*/  STL.64 [R1+0x198], R134 ;  /* 0x0001988601007387 */ /* 0x0003e80000100a00 */
[----:B------:R-:W-:Y:S04]  /*51440*/  STL.64 [R1+0x120], R136 ;  /* 0x0001208801007387 */ /* 0x000fe80000100a00 */
[----:B------:R-:W-:Y:S01]  /*51450*/  STL.64 [R1+0x128], R138 ;  /* 0x0001288a01007387 */ /* 0x000fe20000100a00 */
[C---:B-1----:R-:W-:Y:S03]  /*51460*/  HMMA.1688.F32.TF32 R132, R8.reuse, R34, R224 ;  /* 0x000000220884723c */ /* 0x042fe600000810e0 */
[----:B------:R-:W-:Y:S04]  /*51470*/  STL.64 [R1+0x180], R4 ;  /* 0x0001800401007387 */ /* 0x000fe80000100a00 */
[----:B------:R1:W-:Y:S02]  /*51480*/  STL.64 [R1+0x188], R6 ;  /* 0x0001880601007387 */ /* 0x0003e40000100a00 */
[C---:B-1----:R-:W-:Y:S11]  /*51490*/  HMMA.1688.F32.TF32 R4, R8.reuse, R42, R124 ;  /* 0x0000002a0804723c */ /* 0x042ff6000008107c */
[----:B------:R-:W-:Y:S03]  /*514a0*/  @!UPT UIADD3 URZ, URZ, URZ, URZ ;  /* 0x0000003f3f3ff290 */ /* 0x000fe6000fffe03f */
[----:B------:R-:W-:Y:S04]  /*514b0*/  STL.64 [R1+0x110], R132 ;  /* 0x0001108401007387 */ /* 0x000fe80000100a00 */
[----:B------:R-:W-:Y:S04]  /*514c0*/  STL.64 [R1+0x118], R134 ;  /* 0x0001188601007387 */ /* 0x000fe80000100a00 */
[----:B------:R-:W-:Y:S04]  /*514d0*/  STL.64 [R1+0x260], R128 ;  /* 0x0002608001007387 */ /* 0x000fe80000100a00 */
[----:B------:R-:W-:Y:S04]  /*514e0*/  STL.64 [R1+0x268], R130 ;  /* 0x0002688201007387 */ /* 0x000fe80000100a00 */
        /* <DEDUP_REMOVED lines=16> */
[----:B-1----:R-:W-:Y:S02]  /*515f0*/  HMMA.1688.F32.TF32 R4, R8, R78, R84 ;  /* 0x0000004e0804723c */ /* 0x002fe40000081054 */
[----:B------:R-:W-:Y:S04]  /*51600*/  STL.64 [R1+0x1130], R96 ;  /* 0x0011306001007387 */ /* 0x000fe80000100a00 */
[----:B------:R-:W-:Y:S04]  /*51610*/  STL.64 [R1+0x1138], R98 ;  /* 0x0011386201007387 */ /* 0x000fe80000100a00 */
[----:B------:R-:W-:Y:S04]  /*51620*/  STL.64 [R1+0x1120], R92 ;  /* 0x0011205c01007387 */ /* 0x000fe80000100a00 */
[----:B------:R-:W-:Y:S01]  /*51630*/  STL.64 [R1+0x1128], R94 ;  /* 0x0011285e01007387 */ /* 0x000fe20000100a00 */
[C---:B------:R-:W-:Y:S03]  /*51640*/  HMMA.1688.F32.TF32 R8, R12.reuse, R26, R236 ;  /* 0x0000001a0c08723c */ /* 0x040fe600000810ec */
[----:B------:R-:W-:Y:S04]  /*51650*/  LDS R84, [R3+0x1c200] ;  /* 0x01c2000003547984 */ /* 0x000fe80000000800 */
[----:B------:R-:W-:Y:S04]  /*51660*/  LDS R86, [R3+0x1e200] ;  /* 0x01e2000003567984 */ /* 0x000fe80000000800 */
[----:B------:R-:W-:Y:S04]  /*51670*/  STL.64 [R1+0x1100], R4 ;  /* 0x0011000401007387 */ /* 0x000fe80000100a00 */
[----:B------:R1:W-:Y:S04]  /*51680*/  STL.64 [R1+0x1108], R6 ;  /* 0x0011080601007387 */ /* 0x0003e80000100a00 */
[----:B------:R-:W-:Y:S04]  /*51690*/  LDS R85, [R240+0x1c200] ;  /* 0x01c20000f0557984 */ /* 0x000fe80000000800 */
[----:B------:R-:W2:Y:S01]  /*516a0*/  LDS R87, [R240+0x1e200] ;  /* 0x01e20000f0577984 */ /* 0x000ea20000000800 */
[C---:B-1----:R-:W-:Y:S03]  /*516b0*/  HMMA.1688.F32.TF32 R4, R12.reuse, R22, R80 ;  /* 0x000000160c04723c */ /* 0x042fe60000081050 */
[----:B------:R-:W-:Y:S04]  /*516c0*/  STL.64 [R1+0x2198], R172 ;  /* 0x002198ac01007387 */ /* 0x000fe80000100a00 */
[----:B------:R-:W-:Y:S01]  /*516d0*/  STL.64 [R1+0x2190], R174 ;  /* 0x002190ae01007387 */ /* 0x000fe20000100a00 */
[C---:B------:R-:W-:Y:S11]  /*516e0*/  HMMA.1688.F32.TF32 R80, R12.reuse, R30, R244 ;  /* 0x0000001e0c50723c */ /* 0x040ff600000810f4 */
[----:B------:R-:W-:Y:S04]  /*516f0*/  @!UPT UIADD3 URZ, URZ, URZ, URZ ;  /* 0x0000003f3f3ff290 */ /* 0x000fe8000fffe03f */
[----:B------:R-:W-:Y:S04]  /*51700*/  STL.64 [R1+0x21a8], R4 ;  /* 0x0021a80401007387 */ /* 0x000fe80000100a00 */
[----:B------:R1:W-:Y:S04]  /*51710*/  STL.64 [R1+0x21a0], R6 ;  /* 0x0021a00601007387 */ /* 0x0003e80000100a00 */
[----:B------:R-:W-:Y:S04]  /*51720*/  STL.64 [R1+0x21b8], R8 ;  /* 0x0021b80801007387 */ /* 0x000fe80000100a00 */
[----:B------:R3:W-:Y:S01]  /*51730*/  STL.64 [R1+0x21b0], R10 ;  /* 0x0021b00a01007387 */ /* 0x0007e20000100a00 */
[C---:B-1----:R-:W-:Y:S08]  /*51740*/  HMMA.1688.F32.TF32 R4, R12.reuse, R38, R232 ;  /* 0x000000260c04723c */ /* 0x042ff000000810e8 */
[C---:B---3--:R-:W-:Y:S01]  /*51750*/  HMMA.1688.F32.TF32 R8, R12.reuse, R34, R248 ;  /* 0x000000220c08723c */ /* 0x048fe200000810f8 */
[----:B------:R1:W-:Y:S04]  /*51760*/  STL.64 [R1+0xe0], R80 ;  /* 0x0000e05001007387 */ /* 0x0003e80000100a00 */
[----:B------:R3:W-:Y:S04]  /*51770*/  STL.64 [R1+0xe8], R82 ;  /* 0x0000e85201007387 */ /* 0x0007e80000100a00 */
[----:B------:R-:W4:Y:S11]  /*51780*/  LDL.LU R248, [R1+0xf70] ;  /* 0x000f700001f87983 */ /* 0x000f360000300800 */
[----:B------:R-:W-:Y:S03]  /*51790*/  @!UPT UIADD3 URZ, URZ, URZ, URZ ;  /* 0x0000003f3f3ff290 */ /* 0x000fe6000fffe03f */
        /* <DEDUP_REMOVED lines=91> */
[C---:B------:R-:W-:Y:S07]  /*51d50*/  HMMA.1688.F32.TF32 R8, R12.reuse, R50, R140 ;  /* 0x000000320c08723c */ /* 0x040fee000008108c */
[----:B------:R-:W-:Y:S04]  /*51d60*/  STL.64 [R1+0x290], R4 ;  /* 0x0002900401007387 */ /* 0x000fe80000100a00 */
[----:B------:R1:W-:Y:S02]  /*51d70*/  STL.64 [R1+0x298], R6 ;  /* 0x0002980601007387 */ /* 0x0003e40000100a00 */
[C---:B-1----:R-:W-:Y:S02]  /*51d80*/  HMMA.1688.F32.TF32 R4, R12.reuse, R54, R136 ;  /* 0x000000360c04723c */ /* 0x042fe40000081088 */
[----:B------:R-:W-:Y:S04]  /*51d90*/  STL.64 [R1+0x1080], R144 ;  /* 0x0010809001007387 */ /* 0x000fe80000100a00 */
[----:B------:R-:W-:Y:S04]  /*51da0*/  STL.64 [R1+0x1088], R146 ;  /* 0x0010889201007387 */ /* 0x000fe80000100a00 */
[----:B------:R-:W-:Y:S04]  /*51db0*/  STL.64 [R1+0x1070], R8 ;  /* 0x0010700801007387 */ /* 0x000fe80000100a00 */
[----:B------:R1:W-:Y:S09]  /*51dc0*/  STL.64 [R1+0x1078], R10 ;  /* 0x0010780a01007387 */ /* 0x0003f20000100a00 */
[----:B------:R-:W-:Y:S01]  /*51dd0*/  STL.64 [R1+0x1060], R4 ;  /* 0x0010600401007387 */ /* 0x000fe20000100a00 */
[C---:B-1----:R-:W-:Y:S03]  /*51de0*/  HMMA.1688.F32.TF32 R8, R12.reuse, R62, R128 ;  /* 0x0000003e0c08723c */ /* 0x042fe60000081080 */
[----:B------:R1:W-:Y:S05]  /*51df0*/  STL.64 [R1+0x1068], R6 ;  /* 0x0010680601007387 */ /* 0x0003ea0000100a00 */
[C---:B-1----:R-:W-:Y:S01]  /*51e00*/  HMMA.1688.F32.TF32 R4, R12.reuse, R66, R124 ;  /* 0x000000420c04723c */ /* 0x042fe2000008107c */
[----:B------:R-:W-:Y:S04]  /*51e10*/  STL.64 [R1+0x1050], R132 ;  /* 0x0010508401007387 */ /* 0x000fe80000100a00 */
[----:B------:R-:W-:Y:S10]  /*51e20*/  STL.64 [R1+0x1058], R134 ;  /* 0x0010588601007387 */ /* 0x000ff40000100a00 */
[----:B------:R-:W-:Y:S04]  /*51e30*/  STL.64 [R1+0x1040], R8 ;  /* 0x0010400801007387 */ /* 0x000fe80000100a00 */
[----:B------:R1:W-:Y:S04]  /*51e40*/  STL.64 [R1+0x1048], R10 ;  /* 0x0010480a01007387 */ /* 0x0003e80000100a00 */
[----:B------:R-:W-:Y:S01]  /*51e50*/  STL.64 [R1+0x1030], R4 ;  /* 0x0010300401007387 */ /* 0x000fe20000100a00 */
[C---:B-1----:R-:W-:Y:S03]  /*51e60*/  HMMA.1688.F32.TF32 R8, R12.reuse, R74, R116 ;  /* 0x0000004a0c08723c */ /* 0x042fe60000081074 */
[----:B------:R1:W-:Y:S05]  /*51e70*/  STL.64 [R1+0x1038], R6 ;  /* 0x0010380601007387 */ /* 0x0003ea0000100a00 */
[----:B-1----:R-:W-:Y:S01]  /*51e80*/  HMMA.1688.F32.TF32 R4, R12, R78, R92 ;  /* 0x0000004e0c04723c */ /* 0x002fe2000008105c */
[----:B------:R-:W-:Y:S04]  /*51e90*/  STL.64 [R1+0x1020], R120 ;  /* 0x0010207801007387 */ /* 0x000fe80000100a00 */
[----:B------:R-:W-:Y:S03]  /*51ea0*/  STL.64 [R1+0x1028], R122 ;  /* 0x0010287a01007387 */ /* 0x000fe60000100a00 */
[C---:B------:R-:W-:Y:S07]  /*51eb0*/  HMMA.1688.F32.TF32 R168, R84.reuse, R18, R112 ;  /* 0x0000001254a8723c */ /* 0x040fee0000081070 */
[----:B------:R-:W-:Y:S04]  /*51ec0*/  STL.64 [R1+0x1010], R8 ;  /* 0x0010100801007387 */ /* 0x000fe80000100a00 */
[----:B------:R1:W-:Y:S01]  /*51ed0*/  STL.64 [R1+0x1018], R10 ;  /* 0x0010180a01007387 */ /* 0x0003e20000100a00 */
[C---:B------:R-:W-:Y:S03]  /*51ee0*/  HMMA.1688.F32.TF32 R12, R84.reuse, R22, R108 ;  /* 0x00000016540c723c */ /* 0x040fe6000008106c */
[----:B------:R-:W-:Y:S04]  /*51ef0*/  LDS R92, [R3+0x1c280] ;  /* 0x01c28000035c7984 */ /* 0x000fe80000000800 */
[----:B------:R-:W-:Y:S01]  /*51f00*/  LDS R94, [R3+0x1e280] ;  /* 0x01e28000035e7984 */ /* 0x000fe20000000800 */
[C---:B---3--:R-:W-:Y:S03]  /*51f10*/  HMMA.1688.F32.TF32 R80, R84.reuse, R26, R80 ;  /* 0x0000001a5450723c */ /* 0x048fe60000081050 */
[----:B------:R-:W-:Y:S04]  /*51f20*/  STL.64 [R1+0x1000], R4 ;  /* 0x0010000401007387 */ /* 0x000fe80000100a00 */
[----:B------:R2:W-:Y:S01]  /*51f30*/  STL.64 [R1+0x1008], R6 ;  /* 0x0010080601007387 */ /* 0x0005e20000100a00 */
[C---:B-1----:R-:W-:Y:S03]  /*51f40*/  HMMA.1688.F32.TF32 R8, R84.reuse, R30, R104 ;  /* 0x0000001e5408723c */ /* 0x042fe60000081068 */
[----:B------:R-:W-:Y:S04]  /*51f50*/  LDS R93, [R240+0x1c280] ;  /* 0x01c28000f05d7984 */ /* 0x000fe80000000800 */
[----:B------:R-:W1:Y:S01]  /*51f60*/  LDS R95, [R240+0x1e280] ;  /* 0x01e28000f05f7984 */ /* 0x000e620000000800 */
[C---:B--2---:R-:W-:Y:S03]  /*51f70*/  HMMA.1688.F32.TF32 R4, R84.reuse, R34, R100 ;  /* 0x000000225404723c */ /* 0x044fe60000081064 */
[----:B------:R-:W-:Y:S04]  /*51f80*/  STL.64 [R1+0x21c8], R168 ;  /* 0x0021c8a801007387 */ /* 0x000fe80000100a00 */
[----:B------:R-:W-:Y:S04]  /*51f90*/  STL.64 [R1+0x21c0], R170 ;  /* 0x0021c0aa01007387 */ /* 0x000fe80000100a00 */
[----:B------:R-:W-:Y:S04]  /*51fa0*/  STL.64 [R1+0x21d8], R12 ;  /* 0x0021d80c01007387 */ /* 0x000fe80000100a00 */
[----:B------:R2:W-:Y:S04]  /*51fb0*/  STL.64 [R1+0x21d0], R14 ;  /* 0x0021d00e01007387 */ /* 0x0005e80000100a00 */
[----:B------:R-:W-:Y:S04]  /*51fc0*/  STL.64 [R1+0x21e8], R80 ;  /* 0x0021e85001007387 */ /* 0x000fe80000100a00 */
[----:B------:R-:W-:Y:S01]  /*51fd0*/  STL.64 [R1+0x21e0], R82 ;  /* 0x0021e05201007387 */ /* 0x000fe20000100a00 */
[C---:B--2---:R-:W-:Y:S03]  /*51fe0*/  HMMA.1688.F32.TF32 R12, R84.reuse, R38, R96 ;  /* 0x00000026540c723c */ /* 0x044fe60000081060 */
        /* <DEDUP_REMOVED lines=114> */
[----:B---3--:R-:W-:Y:S01]  /*52710*/  HMMA.1688.F32.TF32 R4, R84, R78, R96 ;  /* 0x0000004e5404723c */ /* 0x008fe20000081060 */
[----:B------:R-:W-:Y:S04]  /*52720*/  STL.64 [R1+0xf40], R12 ;  /* 0x000f400c01007387 */ /* 0x000fe80000100a00 */
[----:B------:R-:W-:Y:S03]  /*52730*/  STL.64 [R1+0xf48], R14 ;  /* 0x000f480e01007387 */ /* 0x000fe60000100a00 */
[C---:B-1----:R-:W-:Y:S01]  /*52740*/  HMMA.1688.F32.TF32 R164, R92.reuse, R18, R140 ;  /* 0x000000125ca4723c */ /* 0x042fe2000008108c */
[----:B------:R-:W-:Y:S04]  /*52750*/  LDS R96, [R3+0x1c300] ;  /* 0x01c3000003607984 */ /* 0x000fe80000000800 */
[----:B------:R-:W-:Y:S03]  /*52760*/  LDS R98, [R3+0x1e300] ;  /* 0x01e3000003627984 */ /* 0x000fe60000000800 */
[C---:B------:R-:W-:Y:S01]  /*52770*/  HMMA.1688.F32.TF32 R84, R92.reuse, R22, R136 ;  /* 0x000000165c54723c */ /* 0x040fe20000081088 */
[----:B------:R-:W-:Y:S04]  /*52780*/  STL.64 [R1+0xf30], R8 ;  /* 0x000f300801007387 */ /* 0x000fe80000100a00 */
[----:B------:R-:W-:Y:S03]  /*52790*/  STL.64 [R1+0xf38], R10 ;  /* 0x000f380a01007387 */ /* 0x000fe60000100a00 */
[C---:B------:R-:W-:Y:S01]  /*527a0*/  HMMA.1688.F32.TF32 R88, R92.reuse, R26, R88 ;  /* 0x0000001a5c58723c */ /* 0x040fe20000081058 */
[----:B------:R-:W-:Y:S04]  /*527b0*/  STL.64 [R1+0xf20], R4 ;  /* 0x000f200401007387 */ /* 0x000fe80000100a00 */
[----:B------:R1:W-:Y:S04]  /*527c0*/  STL.64 [R1+0xf28], R6 ;  /* 0x000f280601007387 */ /* 0x0003e80000100a00 */
[----:B------:R-:W-:Y:S04]  /*527d0*/  LDS R97, [R240+0x1c300] ;  /* 0x01c30000f0617984 */ /* 0x000fe80000000800 */
[----:B------:R-:W2:Y:S01]  /*527e0*/  LDS R99, [R240+0x1e300] ;  /* 0x01e30000f0637984 */ /* 0x000ea20000000800 */
[C---:B-1----:R-:W-:Y:S03]  /*527f0*/  HMMA.1688.F32.TF32 R4, R92.reuse, R30, R132 ;  /* 0x0000001e5c04723c */ /* 0x042fe60000081084 */
        /* <DEDUP_REMOVED lines=27> */
[----:B------:R1:W-:Y:S04]  /*529b0*/  STL.64 [R1+0xe78], R6 ;  /* 0x000e780601007387 */ /* 0x0003e80000100a00 */
[----:B------:R-:W-:Y:S04]  /*529c0*/  LDS R100, [R3+0x1c380] ;  /* 0x01c3800003647984 */ /* 0x000fe80000000800 */
[----:B------:R-:W-:Y:S01]  /*529d0*/  LDS R102, [R3+0x1e380] ;  /* 0x01e3800003667984 */ /* 0x000fe20000000800 */
[C---:B-1----:R-:W-:Y:S05]  /*529e0*/  HMMA.1688.F32.TF32 R4, R92.reuse, R66, R236 ;  /* 0x000000425c04723c */ /* 0x042fea00000810ec */
[----:B------:R-:W-:Y:S04]  /*529f0*/  STL.64 [R1+0xe60], R12 ;  /* 0x000e600c01007387 */ /* 0x000fe80000100a00 */
[----:B------:R1:W-:Y:S04]  /*52a00*/  STL.64 [R1+0xe68], R14 ;  /* 0x000e680e01007387 */ /* 0x0003e80000100a00 */
[----:B------:R-:W-:Y:S04]  /*52a10*/  STL.64 [R1+0xf00], R8 ;  /* 0x000f000801007387 */ /* 0x000fe80000100a00 */
[----:B------:R3:W-:Y:S01]  /*52a20*/  STL.64 [R1+0xf08], R10 ;  /* 0x000f080a01007387 */ /* 0x0007e20000100a00 */
[C---:B-1----:R-:W-:Y:S03]  /*52a30*/  HMMA.1688.F32.TF32 R12, R92.reuse, R70, R244 ;  /* 0x000000465c0c723c */ /* 0x042fe600000810f4 */
[----:B------:R-:W-:Y:S04]  /*52a40*/  LDS R101, [R240+0x1c380] ;  /* 0x01c38000f0657984 */ /* 0x000fe80000000800 */
[----:B------:R-:W1:Y:S01]  /*52a50*/  LDS R103, [R240+0x1e380] ;  /* 0x01e38000f0677984 */ /* 0x000e620000000800 */
[C---:B---3--:R-:W-:Y:S03]  /*52a60*/  HMMA.1688.F32.TF32 R8, R92.reuse, R74, R248 ;  /* 0x0000004a5c08723c */ /* 0x048fe600000810f8 */
[----:B------:R-:W-:Y:S04]  /*52a70*/  STL.64 [R1+0xee0], R4 ;  /* 0x000ee00401007387 */ /* 0x000fe80000100a00 */
[----:B------:R3:W-:Y:S02]  /*52a80*/  STL.64 [R1+0xee8], R6 ;  /* 0x000ee80601007387 */ /* 0x0007e40000100a00 */
[----:B---3--:R-:W-:Y:S06]  /*52a90*/  HMMA.1688.F32.TF32 R4, R92, R78, R232 ;  /* 0x0000004e5c04723c */ /* 0x008fec00000810e8 */
        /* <DEDUP_REMOVED lines=90> */
[----:B------:R-:W-:Y:S04]  /*53040*/  STL.64 [R1+0x60], R4 ;  /* 0x0000600401007387 */ /* 0x000fe80000100a00 */
[----:B------:R2:W-:Y:S02]  /*53050*/  STL.64 [R1+0x68], R6 ;  /* 0x0000680601007387 */ /* 0x0005e40000100a00 */
[C---:B--2---:R-:W-:Y:S08]  /*53060*/  HMMA.1688.F32.TF32 R4, R96.reuse, R42, R132 ;  /* 0x0000002a6004723c */ /* 0x044ff00000081084 */
[----:B------:R-:W-:Y:S04]  /*53070*/  STL.64 [R1+0x150], R12 ;  /* 0x0001500c01007387 */ /* 0x000fe80000100a00 */
[----:B------:R2:W-:Y:S04]  /*53080*/  STL.64 [R1+0x158], R14 ;  /* 0x0001580e01007387 */ /* 0x0005e80000100a00 */
[----:B------:R-:W-:Y:S04]  /*53090*/  STL.64 [R1+0x220], R8 ;  /* 0x0002200801007387 */ /* 0x000fe80000100a00 */
[----:B------:R3:W-:Y:S01]  /*530a0*/  STL.64 [R1+0x228], R10 ;  /* 0x0002280a01007387 */ /* 0x0007e20000100a00 */
[C---:B--2---:R-:W-:Y:S03]  /*530b0*/  HMMA.1688.F32.TF32 R12, R96.reuse, R46, R128 ;  /* 0x0000002e600c723c */ /* 0x044fe60000081080 */
[----:B------:R-:W-:Y:S05]  /*530c0*/  STL.64 [R1+0x320], R4 ;  /* 0x0003200401007387 */ /* 0x000fea0000100a00 */
[C---:B---3--:R-:W-:Y:S01]  /*530d0*/  HMMA.1688.F32.TF32 R8, R96.reuse, R50, R124 ;  /* 0x000000326008723c */ /* 0x048fe2000008107c */
[----:B------:R2:W-:Y:S07]  /*530e0*/  STL.64 [R1+0x328], R6 ;  /* 0x0003280601007387 */ /* 0x0005ee0000100a00 */
[C---:B--2---:R-:W-:Y:S07]  /*530f0*/  HMMA.1688.F32.TF32 R4, R96.reuse, R54, R120 ;  /* 0x000000366004723c */ /* 0x044fee0000081078 */
        /* <DEDUP_REMOVED lines=14> */
[----:B------:R-:W-:Y:S04]  /*531e0*/  LDS R108, [R3+0x1c400] ;  /* 0x01c40000036c7984 */ /* 0x000fe80000000800 */
[----:B------:R-:W-:Y:S01]  /*531f0*/  LDS R110, [R3+0x1e400] ;  /* 0x01e40000036e7984 */ /* 0x000fe20000000800 */
[----:B---3--:R-:W-:Y:S03]  /*53200*/  HMMA.1688.F32.TF32 R8, R96, R74, R236 ;  /* 0x0000004a6008723c */ /* 0x008fe600000810ec */
[----:B------:R-:W-:Y:S04]  /*53210*/  STL.64 [R1+0xde0], R4 ;  /* 0x000de00401007387 */ /* 0x000fe80000100a00 */
[----:B------:R2:W-:Y:S01]  /*53220*/  STL.64 [R1+0xde8], R6 ;  /* 0x000de80601007387 */ /* 0x0005e20000100a00 */
[----:B-1----:R-:W-:Y:S03]  /*53230*/  HMMA.1688.F32.TF32 R156, R100, R18, R248 ;  /* 0x00000012649c723c */ /* 0x002fe600000810f8 */
[----:B------:R-:W-:Y:S04]  /*53240*/  LDS R109, [R240+0x1c400] ;  /* 0x01c40000f06d7984 */ /* 0x000fe80000000800 */
[----:B------:R-:W1:Y:S01]  /*53250*/  LDS R111, [R240+0x1e400] ;  /* 0x01e40000f06f7984 */ /* 0x000e620000000800 */
[----:B--2---:R-:W-:Y:S03]  /*53260*/  HMMA.1688.F32.TF32 R4, R96, R78, R244 ;  /* 0x0000004e6004723c */ /* 0x004fe600000810f4 */
[----:B------:R-:W-:Y:S04]  /*53270*/  STL.64 [R1+0xdd0], R12 ;  /* 0x000dd00c01007387 */ /* 0x000fe80000100a00 */
[----:B------:R-:W-:Y:S04]  /*53280*/  STL.64 [R1+0xdd8], R14 ;  /* 0x000dd80e01007387 */ /* 0x000fe80000100a00 */
[----:B------:R-:W-:Y:S04]  /*53290*/  STL.64 [R1+0xdc0], R8 ;  /* 0x000dc00801007387 */ /* 0x000fe80000100a00 */
[----:B------:R-:W-:Y:S08]  /*532a0*/  STL.64 [R1+0xdc8], R10 ;  /* 0x000dc80a01007387 */ /* 0x000ff00000100a00 */
        /* <DEDUP_REMOVED lines=91> */
[C---:B--2---:R-:W-:Y:S08]  /*53860*/  HMMA.1688.F32.TF32 R4, R100.reuse, R30, R184 ;  /* 0x0000001e6404723c */ /* 0x044ff000000810b8 */
[C---:B---3--:R-:W-:Y:S08]  /*53870*/  HMMA.1688.F32.TF32 R8, R100.reuse, R26, R188 ;  /* 0x0000001a6408723c */ /* 0x048ff000000810bc */
[C---:B------:R-:W-:Y:S11]  /*53880*/  HMMA.1688.F32.TF32 R12, R100.reuse, R34, R180 ;  /* 0x00000022640c723c */ /* 0x040ff600000810b4 */
[----:B------:R-:W-:Y:S04]  /*53890*/  @!UPT UIADD3 URZ, URZ, URZ, URZ ;  /* 0x0000003f3f3ff290 */ /* 0x000fe8000fffe03f */
[----:B------:R-:W-:Y:S04]  /*538a0*/  STL.64 [R1+0x50], R8 ;  /* 0x0000500801007387 */ /* 0x000fe80000100a00 */
[----:B------:R2:W-:Y:S04]  /*538b0*/  STL.64 [R1+0x58], R10 ;  /* 0x0000580a01007387 */ /* 0x0005e80000100a00 */
[----:B------:R-:W-:Y:S04]  /*538c0*/  STL.64 [R1+0x40], R4 ;  /* 0x0000400401007387 */ /* 0x000fe80000100a00 */
[----:B------:R4:W-:Y:S01]  /*538d0*/  STL.64 [R1+0x48], R6 ;  /* 0x0000480601007387 */ /* 0x0009e20000100a00 */
[C---:B--2---:R-:W-:Y:S08]  /*538e0*/  HMMA.1688.F32.TF32 R8, R100.reuse, R38, R176 ;  /* 0x000000266408723c */ /* 0x044ff000000810b0 */
[C---:B----4-:R-:W-:Y:S01]  /*538f0*/  HMMA.1688.F32.TF32 R4, R100.reuse, R42, R152 ;  /* 0x0000002a6404723c */ /* 0x050fe20000081098 */
        /* <DEDUP_REMOVED lines=10> */
[----:B------:R2:W-:Y:S08]  /*539a0*/  STL.64 [R1+0x438], R14 ;  /* 0x0004380e01007387 */ /* 0x0005f00000100a00 */
        /* <DEDUP_REMOVED lines=15> */
[----:B---3--:R-:W-:Y:S03]  /*53aa0*/  HMMA.1688.F32.TF32 R4, R100, R78, R116 ;  /* 0x0000004e6404723c */ /* 0x008fe60000081074 */
[----:B------:R-:W-:Y:S04]  /*53ab0*/  STL.64 [R1+0xd20], R12 ;  /* 0x000d200c01007387 */ /* 0x000fe80000100a00 */
[----:B------:R-:W-:Y:S01]  /*53ac0*/  STL.64 [R1+0xd28], R14 ;  /* 0x000d280e01007387 */ /* 0x000fe20000100a00 */
[C---:B-1----:R-:W-:Y:S03]  /*53ad0*/  HMMA.1688.F32.TF32 R104, R108.reuse, R18, R104 ;  /* 0x000000126c68723c */ /* 0x042fe60000081068 */
[----:B------:R-:W-:Y:S04]  /*53ae0*/  LDS R116, [R3+0x1c480] ;  /* 0x01c4800003747984 */ /* 0x000fe80000000800 */
[----:B------:R-:W-:Y:S01]  /*53af0*/  LDS R118, [R3+0x1e480] ;  /* 0x01e4800003767984 */ /* 0x000fe20000000800 */
[C---:B------:R-:W-:Y:S03]  /*53b00*/  HMMA.1688.F32.TF32 R100, R108.reuse, R22, R120 ;  /* 0x000000166c64723c */ /* 0x040fe60000081078 */
[----:B------:R-:W-:Y:S04]  /*53b10*/  STL.64 [R1+0xd00], R8 ;  /* 0x000d000801007387 */ /* 0x000fe80000100a00 */
[----:B------:R1:W-:Y:S04]  /*53b20*/  STL.64 [R1+0xd08], R10 ;  /* 0x000d080a01007387 */ /* 0x0003e80000100a00 */
[----:B------:R-:W-:Y:S04]  /*53b30*/  STL.64 [R1+0xcf0], R4 ;  /* 0x000cf00401007387 */ /* 0x000fe80000100a00 */
[----:B------:R2:W-:Y:S01]  /*53b40*/  STL.64 [R1+0xcf8], R6 ;  /* 0x000cf80601007387 */ /* 0x0005e20000100a00 */
[C---:B-1----:R-:W-:Y:S03]  /*53b50*/  HMMA.1688.F32.TF32 R8, R108.reuse, R26, R112 ;  /* 0x0000001a6c08723c */ /* 0x042fe60000081070 */
[----:B------:R-:W-:Y:S04]  /*53b60*/  LDS R117, [R240+0x1c480] ;  /* 0x01c48000f0757984 */ /* 0x000fe80000000800 */
[----:B------:R-:W1:Y:S01]  /*53b70*/  LDS R119, [R240+0x1e480] ;  /* 0x01e48000f0777984 */ /* 0x000e620000000800 */
[C---:B--2---:R-:W-:Y:S03]  /*53b80*/  HMMA.1688.F32.TF32 R4, R108.reuse, R30, R236 ;  /* 0x0000001e6c04723c */ /* 0x044fe600000810ec */
[----:B------:R-:W-:Y:S04]  /*53b90*/  STL.64 [R1+0x2278], R104 ;  /* 0x0022786801007387 */ /* 0x000fe80000100a00 */
        /* <DEDUP_REMOVED lines=131> */
[----:B------:R-:W-:Y:S03]  /*543d0*/  LDS R126, [R3+0x1e500] ;  /* 0x01e50000037e7984 */ /* 0x000fe60000000800 */
[C---:B-1----:R-:W-:Y:S01]  /*543e0*/  HMMA.1688.F32.TF32 R112, R116.reuse, R18, R112 ;  /* 0x000000127470723c */ /* 0x042fe20000081070 */
[----:B------:R-:W-:Y:S04]  /*543f0*/  STL.64 [R1+0xcb0], R12 ;  /* 0x000cb00c01007387 */ /* 0x000fe80000100a00 */
[----:B------:R1:W-:Y:S03]  /*54400*/  STL.64 [R1+0xcb8], R14 ;  /* 0x000cb80e01007387 */ /* 0x0003e60000100a00 */
[C---:B------:R-:W-:Y:S01]  /*54410*/  HMMA.1688.F32.TF32 R108, R116.reuse, R22, R152 ;  /* 0x00000016746c723c */ /* 0x040fe20000081098 */
[----:B------:R-:W-:Y:S04]  /*54420*/  STL.64 [R1+0xca0], R8 ;  /* 0x000ca00801007387 */ /* 0x000fe80000100a00 */
[----:B------:R2:W-:Y:S03]  /*54430*/  STL.64 [R1+0xca8], R10 ;  /* 0x000ca80a01007387 */ /* 0x0005e60000100a00 */
[C---:B-1----:R-:W-:Y:S01]  /*54440*/  HMMA.1688.F32.TF32 R12, R116.reuse, R26, R148 ;  /* 0x0000001a740c723c */ /* 0x042fe20000081094 */
[----:B------:R-:W-:Y:S04]  /*54450*/  STL.64 [R1+0xc90], R4 ;  /* 0x000c900401007387 */ /* 0x000fe80000100a00 */
[----:B------:R1:W-:Y:S03]  /*54460*/  STL.64 [R1+0xc98], R6 ;  /* 0x000c980601007387 */ /* 0x0003e60000100a00 */
[C---:B--2---:R-:W-:Y:S01]  /*54470*/  HMMA.1688.F32.TF32 R8, R116.reuse, R30, R144 ;  /* 0x0000001e7408723c */ /* 0x044fe20000081090 */
[----:B------:R-:W-:Y:S04]  /*54480*/  LDS R125, [R240+0x1c500] ;  /* 0x01c50000f07d7984 */ /* 0x000fe80000000800 */
[----:B------:R-:W2:Y:S03]  /*54490*/  LDS R127, [R240+0x1e500] ;  /* 0x01e50000f07f7984 */ /* 0x000ea60000000800 */
[C---:B-1----:R-:W-:Y:S01]  /*544a0*/  HMMA.1688.F32.TF32 R4, R116.reuse, R34, R228 ;  /* 0x000000227404723c */ /* 0x042fe200000810e4 */
[----:B------:R-:W-:Y:S04]  /*544b0*/  STL.64 [R1+0x2298], R114 ;  /* 0x0022987201007387 */ /* 0x000fe80000100a00 */
[----:B------:R-:W-:Y:S04]  /*544c0*/  STL.64 [R1+0x2290], R112 ;  /* 0x0022907001007387 */ /* 0x000fe80000100a00 */
[----:B------:R-:W-:Y:S04]  /*544d0*/  STL.64 [R1+0x22a8], R110 ;  /* 0x0022a86e01007387 */ /* 0x000fe80000100a00 */
[----:B------:R-:W-:Y:S04]  /*544e0*/  STL.64 [R1+0x22a0], R108 ;  /* 0x0022a06c01007387 */ /* 0x000fe80000100a00 */
[----:B------:R-:W-:Y:S04]  /*544f0*/  STL.64 [R1+0x10], R12 ;  /* 0x0000100c01007387 */ /* 0x000fe80000100a00 */
[----:B------:R1:W-:Y:S04]  /*54500*/  STL.64 [R1+0x18], R14 ;  /* 0x0000180e01007387 */ /* 0x0003e80000100a00 */
[----:B------:R-:W-:Y:S04]  /*54510*/  STL.64 [R1], R8 ;  /* 0x0000000801007387 */ /* 0x000fe80000100a00 */
[----:B------:R3:W-:Y:S01]  /*54520*/  STL.64 [R1+0x8], R10 ;  /* 0x0000080a01007387 */ /* 0x0007e20000100a00 */
[C---:B-1----:R-:W-:Y:S03]  /*54530*/  HMMA.1688.F32.TF32 R12, R116.reuse, R38, R140 ;  /* 0x00000026740c723c */ /* 0x042fe6000008108c */
[----:B------:R-:W-:Y:S04]  /*54540*/  STL.64 [R1+0x1d0], R4 ;  /* 0x0001d00401007387 */ /* 0x000fe80000100a00 */
[----:B------:R1:W-:Y:S01]  /*54550*/  STL.64 [R1+0x1d8], R6 ;  /* 0x0001d80601007387 */ /* 0x0003e20000100a00 */
[C---:B---3--:R-:W-:Y:S08]  /*54560*/  HMMA.1688.F32.TF32 R8, R116.reuse, R42, R136 ;  /* 0x0000002a7408723c */ /* 0x048ff00000081088 */
        /* <DEDUP_REMOVED lines=101> */
[C---:B-1----:R-:W-:Y:S03]  /*54bc0*/  HMMA.1688.F32.TF32 R4, R116.reuse, R78, R132 ;  /* 0x0000004e7404723c */ /* 0x042fe60000081084 */
[----:B------:R-:W-:Y:S04]  /*54bd0*/  LDS R132, [R3+0x1c580] ;  /* 0x01c5800003847984 */ /* 0x000fe80000000800 */
[----:B------:R-:W-:Y:S04]  /*54be0*/  LDS R134, [R3+0x1e580] ;  /* 0x01e5800003867984 */ /* 0x000fe80000000800 */
[----:B------:R-:W-:Y:S04]  /*54bf0*/  LDS R133, [R240+0x1c580] ;  /* 0x01c58000f0857984 */ /* 0x000fe80000000800 */
[----:B------:R-:W1:Y:S01]  /*54c00*/  LDS R135, [R240+0x1e580] ;  /* 0x01e58000f0877984 */ /* 0x000e620000000800 */
[----:B--2---:R-:W-:Y:S03]  /*54c10*/  HMMA.1688.F32.TF32 R8, R116, R74, R140 ;  /* 0x0000004a7408723c */ /* 0x004fe6000008108c */
[----:B------:R-:W-:Y:S04]  /*54c20*/  LDS R140, [R3+0x1c600] ;  /* 0x01c60000038c7984 */ /* 0x000fe80000000800 */
[----:B------:R-:W-:Y:S04]  /*54c30*/  LDS R142, [R3+0x1e600] ;  /* 0x01e60000038e7984 */ /* 0x000fe80000000800 */
[----:B------:R-:W-:Y:S04]  /*54c40*/  LDS R141, [R240+0x1c600] ;  /* 0x01c60000f08d7984 */ /* 0x000fe80000000800 */
[----:B------:R-:W2:Y:S08]  /*54c50*/  LDS R143, [R240+0x1e600] ;  /* 0x01e60000f08f7984 */ /* 0x000eb00000000800 */
[----:B------:R-:W-:Y:S04]  /*54c60*/  STL.64 [R1+0xbe0], R8 ;  /* 0x000be00801007387 */ /* 0x000fe80000100a00 */
[----:B------:R1:W-:Y:S01]  /*54c70*/  STL.64 [R1+0xbe8], R10 ;  /* 0x000be80a01007387 */ /* 0x0003e20000100a00 */
[C---:B---3--:R-:W-:Y:S03]  /*54c80*/  HMMA.1688.F32.TF32 R120, R124.reuse, R18, R120 ;  /* 0x000000127c78723c */ /* 0x048fe60000081078 */
[----:B------:R-:W-:Y:S04]  /*54c90*/  STL.64 [R1+0xbb0], R4 ;  /* 0x000bb00401007387 */ /* 0x000fe80000100a00 */
[----:B------:R3:W-:Y:S01]  /*54ca0*/  STL.64 [R1+0xbb8], R6 ;  /* 0x000bb80601007387 */ /* 0x0007e20000100a00 */
[C---:B-1----:R-:W-:Y:S08]  /*54cb0*/  HMMA.1688.F32.TF32 R8, R124.reuse, R38, R188 ;  /* 0x000000267c08723c */ /* 0x042ff000000810bc */
[C---:B----4-:R-:W-:Y:S08]  /*54cc0*/  HMMA.1688.F32.TF32 R116, R124.reuse, R22, R196 ;  /* 0x000000167c74723c */ /* 0x050ff000000810c4 */
[C---:B---3--:R-:W-:Y:S01]  /*54cd0*/  HMMA.1688.F32.TF32 R4, R124.reuse, R42, R184 ;  /* 0x0000002a7c04723c */ /* 0x048fe200000810b8 */
[----:B------:R-:W-:Y:S07]  /*54ce0*/  STL.64 [R1+0x22b8], R122 ;  /* 0x0022b87a01007387 */ /* 0x000fee0000100a00 */
[C---:B------:R-:W-:Y:S01]  /*54cf0*/  HMMA.1688.F32.TF32 R12, R124.reuse, R34, R192 ;  /* 0x000000227c0c723c */ /* 0x040fe200000810c0 */
[----:B------:R-:W-:Y:S06]  /*54d00*/  STL.64 [R1+0x22b0], R120 ;  /* 0x0022b07801007387 */ /* 0x000fec0000100a00 */
[----:B------:R-:W-:Y:S04]  /*54d10*/  STL.64 [R1+0x22c8], R118 ;  /* 0x0022c87601007387 */ /* 0x000fe80000100a00 */
[----:B------:R-:W-:Y:S11]  /*54d20*/  STL.64 [R1+0x22c0], R116 ;  /* 0x0022c07401007387 */ /* 0x000ff60000100a00 */
[----:B------:R-:W-:Y:S01]  /*54d30*/  @!UPT UIADD3 URZ, URZ, URZ, URZ ;  /* 0x0000003f3f3ff290 */ /* 0x000fe2000fffe03f */
        /* <DEDUP_REMOVED lines=26> */
[----:B-1----:R-:W-:Y:S07]  /*54ee0*/  HMMA.1688.F32.TF32 R4, R124, R78, R236 ;  /* 0x0000004e7c04723c */ /* 0x002fee00000810ec */
[----:B------:R-:W-:Y:S04]  /*54ef0*/  STL.64 [R1+0xb40], R12 ;  /* 0x000b400c01007387 */ /* 0x000fe80000100a00 */
[----:B------:R-:W-:Y:S04]  /*54f00*/  STL.64 [R1+0xb48], R14 ;  /* 0x000b480e01007387 */ /* 0x000fe80000100a00 */
[----:B------:R-:W-:Y:S04]  /*54f10*/  STL.64 [R1+0xb30], R8 ;  /* 0x000b300801007387 */ /* 0x000fe80000100a00 */
[----:B------:R-:W-:Y:S04]  /*54f20*/  STL.64 [R1+0xb38], R10 ;  /* 0x000b380a01007387 */ /* 0x000fe80000100a00 */
        /* <DEDUP_REMOVED lines=52> */
[----:B----4-:R-:W2:Y:S04]  /*55270*/  LDL.LU R6, [R1+0x878] ;  /* 0x0008780001067983 */ /* 0x010ea80000300800 */
        /* <DEDUP_REMOVED lines=59> */
[----:B------:R-:W-:Y:S08]  /*55630*/  HMMA.1688.F32.TF32 R244, R124, R30, R244 ;  /* 0x0000001e7cf4723c */ /* 0x000ff000000810f4 */
[C---:B--2---:R-:W-:Y:S08]  /*55640*/  HMMA.1688.F32.TF32 R4, R132.reuse, R54, R4 ;  /* 0x000000368404723c */ /* 0x044ff00000081004 */
[C---:B----4-:R-:W-:Y:S08]  /*55650*/  HMMA.1688.F32.TF32 R8, R132.reuse, R50, R8 ;  /* 0x000000328408723c */ /* 0x050ff00000081008 */
[C---:B---3--:R-:W-:Y:S08]  /*55660*/  HMMA.1688.F32.TF32 R88, R132.reuse, R34, R164 ;  /* 0x000000228458723c */ /* 0x048ff000000810a4 */
        /* <DEDUP_REMOVED lines=28> */
[----:B------:R-:W-:Y:S04]  /*55830*/  STL.64 [R1+0xaf0], R12 ;  /* 0x000af00c01007387 */ /* 0x000fe80000100a00 */
[----:B------:R-:W-:Y:S04]  /*55840*/  STL.64 [R1+0xaf8], R14 ;  /* 0x000af80e01007387 */ /* 0x000fe80000100a00 */
[----:B------:R-:W-:Y:S04]  /*55850*/  STL.64 [R1+0xae0], R8 ;  /* 0x000ae00801007387 */ /* 0x000fe80000100a00 */
[----:B------:R-:W-:Y:S04]  /*55860*/  STL.64 [R1+0xae8], R10 ;  /* 0x000ae80a01007387 */ /* 0x000fe80000100a00 */
[----:B------:R-:W-:Y:S04]  /*55870*/  STL.64 [R1+0xad0], R4 ;  /* 0x000ad00401007387 */ /* 0x000fe80000100a00 */
[----:B------:R1:W-:Y:S02]  /*55880*/  STL.64 [R1+0xad8], R6 ;  /* 0x000ad80601007387 */ /* 0x0003e40000100a00 */
[C---:B-1----:R-:W-:Y:S08]  /*55890*/  HMMA.1688.F32.TF32 R4, R140.reuse, R34, R192 ;  /* 0x000000228c04723c */ /* 0x042ff000000810c0 */
        /* <DEDUP_REMOVED lines=17> */
[----:B------:R-:W-:Y:S04]  /*559b0*/  LDS R180, [R3+0x1c700] ;  /* 0x01c7000003b47984 */ /* 0x000fe80000000800 */
[----:B------:R-:W-:Y:S01]  /*559c0*/  LDS R182, [R3+0x1e700] ;  /* 0x01e7000003b67984 */ /* 0x000fe20000000800 */
[C---:B------:R-:W-:Y:S03]  /*559d0*/  HMMA.1688.F32.TF32 R12, R140.reuse, R54, R176 ;  /* 0x000000368c0c723c */ /* 0x040fe600000810b0 */
[----:B------:R-:W-:Y:S04]  /*559e0*/  LDS R181, [R240+0x1c700] ;  /* 0x01c70000f0b57984 */ /* 0x000fe80000000800 */
[----:B------:R-:W1:Y:S01]  /*559f0*/  LDS R183, [R240+0x1e700] ;  /* 0x01e70000f0b77984 */ /* 0x000e620000000800 */
[C---:B------:R-:W-:Y:S07]  /*55a00*/  HMMA.1688.F32.TF32 R8, R140.reuse, R58, R152 ;  /* 0x0000003a8c08723c */ /* 0x040fee0000081098 */
[----:B------:R-:W-:Y:S04]  /*55a10*/  STL.64 [R1+0x660], R4 ;  /* 0x0006600401007387 */ /* 0x000fe80000100a00 */
[----:B------:R3:W-:Y:S02]  /*55a20*/  STL.64 [R1+0x668], R6 ;  /* 0x0006680601007387 */ /* 0x0007e40000100a00 */
[----:B---3--:R-:W-:Y:S02]  /*55a30*/  HMMA.1688.F32.TF32 R4, R140, R62, R148 ;  /* 0x0000003e8c04723c */ /* 0x008fe40000081094 */
[----:B------:R-:W-:Y:S04]  /*55a40*/  STL.64 [R1+0x680], R12 ;  /* 0x0006800c01007387 */ /* 0x000fe80000100a00 */
[----:B------:R-:W-:Y:S04]  /*55a50*/  STL.64 [R1+0x688], R14 ;  /* 0x0006880e01007387 */ /* 0x000fe80000100a00 */
[----:B------:R-:W3:Y:S04]  /*55a60*/  LDL.LU R184, [R1+0x720] ;  /* 0x0007200001b87983 */ /* 0x000ee80000300800 */
[----:B------:R-:W-:Y:S04]  /*55a70*/  STL.64 [R1+0x6a0], R8 ;  /* 0x0006a00801007387 */ /* 0x000fe80000100a00 */
[----:B------:R-:W-:Y:S05]  /*55a80*/  STL.64 [R1+0x6a8], R10 ;  /* 0x0006a80a01007387 */ /* 0x000fea0000100a00 */
        /* <DEDUP_REMOVED lines=29> */
[----:B----4-:R-:W4:Y:S04]  /*55c60*/  LDL.LU R4, [R1+0x800] ;  /* 0x0008000001047983 */ /* 0x010f280000300800 */
[----:B------:R-:W4:Y:S04]  /*55c70*/  LDL.LU R5, [R1+0x804] ;  /* 0x0008040001057983 */ /* 0x000f280000300800 */
[----:B-1----:R-:W4:Y:S04]  /*55c80*/  LDL.LU R6, [R1+0x808] ;  /* 0x0008080001067983 */ /* 0x002f280000300800 */
        /* <DEDUP_REMOVED lines=74> */
[----:B------:R-:W-:Y:S08]  /*56130*/  HMMA.1688.F32.TF32 R232, R132, R30, R232 ;  /* 0x0000001e84e8723c */ /* 0x000ff000000810e8 */
[----:B------:R-:W-:Y:S01]  /*56140*/  HMMA.1688.F32.TF32 R132, R140, R22, R204 ;  /* 0x000000168c84723c */ /* 0x000fe200000810cc */
[----:B------:R-:W4:Y:S04]  /*56150*/  LDL.LU R204, [R1+0x760] ;  /* 0x0007600001cc7983 */ /* 0x000f280000300800 */
[----:B------:R-:W4:Y:S04]  /*56160*/  LDL.LU R205, [R1+0x764] ;  /* 0x0007640001cd7983 */ /* 0x000f280000300800 */
[----:B------:R-:W4:Y:S04]  /*56170*/  LDL.LU R206, [R1+0x768] ;  /* 0x0007680001ce7983 */ /* 0x000f280000300800 */
[----:B------:R-:W4:Y:S01]  /*56180*/  LDL.LU R207, [R1+0x76c] ;  /* 0x00076c0001cf7983 */ /* 0x000f220000300800 */
[----:B--2---:R-:W-:Y:S08]  /*56190*/  HMMA.1688.F32.TF32 R80, R144, R54, R80 ;  /* 0x000000369050723c */ /* 0x004ff00000081050 */
[C---:B---3--:R-:W-:Y:S08]  /*561a0*/  HMMA.1688.F32.TF32 R108, R140.reuse, R66, R104 ;  /* 0x000000428c6c723c */ /* 0x048ff00000081068 */
[C---:B------:R-:W-:Y:S08]  /*561b0*/  HMMA.1688.F32.TF32 R104, R140.reuse, R70, R96 ;  /* 0x000000468c68723c */ /* 0x040ff00000081060 */
        /* <DEDUP_REMOVED lines=52> */
[----:B------:R-:W-:-:S06]  /*56500*/  IMAD.MOV.U32 R192, RZ, RZ, R242 ;  /* 0x000000ffffc07224 */ /* 0x000fcc00078e00f2 */
[----:B------:R-:W-:Y:S04]  /*56510*/  STL.64 [R1+0x90], R12 ;  /* 0x0000900c01007387 */ /* 0x000fe80000100a00 */
[----:B------:R2:W-:Y:S04]  /*56520*/  STL.64 [R1+0x98], R14 ;  /* 0x0000980e01007387 */ /* 0x0005e80000100a00 */
[----:B------:R-:W-:Y:S01]  /*56530*/  STL.64 [R1+0x80], R8 ;  /* 0x0000800801007387 */ /* 0x000fe20000100a00 */
[----:B------:R-:W-:-:S03]  /*56540*/  IMAD.MOV.U32 R193, RZ, RZ, R241 ;  /* 0x000000ffffc17224 */ /* 0x000fc600078e00f1 */
[----:B------:R-:W-:Y:S04]  /*56550*/  STL.64 [R1+0x88], R10 ;  /* 0x0000880a01007387 */ /* 0x000fe80000100a00 */
[----:B------:R-:W3:Y:S04]  /*56560*/  LDL.LU R242, [R1+0x230c] ;  /* 0x00230c0001f27983 */ /* 0x000ee80000300800 */
[----:B------:R-:W-:Y:S04]  /*56570*/  STL.64 [R1+0x2a0], R4 ;  /* 0x0002a00401007387 */ /* 0x000fe80000100a00 */
[----:B------:R4:W-:Y:S04]  /*56580*/  STL.64 [R1+0x2a8], R6 ;  /* 0x0002a80601007387 */ /* 0x0009e80000100a00 */
[----:B------:R-:W4:Y:S01]  /*56590*/  LDL.LU R241, [R1+0x2308] ;  /* 0x0023080001f17983 */ /* 0x000f220000300800 */
[----:B------:R-:W-:-:S02]  /*565a0*/  IMAD.MOV.U32 R172, RZ, RZ, R252 ;  /* 0x000000ffffac7224 */ /* 0x000fc400078e00fc */
[----:B------:R-:W-:Y:S01]  /*565b0*/  IMAD.MOV.U32 R173, RZ, RZ, R243 ;  /* 0x000000ffffad7224 */ /* 0x000fe200078e00f3 */
[----:B------:R-:W4:Y:S04]  /*565c0*/  LDL.LU R252, [R1+0x2304] ;  /* 0x0023040001fc7983 */ /* 0x000f280000300800 */
[----:B------:R-:W4:Y:S01]  /*565d0*/  LDL.LU R243, [R1+0x2300] ;  /* 0x0023000001f37983 */ /* 0x000f220000300800 */
[----:B--2---:R-:W-:Y:S01]  /*565e0*/  MOV R14, R2 ;  /* 0x00000002000e7202 */ /* 0x004fe20000000f00 */
[----:B------:R-:W-:Y:S01]  /*565f0*/  IMAD.MOV.U32 R15, RZ, RZ, R0 ;  /* 0x000000ffff0f7224 */ /* 0x000fe200078e0000 */
[C---:B------:R-:W-:Y:S08]  /*56600*/  HMMA.1688.F32.TF32 R136, R140.reuse, R18, R136 ;  /* 0x000000128c88723c */ /* 0x040ff00000081088 */
[----:B------:R-:W-:Y:S08]  /*56610*/  HMMA.1688.F32.TF32 R228, R140, R26, R228 ;  /* 0x0000001a8ce4723c */ /* 0x000ff000000810e4 */
[C---:B------:R-:W-:Y:S08]  /*56620*/  HMMA.1688.F32.TF32 R148, R144.reuse, R18, R148 ;  /* 0x000000129094723c */ /* 0x040ff00000081094 */
[C---:B------:R-:W-:Y:S08]  /*56630*/  HMMA.1688.F32.TF32 R220, R144.reuse, R26, R220 ;  /* 0x0000001a90dc723c */ /* 0x040ff000000810dc */
[----:B------:R-:W-:Y:S01]  /*56640*/  HMMA.1688.F32.TF32 R216, R144, R30, R216 ;  /* 0x0000001e90d8723c */ /* 0x000fe200000810d8 */
[----:B------:R-:W-:Y:S01]  /*56650*/  BAR.SYNC.DEFER_BLOCKING 0x0 ;  /* 0x0000000000007b1d */ /* 0x000fe20000010000 */
[----:B---3--:R-:W-:-:S02]  /*56660*/  IMAD.MOV.U32 R13, RZ, RZ, R242 ;  /* 0x000000ffff0d7224 */ /* 0x008fc400078e00f2 */
[----:B----4-:R-:W-:-:S03]  /*56670*/  IMAD.MOV.U32 R12, RZ, RZ, R241 ;  /* 0x000000ffff0c7224 */ /* 0x010fc600078e00f1 */
[----:B------:R-:W2:Y:S04]  /*56680*/  LDL.LU R241, [R1+0x22fc] ;  /* 0x0022fc0001f17983 */ /* 0x000ea80000300800 */
[----:B------:R-:W3:Y:S04]  /*56690*/  LDL.LU R242, [R1+0x22f8] ;  /* 0x0022f80001f27983 */ /* 0x000ee80000300800 */
[----:B------:R-:W4:Y:S01]  /*566a0*/  LDL.LU R2, [R1+0x22f4] ;  /* 0x0022f40001027983 */ /* 0x000f220000300800 */
[----:B------:R-:W-:-:S03]  /*566b0*/  IMAD.MOV.U32 R6, RZ, RZ, R243 ;  /* 0x000000ffff067224 */ /* 0x000fc600078e00f3 */
[----:B------:R-:W2:Y:S01]  /*566c0*/  LDL.LU R0, [R1+0x22f0] ;  /* 0x0022f00001007983 */ /* 0x000ea20000300800 */
[----:B------:R-:W-:-:S03]  /*566d0*/  IMAD.MOV.U32 R7, RZ, RZ, R252 ;  /* 0x000000ffff077224 */ /* 0x000fc600078e00fc */
[----:B------:R-:W2:Y:S04]  /*566e0*/  LDL.LU R4, [R1+0x4c0] ;  /* 0x0004c00001047983 */ /* 0x000ea80000300800 */
[----:B------:R-:W2:Y:S04]  /*566f0*/  LDL.LU R5, [R1+0x4c4] ;  /* 0x0004c40001057983 */ /* 0x000ea80000300800 */
[----:B------:R-:W2:Y:S04]  /*56700*/  LDL.LU R243, [R1+0x22ec] ;  /* 0x0022ec0001f37983 */ /* 0x000ea80000300800 */
[----:B------:R-:W3:Y:S04]  /*56710*/  LDL.LU R252, [R1+0x22e8] ;  /* 0x0022e80001fc7983 */ /* 0x000ee80000300800 */
[----:B------:R-:W4:Y:S04]  /*56720*/  LDL.LU R164, [R1+0x4e0] ;  /* 0x0004e00001a47983 */ /* 0x000f280000300800 */
[----:B------:R-:W4:Y:S04]  /*56730*/  LDL.LU R165, [R1+0x4e4] ;  /* 0x0004e40001a57983 */ /* 0x000f280000300800 */
[----:B------:R-:W4:Y:S04]  /*56740*/  LDL.LU R166, [R1+0x4e8] ;  /* 0x0004e80001a67983 */ /* 0x000f280000300800 */
[----:B------:R-:W4:Y:S04]  /*56750*/  LDL.LU R167, [R1+0x4ec] ;  /* 0x0004ec0001a77983 */ /* 0x000f280000300800 */
[----:B------:R-:W4:Y:S04]  /*56760*/  LDL.LU R84, [R1+0x4f0] ;  /* 0x0004f00001547983 */ /* 0x000f280000300800 */
[----:B------:R-:W4:Y:S01]  /*56770*/  LDL.LU R85, [R1+0x4f4] ;  /* 0x0004f40001557983 */ /* 0x000f220000300800 */
[----:B------:R-:W-:Y:S01]  /*56780*/  HMMA.1688.F32.TF32 R140, R144, R22, R200 ;  /* 0x00000016908c723c */ /* 0x000fe200000810c8 */
[----:B--2---:R-:W-:Y:S01]  /*56790*/  IMAD.MOV.U32 R87, RZ, RZ, R243 ;  /* 0x000000ffff577224 */ /* 0x004fe200078e00f3 */
[----:B---3--:R-:W-:-:S02]  /*567a0*/  MOV R86, R252 ;  /* 0x000000fc00567202 */ /* 0x008fc40000000f00 */
        /* <DEDUP_REMOVED lines=46> */
[----:B------:R-:W-:-:S03]  /*56a90*/  MOV R80, R0 ;  /* 0x0000000000507202 */ /* 0x000fc60000000f00 */
[----:B------:R-:W3:Y:S01]  /*56aa0*/  LDL.LU R160, [R1+0x510] ;  /* 0x0005100001a07983 */ /* 0x000ee20000300800 */
[----:B----4-:R-:W-:-:S03]  /*56ab0*/  IMAD.MOV.U32 R81, RZ, RZ, R2 ;  /* 0x000000ffff517224 */ /* 0x010fc600078e0002 */
[----:B------:R-:W4:Y:S01]  /*56ac0*/  LDL.LU R161, [R1+0x514] ;  /* 0x0005140001a17983 */ /* 0x000f220000300800 */
[----:B------:R-:W-:Y:S02]  /*56ad0*/  IMAD.MOV.U32 R82, RZ, RZ, R242 ;  /* 0x000000ffff527224 */ /* 0x000fe400078e00f2 */
[----:B------:R-:W-:Y:S01]  /*56ae0*/  IMAD.MOV.U32 R83, RZ, RZ, R241 ;  /* 0x000000ffff537224 */ /* 0x000fe200078e00f1 */
[----:B------:R-:W-:Y:S01]  /*56af0*/  MOV R169, R44 ;  /* 0x0000002c00a97202 */ /* 0x000fe20000000f00 */
[----:B------:R-:W-:Y:S02]  /*56b00*/  IMAD.MOV.U32 R168, RZ, RZ, R45 ;  /* 0x000000ffffa87224 */ /* 0x000fe400078e002d */
[----:B------:R-:W-:Y:S02]  /*56b10*/  IMAD.MOV.U32 R170, RZ, RZ, R41 ;  /* 0x000000ffffaa7224 */ /* 0x000fe400078e0029 */
[----:B------:R-:W-:Y:S01]  /*56b20*/  IMAD.MOV.U32 R171, RZ, RZ, R40 ;  /* 0x000000ffffab7224 */ /* 0x000fe200078e0028 */
[----:B------:R-:W-:Y:S01]  /*56b30*/  HMMA.1688.F32.TF32 R144, R180, R18, R208 ;  /* 0x00000012b490723c */ /* 0x000fe200000810d0 */
[----:B------:R-:W-:Y:S01]  /*56b40*/  IMAD.MOV.U32 R8, RZ, RZ, R53 ;  /* 0x000000ffff087224 */ /* 0x000fe200078e0035 */
[----:B------:R-:W-:Y:S01]  /*56b50*/  MOV R10, R49 ;  /* 0x00000031000a7202 */ /* 0x000fe20000000f00 */
[----:B------:R-:W-:-:S02]  /*56b60*/  IMAD.MOV.U32 R9, RZ, RZ, R52 ;  /* 0x000000ffff097224 */ /* 0x000fc400078e0034 */
[----:B------:R-:W-:Y:S02]  /*56b70*/  IMAD.MOV.U32 R11, RZ, RZ, R48 ;  /* 0x000000ffff0b7224 */ /* 0x000fe400078e0030 */
[----:B------:R-:W-:Y:S01]  /*56b80*/  IMAD.MOV.U32 R208, RZ, RZ, R37 ;  /* 0x000000ffffd07224 */ /* 0x000fe200078e0025 */
[----:B------:R-:W-:Y:S02]  /*56b90*/  MOV R209, R36 ;  /* 0x0000002400d17202 */ /* 0x000fe40000000f00 */
[C---:B-1----:R-:W-:Y:S08]  /*56ba0*/  HMMA.1688.F32.TF32 R36, R176.reuse, R38, R80 ;  /* 0x00000026b024723c */ /* 0x042ff00000081050 */
[C---:B------:R-:W-:Y:S08]  /*56bb0*/  HMMA.1688.F32.TF32 R80, R176.reuse, R46, R12 ;  /* 0x0000002eb050723c */ /* 0x040ff0000008100c */
[C---:B------:R-:W-:Y:S08]  /*56bc0*/  HMMA.1688.F32.TF32 R12, R176.reuse, R54, R8 ;  /* 0x00000036b00c723c */ /* 0x040ff00000081008 */
[----:B------:R-:W-:Y:S01]  /*56bd0*/  HMMA.1688.F32.TF32 R40, R176, R42, R4 ;  /* 0x0000002ab028723c */ /* 0x000fe20000081004 */
[----:B--2---:R-:W-:-:S02]  /*56be0*/  IMAD.MOV.U32 R163, RZ, RZ, R252 ;  /* 0x000000ffffa37224 */ /* 0x004fc400078e00fc */
[----:B---3--:R-:W-:Y:S02]  /*56bf0*/  IMAD.MOV.U32 R162, RZ, RZ, R243 ;  /* 0x000000ffffa27224 */ /* 0x008fe400078e00f3 */
[----:B------:R1:W5:Y:S04]  /*56c00*/  LDL.LU R243, [R1+0x22dc] ;  /* 0x0022dc0001f37983 */ /* 0x0003680000300800 */
[----:B------:R-:W2:Y:S04]  /*56c10*/  LDL.LU R252, [R1+0x22d8] ;  /* 0x0022d80001fc7983 */ /* 0x000ea80000300800 */
[----:B------:R-:W3:Y:S04]  /*56c20*/  LDL.LU R0, [R1+0x22d4] ;  /* 0x0022d40001007983 */ /* 0x000ee80000300800 */
[----:B------:R-:W2:Y:S01]  /*56c30*/  LDL.LU R2, [R1+0x22d0] ;  /* 0x0022d00001027983 */ /* 0x000ea20000300800 */
        /* <DEDUP_REMOVED lines=9> */
[----:B------:R-:W-:Y:S03]  /*56cd0*/  HMMA.1688.F32.TF32 R96, R180, R70, R96 ;  /* 0x00000046b460723c */ /* 0x000fe60000081060 */
[----:B-1----:R1:W5:Y:S04]  /*56ce0*/  LDL.LU.64 R118, [R1+0x22c8] ;  /* 0x0022c80001767983 */ /* 0x0023680000300a00 */
[----:B------:R1:W5:Y:S04]  /*56cf0*/  LDL.LU.64 R116, [R1+0x22c0] ;  /* 0x0022c00001747983 */ /* 0x0003680000300a00 */
[----:B------:R-:W-:Y:S04]  /*56d00*/  STL.64 [R1+0x590], R120 ;  /* 0x0005907801007387 */ /* 0x000fe80000100a00 */
[----:B------:R1:W-:Y:S04]  /*56d10*/  STL.64 [R1+0x598], R122 ;  /* 0x0005987a01007387 */ /* 0x0003e80000100a00 */
        /* <DEDUP_REMOVED lines=11> */
[----:B------:R1:W-:Y:S01]  /*56dd0*/  STL.64 [R1+0x9e8], R102 ;  /* 0x0009e86601007387 */ /* 0x0003e20000100a00 */
[----:B------:R-:W-:Y:S03]  /*56de0*/  HMMA.1688.F32.TF32 R44, R176, R50, R168 ;  /* 0x00000032b02c723c */ /* 0x000fe600000810a8 */
[----:B-1----:R1:W5:Y:S04]  /*56df0*/  LDL.LU.64 R102, [R1+0x2288] ;  /* 0x0022880001667983 */ /* 0x0023680000300a00 */
[----:B------:R1:W5:Y:S04]  /*56e00*/  LDL.LU.64 R100, [R1+0x2280] ;  /* 0x0022800001647983 */ /* 0x0003680000300a00 */
[----:B------:R-:W-:Y:S04]  /*56e10*/  STL.64 [R1+0x9d0], R104 ;  /* 0x0009d06801007387 */ /* 0x000fe80000100a00 */
[----:B------:R1:W-:Y:S04]  /*56e20*/  STL.64 [R1+0x9d8], R106 ;  /* 0x0009d86a01007387 */ /* 0x0003e80000100a00 */
[----:B------:R-:W-:Y:S04]  /*56e30*/  STL.64 [R1+0x9c0], R96 ;  /* 0x0009c06001007387 */ /* 0x000fe80000100a00 */
[----:B------:R3:W-:Y:S01]  /*56e40*/  STL.64 [R1+0x9c8], R98 ;  /* 0x0009c86201007387 */ /* 0x0007e20000100a00 */
[C---:B-1----:R-:W-:Y:S08]  /*56e50*/  HMMA.1688.F32.TF32 R104, R180.reuse, R74, R156 ;  /* 0x0000004ab468723c */ /* 0x042ff0000008109c */
[----:B---3--:R-:W-:Y:S11]  /*56e60*/  HMMA.1688.F32.TF32 R96, R180, R78, R200 ;  /* 0x0000004eb460723c */ /* 0x008ff600000810c8 */
[----:B------:R-:W-:Y:S04]  /*56e70*/  @!UPT UIADD3 URZ, URZ, URZ, URZ ;  /* 0x0000003f3f3ff290 */ /* 0x000fe8000fffe03f */
[----:B------:R-:W-:Y:S04]  /*56e80*/  STL.64 [R1+0x9b0], R104 ;  /* 0x0009b06801007387 */ /* 0x000fe80000100a00 */
[----:B------:R-:W-:Y:S04]  /*56e90*/  STL.64 [R1+0x9b8], R106 ;  /* 0x0009b86a01007387 */ /* 0x000fe80000100a00 */
[----:B------:R-:W-:Y:S04]  /*56ea0*/  STL.64 [R1+0x9a0], R96 ;  /* 0x0009a06001007387 */ /* 0x000fe80000100a00 */
[----:B------:R-:W-:Y:S04]  /*56eb0*/  STL.64 [R1+0x9a8], R98 ;  /* 0x0009a86201007387 */ /* 0x000fe80000100a00 */
[----:B------:R-:W3:Y:S04]  /*56ec0*/  LDL R6, [R1+0x153c] ;  /* 0x00153c0001067983 */ /* 0x000ee80000100800 */
[----:B------:R-:W-:Y:S04]  /*56ed0*/  STL.64 [R1+0x280], R80 ;  /* 0x0002805001007387 */ /* 0x000fe80000100a00 */
[----:B------:R-:W-:Y:S04]  /*56ee0*/  STL.64 [R1+0x288], R82 ;  /* 0x0002885201007387 */ /* 0x000fe80000100a00 */
[----:B------:R-:W-:Y:S04]  /*56ef0*/  STL.64 [R1+0x380], R44 ;  /* 0x0003802c01007387 */ /* 0x000fe80000100a00 */
[----:B------:R1:W-:Y:S04]  /*56f00*/  STL.64 [R1+0x388], R46 ;  /* 0x0003882e01007387 */ /* 0x0003e80000100a00 */
[----:B------:R-:W2:Y:S04]  /*56f10*/  LDL.LU R5, [R1+0x2140] ;  /* 0x0021400001057983 */ /* 0x000ea80000300800 */
[----:B------:R-:W-:Y:S04]  /*56f20*/  STL.64 [R1+0x4b0], R12 ;  /* 0x0004b00c01007387 */ /* 0x000fe80000100a00 */
[----:B------:R1:W-:Y:S04]  /*56f30*/  STL.64 [R1+0x4b8], R14 ;  /* 0x0004b80e01007387 */ /* 0x0003e80000100a00 */
[----:B------:R-:W2:Y:S01]  /*56f40*/  LDL.LU R4, [R1+0x2148] ;  /* 0x0021480001047983 */ /* 0x000ea20000300800 */
[----:B------:R-:W-:Y:S01]  /*56f50*/  MOV R174, R57 ;  /* 0x0000003900ae7202 */ /* 0x000fe20000000f00 */
[----:B------:R-:W-:-:S02]  /*56f60*/  IMAD.MOV.U32 R175, RZ, RZ, R56 ;  /* 0x000000ffffaf7224 */ /* 0x000fc400078e0038 */
[----:B------:R-:W-:Y:S02]  /*56f70*/  IMAD.MOV.U32 R210, RZ, RZ, R33 ;  /* 0x000000ffffd27224 */ /* 0x000fe400078e0021 */
[----:B------:R-:W-:-:S03]  /*56f80*/  IMAD.MOV.U32 R211, RZ, RZ, R32 ;  /* 0x000000ffffd37224 */ /* 0x000fc600078e0020 */
[C---:B------:R-:W-:Y:S08]  /*56f90*/  HMMA.1688.F32.TF32 R8, R176.reuse, R58, R172 ;  /* 0x0000003ab008723c */ /* 0x040ff000000810ac */
[----:B-1----:R-:W-:Y:S01]  /*56fa0*/  HMMA.1688.F32.TF32 R44, R176, R62, R208 ;  /* 0x0000003eb02c723c */ /* 0x002fe200000810d0 */
[----:B------:R-:W-:Y:S01]  /*56fb0*/  MOV R194, R69 ;  /* 0x0000004500c27202 */ /* 0x000fe20000000f00 */
[----:B------:R-:W-:-:S06]  /*56fc0*/  IMAD.MOV.U32 R195, RZ, RZ, R68 ;  /* 0x000000ffffc37224 */ /* 0x000fcc00078e0044 */
[----:B------:R-:W-:Y:S01]  /*56fd0*/  HMMA.1688.F32.TF32 R212, R180, R26, R204 ;  /* 0x0000001ab4d4723c */ /* 0x000fe200000810cc */
[----:B------:R-:W-:-:S07]  /*56fe0*/  IMAD.MOV.U32 R188, RZ, RZ, R29 ;  /* 0x000000ffffbc7224 */ /* 0x000fce00078e001d */
[----:B------:R-:W-:Y:S01]  /*56ff0*/  HMMA.1688.F32.TF32 R204, R180, R30, R196 ;  /* 0x0000001eb4cc723c */ /* 0x000fe200000810c4 */
[----:B------:R-:W-:-:S06]  /*57000*/  MOV R189, R28 ;  /* 0x0000001c00bd7202 */ /* 0x000fcc0000000f00 */
[----:B------:R-:W-:Y:S01]  /*57010*/  IMAD.MOV.U32 R196, RZ, RZ, R65 ;  /* 0x000000ffffc47224 */ /* 0x000fe200078e0041 */
[----:B------:R-:W-:Y:S01]  /*57020*/  MOV R198, R61 ;  /* 0x0000003d00c67202 */ /* 0x000fe20000000f00 */
[----:B------:R-:W-:Y:S02]  /*57030*/  IMAD.MOV.U32 R197, RZ, RZ, R64 ;  /* 0x000000ffffc57224 */ /* 0x000fe400078e0040 */
[----:B------:R-:W-:Y:S02]  /*57040*/  IMAD.MOV.U32 R199, RZ, RZ, R60 ;  /* 0x000000ffffc77224 */ /* 0x000fe400078e003c */
[----:B------:R-:W-:Y:S02]  /*57050*/  IMAD.MOV.U32 R190, RZ, RZ, R25 ;  /* 0x000000ffffbe7224 */ /* 0x000fe400078e0019 */
[----:B------:R-:W-:Y:S01]  /*57060*/  IMAD.MOV.U32 R191, RZ, RZ, R24 ;  /* 0x000000ffffbf7224 */ /* 0x000fe200078e0018 */
[----:B------:R-:W-:Y:S02]  /*57070*/  STL.64 [R1+0x4c0], R8 ;  /* 0x0004c00801007387 */ /* 0x000fe40000100a00 */
[----:B------:R-:W-:Y:S01]  /*57080*/  HMMA.1688.F32.TF32 R12, R176, R66, R196 ;  /* 0x00000042b00c723c */ /* 0x000fe200000810c4 */
[----:B------:R-:W-:Y:S01]  /*57090*/  IMAD.MOV.U32 R184, RZ, RZ, R21 ;  /* 0x000000ffffb87224 */ /* 0x000fe200078e0015 */
[----:B------:R-:W-:Y:S01]  /*570a0*/  MOV R185, R20 ;  /* 0x0000001400b97202 */ /* 0x000fe20000000f00 */
[----:B------:R-:W-:Y:S01]  /*570b0*/  IMAD.MOV.U32 R186, RZ, RZ, R17 ;  /* 0x000000ffffba7224 */ /* 0x000fe200078e0011 */
[----:B------:R1:W-:Y:S01]  /*570c0*/  STL.64 [R1+0x4c8], R10 ;  /* 0x0004c80a01007387 */ /* 0x0003e20000100a00 */
[----:B------:R-:W-:-:S03]  /*570d0*/  IMAD.MOV.U32 R187, RZ, RZ, R16 ;  /* 0x000000ffffbb7224 */ /* 0x000fc600078e0010 */
[----:B------:R-:W-:Y:S04]  /*570e0*/  STL.64 [R1+0x8b0], R44 ;  /* 0x0008b02c01007387 */ /* 0x000fe80000100a00 */
[----:B------:R4:W-:Y:S01]  /*570f0*/  STL.64 [R1+0x8b8], R46 ;  /* 0x0008b82e01007387 */ /* 0x0009e20000100a00 */
[C---:B-1----:R-:W-:Y:S08]  /*57100*/  HMMA.1688.F32.TF32 R8, R176.reuse, R70, R192 ;  /* 0x00000046b008723c */ /* 0x042ff000000810c0 */
[C---:B----4-:R-:W-:Y:S08]  /*57110*/  HMMA.1688.F32.TF32 R44, R176.reuse, R74, R188 ;  /* 0x0000004ab02c723c */ /* 0x050ff000000810bc */
[----:B------:R-:W-:Y:S01]  /*57120*/  HMMA.1688.F32.TF32 R48, R176, R78, R184 ;  /* 0x0000004eb030723c */ /* 0x000fe200000810b8 */
[----:B------:R1:W-:Y:S04]  /*57130*/  STL.64 [R1+0x860], R12 ;  /* 0x0008600c01007387 */ /* 0x0003e80000100a00 */
[----:B------:R-:W-:Y:S01]  /*57140*/  STL.64 [R1+0x868], R14 ;  /* 0x0008680e01007387 */ /* 0x000fe20000100a00 */
[----:B------:R-:W-:-:S02]  /*57150*/  IMAD.MOV.U32 R241, RZ, RZ, 0x3f ;  /* 0x0000003ffff17424 */ /* 0x000fc400078e00ff */
[----:B------:R-:W-:Y:S01]  /*57160*/  IMAD.MOV.U32 R242, RZ, RZ, c[0x0][0x188] ;  /* 0x00006200fff27624 */ /* 0x000fe200078e00ff */
[----:B-1----:R-:W4:Y:S04]  /*57170*/  LDL.LU R13, [R1+0x2144] ;  /* 0x00214400010d7983 */ /* 0x002f280000300800 */
[----:B------:R-:W-:Y:S04]  /*57180*/  STL.64 [R1+0x840], R8 ;  /* 0x0008400801007387 */ /* 0x000fe80000100a00 */
[----:B------:R1:W-:Y:S01]  /*57190*/  STL.64 [R1+0x848], R10 ;  /* 0x0008480a01007387 */ /* 0x0003e20000100a00 */
[----:B------:R-:W-:-:S02]  /*571a0*/  IADD3 R241, R241, c[0x0][0x180], RZ ;  /* 0x00006000f1f17a10 */ /* 0x000fc40007ffe0ff */
[----:B------:R-:W-:Y:S01]  /*571b0*/  SHF.L.U32 R242, R242, 0x6, RZ ;  /* 0x00000006f2f27819 */ /* 0x000fe200000006ff */
[----:B-1----:R-:W4:Y:S04]  /*571c0*/  LDL.LU R11, [R1+0x213c] ;  /* 0x00213c00010b7983 */ /* 0x002f280000300800 */
[----:B------:R-:W-:Y:S04]  /*571d0*/  STL.64 [R1+0x810], R44 ;  /* 0x0008102c01007387 */ /* 0x000fe80000100a00 */
[----:B------:R-:W-:Y:S04]  /*571e0*/  STL.64 [R1+0x818], R46 ;  /* 0x0008182e01007387 */ /* 0x000fe80000100a00 */
[----:B------:R-:W4:Y:S04]  /*571f0*/  LDL.LU R14, [R1+0x2138] ;  /* 0x00213800010e7983 */ /* 0x000f280000300800 */
[----:B------:R1:W-:Y:S04]  /*57200*/  STL.64 [R1+0x7b0], R48 ;  /* 0x0007b03001007387 */ /* 0x0003e80000100a00 */
[----:B------:R-:W-:Y:S01]  /*57210*/  STL.64 [R1+0x7b8], R50 ;  /* 0x0007b83201007387 */ /* 0x000fe20000100a00 */
[----:B------:R-:W-:-:S03]  /*57220*/  SHF.R.S32.HI R7, RZ, 0x1f, R241 ;  /* 0x0000001fff077819 */ /* 0x000fc600000114f1 */
[----:B------:R-:W4:Y:S01]  /*57230*/  LDL.LU R12, [R1+0x2130] ;  /* 0x00213000010c7983 */ /* 0x000f220000300800 */
[----:B------:R-:W-:Y:S01]  /*57240*/  IMAD.SHL.U32 R242, R242, 0x4, RZ ;  /* 0x00000004f2f27824 */ /* 0x000fe200078e00ff */
[----:B------:R-:W-:Y:S02]  /*57250*/  LEA.HI R7, R7, R241, RZ, 0x6 ;  /* 0x000000f107077211 */ /* 0x000fe400078f30ff */
[----:B-1----:R-:W4:Y:S04]  /*57260*/  LDL.LU R48, [R1+0x2128] ;  /* 0x0021280001307983 */ /* 0x002f280000300800 */
[----:B------:R-:W4:Y:S01]  /*57270*/  LDL.LU R15, [R1+0x2134] ;  /* 0x00213400010f7983 */ /* 0x000f220000300800 */
[----:B------:R-:W-:-:S03]  /*57280*/  SHF.R.S32.HI R7, RZ, 0x6, R7 ;  /* 0x00000006ff077819 */ /* 0x000fc60000011407 */
[----:B------:R-:W4:Y:S01]  /*57290*/  LDL.LU R9, [R1+0x2108] ;  /* 0x0021080001097983 */ /* 0x000f220000300800 */
[----:B------:R-:W-:-:S03]  /*572a0*/  MOV R45, c[0x0][0x180] ;  /* 0x00006000002d7a02 */ /* 0x000fc60000000f00 */
[----:B------:R-:W4:Y:S01]  /*572b0*/  LDL.LU R8, [R1+0x2114] ;  /* 0x0021140001087983 */ /* 0x000f220000300800 */
[----:B------:R-:W-:Y:S02]  /*572c0*/  IADD3 R7, R7, -0x2, RZ ;  /* 0xfffffffe07077810 */ /* 0x000fe40007ffe0ff */
[----:B------:R-:W-:Y:S02]  /*572d0*/  IADD3 R3, R45, -0x80, RZ ;  /* 0xffffff802d037810 */ /* 0x000fe40007ffe0ff */
[----:B---3--:R-:W-:-:S03]  /*572e0*/  ISETP.GE.AND P0, PT, R6, R7, PT ;  /* 0x000000070600720c */ /* 0x008fc60003f06270 */
[----:B------:R-:W-:Y:S01]  /*572f0*/  IMAD R3, R6, -0x40, R3 ;  /* 0xffffffc006037824 */ /* 0x000fe200078e0203 */
[----:B--2---:R-:W-:-:S05]  /*57300*/  IADD3 R4, P3, R4, R242, RZ ;  /* 0x000000f204047210 */ /* 0x004fca0007f7e0ff */
[----:B------:R-:W-:Y:S01]  /*57310*/  IMAD.X R5, R5, 0x1, R0, P3 ;  /* 0x0000000105057824 */ /* 0x000fe200018e0600 */
[----:B------:R-:W-:Y:S04]  /*57320*/  STL [R1+0x2148], R4 ;  /* 0x0021480401007387 */ /* 0x000fe80000100800 */
[----:B------:R1:W-:Y:S01]  /*57330*/  STL [R1+0x2140], R5 ;  /* 0x0021400501007387 */ /* 0x0003e20000100800 */
[----:B------:R-:W-:-:S03]  /*57340*/  IMAD.MOV.U32 R47, RZ, RZ, R5 ;  /* 0x000000ffff2f7224 */ /* 0x000fc600078e0005 */
[----:B------:R-:W3:Y:S01]  /*57350*/  LDL.LU R7, [R1+0x1f10] ;  /* 0x001f100001077983 */ /* 0x000ee20000300800 */
[----:B------:R-:W-:-:S03]  /*57360*/  MOV R46, R4 ;  /* 0x00000004002e7202 */ /* 0x000fc60000000f00 */
[----:B------:R-:W3:Y:S04]  /*57370*/  LDL.LU R6, [R1+0x1f1c] ;  /* 0x001f1c0001067983 */ /* 0x000ee80000300800 */
[----:B-1----:R-:W3:Y:S04]  /*57380*/  LDL.LU R5, [R1+0x1f08] ;  /* 0x001f080001057983 */ /* 0x002ee80000300800 */
[----:B------:R-:W3:Y:S04]  /*57390*/  LDL.LU R4, [R1+0x1f14] ;  /* 0x001f140001047983 */ /* 0x000ee80000300800 */
[----:B------:R-:W1:Y:S01]  /*573a0*/  S2R R49, SR_TID.X ;  /* 0x0000000000317919 */ /* 0x000e620000002100 */
[----:B------:R-:W-:-:S04]  /*573b0*/  ISETP.GT.AND P1, PT, R3, RZ, PT ;  /* 0x000000ff0300720c */ /* 0x000fc80003f24270 */
[----:B------:R-:W-:Y:S02]  /*573c0*/  SEL R45, RZ, 0x4, !P1 ;  /* 0x00000004ff2d7807 */ /* 0x000fe40004800000 */
[----:B------:R-:W-:Y:S02]  /*573d0*/  IADD3 R44, R252, 0x1, RZ ;  /* 0x00000001fc2c7810 */ /* 0x000fe40007ffe0ff */
[----:B------:R-:W-:Y:S02]  /*573e0*/  SEL R45, R45, RZ, !P0 ;  /* 0x000000ff2d2d7207 */ /* 0x000fe40004000000 */
[C---:B------:R-:W-:Y:S02]  /*573f0*/  ISETP.GT.AND P2, PT, R44.reuse, 0x1, PT ;  /* 0x000000012c00780c */ /* 0x040fe40003f44270 */
[----:B------:R-:W-:Y:S02]  /*57400*/  ISETP.NE.U32.AND P1, PT, R45, RZ, PT ;  /* 0x000000ff2d00720c */ /* 0x000fe40003f25070 */
[----:B------:R-:W-:-:S02]  /*57410*/  SEL R252, R44, RZ, !P2 ;  /* 0x000000ff2cfc7207 */ /* 0x000fc40005000000 */
[----:B-1----:R-:W-:-:S05]  /*57420*/  LOP3.LUT R241, R49, 0x7f, RZ, 0xc0, !PT ;  /* 0x0000007f31f17812 */ /* 0x002fca00078ec0ff */
[----:B------:R-:W-:-:S04]  /*57430*/  IMAD.SHL.U32 R10, R241, 0x4, RZ ;  /* 0x00000004f10a7824 */ /* 0x000fc800078e00ff */
[----:B------:R-:W-:-:S05]  /*57440*/  IMAD R44, R252, 0x20000, R10 ;  /* 0x00020000fc2c7824 */ /* 0x000fca00078e020a */
[----:B------:R-:W-:Y:S01]  /*57450*/  @!PT LDS RZ, [RZ] ;  /* 0x00000000fffff984 */ /* 0x000fe20000000800 */
[----:B------:R-:W-:Y:S01]  /*57460*/  @!PT LDS RZ, [RZ] ;  /* 0x00000000fffff984 */ /* 0x000fe20000000800 */
[----:B------:R-:W-:Y:S01]  /*57470*/  @!PT LDS RZ, [RZ] ;  /* 0x00000000fffff984 */ /* 0x000fe20000000800 */
[----:B------:R1:W-:Y:S01]  /*57480*/  LDGSTS.E [R44], [R46.64], P1 ;  /* 0x000000002e2c7fae */ /* 0x0003e20008921844 */
[----:B----4-:R-:W-:-:S04]  /*57490*/  IADD3 R13, P2, R13, R242, RZ ;  /* 0x000000f20d0d7210 */ /* 0x010fc80007f5e0ff */
[----:B-1----:R-:W-:Y:S01]  /*574a0*/  MOV R46, R13 ;  /* 0x0000000d002e7202 */ /* 0x002fe20000000f00 */
[----:B------:R-:W-:Y:S01]  /*574b0*/  STL [R1+0x2144], R13 ;  /* 0x0021440d01007387 */ /* 0x000fe20000100800 */
[----:B------:R-:W-:Y:S01]  /*574c0*/  IADD3 R11, P3, R11, R242, RZ ;  /* 0x000000f20b0b7210 */ /* 0x000fe20007f7e0ff */
[----:B------:R-:W-:Y:S01]  /*574d0*/  IMAD.X R14, R14, 0x1, R0, P2 ;  /* 0x000000010e0e7824 */ /* 0x000fe200010e0600 */
[----:B------:R-:W-:-:S03]  /*574e0*/  ISETP.GT.AND P2, PT, R3, 0x4, PT ;  /* 0x000000040300780c */ /* 0x000fc60003f44270 */
[----:B------:R-:W-:Y:S01]  /*574f0*/  IMAD.MOV.U32 R47, RZ, RZ, R14 ;  /* 0x000000ffff2f7224 */ /* 0x000fe200078e000e */
[----:B------:R1:W-:Y:S01]  /*57500*/  STL [R1+0x2138], R14 ;  /* 0x0021380e01007387 */ /* 0x0003e20000100800 */
[----:B------:R-:W-:-:S03]  /*57510*/  IMAD.X R12, R12, 0x1, R0, P3 ;  /* 0x000000010c0c7824 */ /* 0x000fc600018e0600 */
[----:B------:R-:W-:Y:S04]  /*57520*/  STL [R1+0x213c], R11 ;  /* 0x00213c0b01007387 */ /* 0x000fe80000100800 */
[----:B------:R4:W-:Y:S01]  /*57530*/  STL [R1+0x2130], R12 ;  /* 0x0021300c01007387 */ /* 0x0009e20000100800 */
[----:B------:R-:W-:Y:S02]  /*57540*/  SEL R45, RZ, 0x4, !P2 ;  /* 0x00000004ff2d7807 */ /* 0x000fe40005000000 */
[-C--:B------:R-:W-:Y:S01]  /*57550*/  IADD3 R15, P3, R15, R242.reuse, RZ ;  /* 0x000000f20f0f7210 */ /* 0x080fe20007f7e0ff */
[----:B-1----:R-:W2:Y:S04]  /*57560*/  LDL.LU R14, [R1+0x1f00] ;  /* 0x001f0000010e7983 */ /* 0x002ea80000300800 */
[----:B------:R1:W-:Y:S04]  /*57570*/  LDGSTS.E [R44+0x200], [R46.64], P1 ;  /* 0x002000002e2c7fae */ /* 0x0003e80008921844 */
[----:B------:R-:W2:Y:S01]  /*57580*/  LDL.LU R13, [R1+0x1f0c] ;  /* 0x001f0c00010d7983 */ /* 0x000ea20000300800 */
[----:B------:R-:W-:-:S02]  /*57590*/  IADD3 R8, P4, R8, R242, RZ ;  /* 0x000000f208087210 */ /* 0x000fc40007f9e0ff */
[----:B------:R-:W-:Y:S01]  /*575a0*/  IADD3.X R48, R48, R0, RZ, P3, !PT ;  /* 0x0000000030307210 */ /* 0x000fe20001ffe4ff */
[----:B-1----:R-:W-:Y:S02]  /*575b0*/  IMAD.MOV.U32 R47, RZ, RZ, R12 ;  /* 0x000000ffff2f7224 */ /* 0x002fe400078e000c */
[----:B------:R-:W-:Y:S01]  /*575c0*/  IMAD.MOV.U32 R46, RZ, RZ, R11 ;  /* 0x000000ffff2e7224 */ /* 0x000fe200078e000b */
[----:B----4-:R-:W2:Y:S01]  /*575d0*/  LDL.LU R12, [R1+0x20e8] ;  /* 0x0020e800010c7983 */ /* 0x010ea20000300800 */
[----:B------:R-:W-:-:S03]  /*575e0*/  SEL R45, R45, RZ, !P0 ;  /* 0x000000ff2d2d7207 */ /* 0x000fc60004000000 */
[----:B------:R-:W2:Y:S01]  /*575f0*/  LDL.LU R11, [R1+0x20f4] ;  /* 0x0020f400010b7983 */ /* 0x000ea20000300800 */
[----:B------:R-:W-:Y:S01]  /*57600*/  IMAD.X R9, R9, 0x1, R0, P4 ;  /* 0x0000000109097824 */ /* 0x000fe200020e0600 */
[----:B------:R-:W-:Y:S02]  /*57610*/  ISETP.NE.U32.AND P2, PT, R45, RZ, PT ;  /* 0x000000ff2d00720c */ /* 0x000fe40003f45070 */
[----:B------:R1:W-:Y:S04]  /*57620*/  LDGSTS.E [R44+0x400], [R46.64], P1 ;  /* 0x004000002e2c7fae */ /* 0x0003e80008921844 */
[----:B------:R-:W-:Y:S04]  /*57630*/  STL [R1+0x2134], R15 ;  /* 0x0021340f01007387 */ /* 0x000fe80000100800 */
[----:B------:R1:W-:Y:S02]  /*57640*/  STL [R1+0x2128], R48 ;  /* 0x0021283001007387 */ /* 0x0003e40000100800 */
[----:B-1----:R-:W-:-:S02]  /*57650*/  IMAD.MOV.U32 R46, RZ, RZ, R15 ;  /* 0x000000ffff2e7224 */ /* 0x002fc400078e000f */
[----:B------:R-:W-:Y:S01]  /*57660*/  IMAD.MOV.U32 R47, RZ, RZ, R48 ;  /* 0x000000ffff2f7224 */ /* 0x000fe200078e0030 */
[----:B------:R-:W-:Y:S04]  /*57670*/  STL [R1+0x2114], R8 ;  /* 0x0021140801007387 */ /* 0x000fe80000100800 */
[----:B------:R1:W-:Y:S04]  /*57680*/  STL [R1+0x2108], R9 ;  /* 0x0021080901007387 */ /* 0x0003e80000100800 */
[----:B------:R1:W-:Y:S04]  /*57690*/  LDGSTS.E [R44+0x600], [R46.64], P1 ;  /* 0x006000002e2c7fae */ /* 0x0003e80008921844 */
[----:B------:R-:W2:Y:S04]  /*576a0*/  LDL.LU R48, [R1+0x1eb0] ;  /* 0x001eb00001307983 */ /* 0x000ea80000300800 */
[----:B------:R-:W2:Y:S01]  /*576b0*/  LDL.LU R15, [R1+0x1ebc] ;  /* 0x001ebc00010f7983 */ /* 0x000ea20000300800 */
[----:B-1----:R-:W-:Y:S01]  /*576c0*/  IMAD.MOV.U32 R47, RZ, RZ, R9 ;  /* 0x000000ffff2f7224 */ /* 0x002fe200078e0009 */
[----:B------:R-:W-:-:S02]  /*576d0*/  MOV R46, R8 ;  /* 0x00000008002e7202 */ /* 0x000fc40000000f00 */
[----:B------:R-:W2:Y:S04]  /*576e0*/  LDL.LU R9, [R1+0x1ea8] ;  /* 0x001ea80001097983 */ /* 0x000ea80000300800 */
[----:B------:R-:W2:Y:S04]  /*576f0*/  LDL.LU R8, [R1+0x1eb4] ;  /* 0x001eb40001087983 */ /* 0x000ea80000300800 */
[----:B------:R1:W-:Y:S01]  /*57700*/  LDGSTS.E [R44+0x2000], [R46.64], P2 ;  /* 0x020000002e2c7fae */ /* 0x0003e20009121844 */
[----:B---3--:R-:W-:-:S05]  /*57710*/  IADD3 R6, P1, R6, R242, RZ ;  /* 0x000000f206067210 */ /* 0x008fca0007f3e0ff */
[----:B------:R-:W-:Y:S01]  /*57720*/  IMAD.X R7, R7, 0x1, R0, P1 ;  /* 0x0000000107077824 */ /* 0x000fe200008e0600 */
[----:B------:R-:W-:-:S03]  /*57730*/  IADD3 R4, P3, R4, R242, RZ ;  /* 0x000000f204047210 */ /* 0x000fc60007f7e0ff */
[----:B-1----:R-:W-:Y:S01]  /*57740*/  IMAD.MOV.U32 R47, RZ, RZ, R7 ;  /* 0x000000ffff2f7224 */ /* 0x002fe200078e0007 */
[----:B------:R-:W-:Y:S01]  /*57750*/  MOV R46, R6 ;  /* 0x00000006002e7202 */ /* 0x000fe20000000f00 */
[----:B------:R-:W-:Y:S01]  /*57760*/  STL [R1+0x1f1c], R6 ;  /* 0x001f1c0601007387 */ /* 0x000fe20000100800 */
[----:B------:R-:W-:-:S03]  /*57770*/  IMAD.X R5, R5, 0x1, R0, P3 ;  /* 0x0000000105057824 */ /* 0x000fc600018e0600 */
[----:B------:R1:W-:Y:S04]  /*57780*/  STL [R1+0x1f10], R7 ;  /* 0x001f100701007387 */ /* 0x0003e80000100800 */
[----:B------:R-:W-:Y:S04]  /*57790*/  STL [R1+0x1f14], R4 ;  /* 0x001f140401007387 */ /* 0x000fe80000100800 */
[----:B------:R3:W-:Y:S04]  /*577a0*/  STL [R1+0x1f08], R5 ;  /* 0x001f080501007387 */ /* 0x0007e80000100800 */
[----:B------:R3:W-:Y:S04]  /*577b0*/  LDGSTS.E [R44+0x2200], [R46.64], P2 ;  /* 0x022000002e2c7fae */ /* 0x0007e80009121844 */
[----:B-1----:R-:W4:Y:S04]  /*577c0*/  LDL.LU R7, [R1+0x1ea0] ;  /* 0x001ea00001077983 */ /* 0x002f280000300800 */
[----:B------:R-:W4:Y:S01]  /*577d0*/  LDL.LU R6, [R1+0x1eac] ;  /* 0x001eac0001067983 */ /* 0x000f220000300800 */
[----:B---3--:R-:W-:-:S02]  /*577e0*/  IMAD.MOV.U32 R47, RZ, RZ, R5 ;  /* 0x000000ffff2f7224 */ /* 0x008fc400078e0005 */
[----:B------:R-:W-:Y:S01]  /*577f0*/  IMAD.MOV.U32 R46, RZ, RZ, R4 ;  /* 0x000000ffff2e7224 */ /* 0x000fe200078e0004 */
[----:B------:R-:W4:Y:S04]  /*57800*/  LDL.LU R5, [R1+0x20c8] ;  /* 0x0020c80001057983 */ /* 0x000f280000300800 */
[----:B------:R-:W4:Y:S01]  /*57810*/  LDL.LU R4, [R1+0x20d4] ;  /* 0x0020d40001047983 */ /* 0x000f220000300800 */
[----:B------:R-:W-:-:S03]  /*57820*/  ISETP.GT.AND P1, PT, R3, 0x8, PT ;  /* 0x000000080300780c */ /* 0x000fc60003f24270 */
[----:B------:R1:W-:Y:S01]  /*57830*/  LDGSTS.E [R44+0x2400], [R46.64], P2 ;  /* 0x024000002e2c7fae */ /* 0x0003e20009121844 */
[----:B------:R-:W-:-:S04]  /*57840*/  SEL R45, RZ, 0x4, !P1 ;  /* 0x00000004ff2d7807 */ /* 0x000fc80004800000 */
[----:B------:R-:W-:-:S04]  /*57850*/  SEL R45, R45, RZ, !P0 ;  /* 0x000000ff2d2d7207 */ /* 0x000fc80004000000 */
[----:B------:R-:W-:Y:S02]  /*57860*/  ISETP.NE.U32.AND P1, PT, R45, RZ, PT ;  /* 0x000000ff2d00720c */ /* 0x000fe40003f25070 */
[----:B--2---:R-:W-:-:S04]  /*57870*/  IADD3 R13, P3, R13, R242, RZ ;  /* 0x000000f20d0d7210 */ /* 0x004fc80007f7e0ff */
[----:B------:R-:W-:Y:S01]  /*57880*/  IADD3.X R14, R14, R0, RZ, P3, !PT ;  /* 0x000000000e0e7210 */ /* 0x000fe20001ffe4ff */
[----:B-1----:R-:W-:Y:S01]  /*57890*/  IMAD.MOV.U32 R46, RZ, RZ, R13 ;  /* 0x000000ffff2e7224 */ /* 0x002fe200078e000d */
[----:B------:R-:W-:Y:S03]  /*578a0*/  STL [R1+0x1f0c], R13 ;  /* 0x001f0c0d01007387 */ /* 0x000fe60000100800 */
[----:B------:R-:W-:Y:S01]  /*578b0*/  IMAD.MOV.U32 R47, RZ, RZ, R14 ;  /* 0x000000ffff2f7224 */ /* 0x000fe200078e000e */
[----:B------:R-:W-:Y:S01]  /*578c0*/  IADD3 R11, P4, R11, R242, RZ ;  /* 0x000000f20b0b7210 */ /* 0x000fe20007f9e0ff */
[----:B------:R1:W-:Y:S04]  /*578d0*/  STL [R1+0x1f00], R14 ;  /* 0x001f000e01007387 */ /* 0x0003e80000100800 */
[----:B------:R-:W-:Y:S01]  /*578e0*/  IMAD.X R12, R12, 0x1, R0, P4 ;  /* 0x000000010c0c7824 */ /* 0x000fe200020e0600 */
[----:B------:R-:W-:Y:S04]  /*578f0*/  STL [R1+0x20f4], R11 ;  /* 0x0020f40b01007387 */ /* 0x000fe80000100800 */
[----:B------:R2:W-:Y:S04]  /*57900*/  STL [R1+0x20e8], R12 ;  /* 0x0020e80c01007387 */ /* 0x0005e80000100800 */
[----:B------:R2:W-:Y:S04]  /*57910*/  LDGSTS.E [R44+0x2600], [R46.64], P2 ;  /* 0x026000002e2c7fae */ /* 0x0005e80009121844 */
[----:B-1----:R-:W3:Y:S04]  /*57920*/  LDL.LU R14, [R1+0x1e50] ;  /* 0x001e5000010e7983 */ /* 0x002ee80000300800 */
[----:B------:R-:W3:Y:S01]  /*57930*/  LDL.LU R13, [R1+0x1e5c] ;  /* 0x001e5c00010d7983 */ /* 0x000ee20000300800 */
[----:B--2---:R-:W-:Y:S01]  /*57940*/  IMAD.MOV.U32 R47, RZ, RZ, R12 ;  /* 0x000000ffff2f7224 */ /* 0x004fe200078e000c */
[----:B------:R-:W-:-:S02]  /*57950*/  MOV R46, R11 ;  /* 0x0000000b002e7202 */ /* 0x000fc40000000f00 */
[----:B------:R-:W3:Y:S04]  /*57960*/  LDL.LU R12, [R1+0x1e48] ;  /* 0x001e4800010c7983 */ /* 0x000ee80000300800 */
[----:B------:R-:W3:Y:S01]  /*57970*/  LDL.LU R11, [R1+0x1e54] ;  /* 0x001e5400010b7983 */ /* 0x000ee20000300800 */
[----:B------:R-:W-:-:S03]  /*57980*/  IADD3 R15, P2, R15, R242, RZ ;  /* 0x000000f20f0f7210 */ /* 0x000fc60007f5e0ff */
[----:B------:R1:W-:Y:S02]  /*57990*/  LDGSTS.E [R44+0x4000], [R46.64], P1 ;  /* 0x040000002e2c7fae */ /* 0x0003e40008921844 */
[----:B------:R-:W-:Y:S01]  /*579a0*/  IMAD.X R48, R48, 0x1, R0, P2 ;  /* 0x0000000130307824 */ /* 0x000fe200010e0600 */
[----:B------:R-:W-:Y:S01]  /*579b0*/  IADD3 R8, P3, R8, R242, RZ ;  /* 0x000000f208087210 */ /* 0x000fe20007f7e0ff */
[----:B------:R-:W-:Y:S01]  /*579c0*/  STL [R1+0x1ebc], R15 ;  /* 0x001ebc0f01007387 */ /* 0x000fe20000100800 */
[----:B-1----:R-:W-:-:S03]  /*579d0*/  MOV R46, R15 ;  /* 0x0000000f002e7202 */ /* 0x002fc60000000f00 */
[----:B------:R-:W-:Y:S01]  /*579e0*/  IMAD.X R9, R9, 0x1, R0, P3 ;  /* 0x0000000109097824 */ /* 0x000fe200018e0600 */
[----:B------:R1:W-:Y:S01]  /*579f0*/  STL [R1+0x1eb0], R48 ;  /* 0x001eb03001007387 */ /* 0x0003e20000100800 */
[----:B------:R-:W-:-:S03]  /*57a00*/  IMAD.MOV.U32 R47, RZ, RZ, R48 ;  /* 0x000000ffff2f7224 */ /* 0x000fc600078e0030 */
[----:B------:R-:W-:Y:S04]  /*57a10*/  STL [R1+0x1eb4], R8 ;  /* 0x001eb40801007387 */ /* 0x000fe80000100800 */
[----:B------:R1:W-:Y:S04]  /*57a20*/  STL [R1+0x1ea8], R9 ;  /* 0x001ea80901007387 */ /* 0x0003e80000100800 */
[----:B-1----:R-:W3:Y:S04]  /*57a30*/  LDL.LU R48, [R1+0x1e40] ;  /* 0x001e400001307983 */ /* 0x002ee80000300800 */
[----:B------:R1:W-:Y:S04]  /*57a40*/  LDGSTS.E [R44+0x4200], [R46.64], P1 ;  /* 0x042000002e2c7fae */ /* 0x0003e80008921844 */
[----:B------:R-:W3:Y:S01]  /*57a50*/  LDL.LU R15, [R1+0x1e4c] ;  /* 0x001e4c00010f7983 */ /* 0x000ee20000300800 */
[----:B-1----:R-:W-:-:S02]  /*57a60*/  IMAD.MOV.U32 R47, RZ, RZ, R9 ;  /* 0x000000ffff2f7224 */ /* 0x002fc400078e0009 */
[----:B------:R-:W-:Y:S01]  /*57a70*/  IMAD.MOV.U32 R46, RZ, RZ, R8 ;  /* 0x000000ffff2e7224 */ /* 0x000fe200078e0008 */
[----:B------:R-:W3:Y:S04]  /*57a80*/  LDL.LU R9, [R1+0x20a8] ;  /* 0x0020a80001097983 */ /* 0x000ee80000300800 */
[----:B------:R-:W3:Y:S04]  /*57a90*/  LDL.LU R8, [R1+0x20b4] ;  /* 0x0020b40001087983 */ /* 0x000ee80000300800 */
[----:B------:R1:W-:Y:S01]  /*57aa0*/  LDGSTS.E [R44+0x4400], [R46.64], P1 ;  /* 0x044000002e2c7fae */ /* 0x0003e20008921844 */
[----:B----4-:R-:W-:-:S04]  /*57ab0*/  IADD3 R6, P3, R6, R242, RZ ;  /* 0x000000f206067210 */ /* 0x010fc80007f7e0ff */
[----:B------:R-:W-:Y:S02]  /*57ac0*/  IADD3.X R7, R7, R0, RZ, P3, !PT ;  /* 0x0000000007077210 */ /* 0x000fe40001ffe4ff */
[----:B------:R-:W-:Y:S01]  /*57ad0*/  IADD3 R4, P4, R4, R242, RZ ;  /* 0x000000f204047210 */ /* 0x000fe20007f9e0ff */
[----:B------:R-:W-:Y:S01]  /*57ae0*/  STL [R1+0x1eac], R6 ;  /* 0x001eac0601007387 */ /* 0x000fe20000100800 */
[----:B-1----:R-:W-:-:S03]  /*57af0*/  IMAD.MOV.U32 R46, RZ, RZ, R6 ;  /* 0x000000ffff2e7224 */ /* 0x002fc600078e0006 */
[----:B------:R-:W-:Y:S01]  /*57b00*/  IMAD.X R5, R5, 0x1, R0, P4 ;  /* 0x0000000105057824 */ /* 0x000fe200020e0600 */
[----:B------:R1:W-:Y:S01]  /*57b10*/  STL [R1+0x1ea0], R7 ;  /* 0x001ea00701007387 */ /* 0x0003e20000100800 */
[----:B------:R-:W-:-:S03]  /*57b20*/  IMAD.MOV.U32 R47, RZ, RZ, R7 ;  /* 0x000000ffff2f7224 */ /* 0x000fc600078e0007 */
[----:B------:R-:W-:Y:S04]  /*57b30*/  STL [R1+0x20d4], R4 ;  /* 0x0020d40401007387 */ /* 0x000fe80000100800 */
[----:B------:R4:W-:Y:S04]  /*57b40*/  STL [R1+0x20c8], R5 ;  /* 0x0020c80501007387 */ /* 0x0009e80000100800 */
[----:B-1----:R-:W2:Y:S04]  /*57b50*/  LDL.LU R7, [R1+0x1df0] ;  /* 0x001df00001077983 */ /* 0x002ea80000300800 */
[----:B------:R1:W-:Y:S04]  /*57b60*/  LDGSTS.E [R44+0x4600], [R46.64], P1 ;  /* 0x046000002e2c7fae */ /* 0x0003e80008921844 */
[----:B------:R-:W2:Y:S01]  /*57b70*/  LDL.LU R6, [R1+0x1dfc] ;  /* 0x001dfc0001067983 */ /* 0x000ea20000300800 */
[----:B-1----:R-:W-:Y:S01]  /*57b80*/  IMAD.MOV.U32 R47, RZ, RZ, R5 ;  /* 0x000000ffff2f7224 */ /* 0x002fe200078e0005 */
[----:B------:R-:W-:-:S02]  /*57b90*/  MOV R46, R4 ;  /* 0x00000004002e7202 */ /* 0x000fc40000000f00 */
[----:B----4-:R-:W2:Y:S04]  /*57ba0*/  LDL.LU R5, [R1+0x1de8] ;  /* 0x001de80001057983 */ /* 0x010ea80000300800 */
[----:B------:R-:W2:Y:S01]  /*57bb0*/  LDL.LU R4, [R1+0x1df4] ;  /* 0x001df40001047983 */ /* 0x000ea20000300800 */
[----:B------:R-:W-:-:S04]  /*57bc0*/  ISETP.GT.AND P2, PT, R3, 0xc, PT ;  /* 0x0000000c0300780c */ /* 0x000fc80003f44270 */
[----:B------:R-:W-:-:S04]  /*57bd0*/  SEL R45, RZ, 0x4, !P2 ;  /* 0x00000004ff2d7807 */ /* 0x000fc80005000000 */
[----:B------:R-:W-:-:S04]  /*57be0*/  SEL R45, R45, RZ, !P0 ;  /* 0x000000ff2d2d7207 */ /* 0x000fc80004000000 */
[----:B------:R-:W-:Y:S11]  /*57bf0*/  ISETP.NE.U32.AND P2, PT, R45, RZ, PT ;  /* 0x000000ff2d00720c */ /* 0x000ff60003f45070 */
[----:B------:R-:W-:Y:S02]  /*57c00*/  @!UPT UIADD3 URZ, URZ, URZ, URZ ;  /* 0x0000003f3f3ff290 */ /* 0x000fe4000fffe03f */
[----:B------:R1:W-:Y:S01]  /*57c10*/  LDGSTS.E [R44+0x6000], [R46.64], P2 ;  /* 0x060000002e2c7fae */ /* 0x0003e20009121844 */
[----:B---3--:R-:W-:-:S05]  /*57c20*/  IADD3 R13, P1, R13, R242, RZ ;  /* 0x000000f20d0d7210 */ /* 0x008fca0007f3e0ff */
[----:B------:R-:W-:Y:S01]  /*57c30*/  IMAD.X R14, R14, 0x1, R0, P1 ;  /* 0x000000010e0e7824 */ /* 0x000fe200008e0600 */
[----:B------:R-:W-:Y:S01]  /*57c40*/  IADD3 R11, P3, R11, R242, RZ ;  /* 0x000000f20b0b7210 */ /* 0x000fe20007f7e0ff */
[----:B------:R-:W-:Y:S01]  /*57c50*/  STL [R1+0x1e5c], R13 ;  /* 0x001e5c0d01007387 */ /* 0x000fe20000100800 */
[----:B-1----:R-:W-:Y:S01]  /*57c60*/  MOV R46, R13 ;  /* 0x0000000d002e7202 */ /* 0x002fe20000000f00 */
[----:B------:R-:W-:Y:S02]  /*57c70*/  IMAD.MOV.U32 R47, RZ, RZ, R14 ;  /* 0x000000ffff2f7224 */ /* 0x000fe400078e000e */
[----:B------:R-:W-:Y:S01]  /*57c80*/  IMAD.X R12, R12, 0x1, R0, P3 ;  /* 0x000000010c0c7824 */ /* 0x000fe200018e0600 */
[----:B------:R1:W-:Y:S01]  /*57c90*/  STL [R1+0x1e50], R14 ;  /* 0x001e500e01007387 */ /* 0x0003e20000100800 */
[----:B------:R-:W-:-:S03]  /*57ca0*/  ISETP.GT.AND P1, PT, R3, 0x10, PT ;  /* 0x000000100300780c */ /* 0x000fc60003f24270 */
[----:B------:R-:W-:Y:S04]  /*57cb0*/  STL [R1+0x1e54], R11 ;  /* 0x001e540b01007387 */ /* 0x000fe80000100800 */
[----:B------:R3:W-:Y:S01]  /*57cc0*/  STL [R1+0x1e48], R12 ;  /* 0x001e480c01007387 */ /* 0x0007e20000100800 */
[----:B------:R-:W-:-:S03]  /*57cd0*/  SEL R45, RZ, 0x4, !P1 ;  /* 0x00000004ff2d7807 */ /* 0x000fc60004800000 */
[----:B-1----:R-:W4:Y:S04]  /*57ce0*/  LDL.LU R14, [R1+0x1de0] ;  /* 0x001de000010e7983 */ /* 0x002f280000300800 */
[----:B------:R1:W-:Y:S04]  /*57cf0*/  LDGSTS.E [R44+0x6200], [R46.64], P2 ;  /* 0x062000002e2c7fae */ /* 0x0003e80009121844 */
[----:B------:R-:W4:Y:S01]  /*57d00*/  LDL.LU R13, [R1+0x1dec] ;  /* 0x001dec00010d7983 */ /* 0x000f220000300800 */
[----:B------:R-:W-:Y:S01]  /*57d10*/  SEL R45, R45, RZ, !P0 ;  /* 0x000000ff2d2d7207 */ /* 0x000fe20004000000 */
[----:B-1----:R-:W-:-:S02]  /*57d20*/  IMAD.MOV.U32 R47, RZ, RZ, R12 ;  /* 0x000000ffff2f7224 */ /* 0x002fc400078e000c */
[----:B------:R-:W-:Y:S01]  /*57d30*/  IMAD.MOV.U32 R46, RZ, RZ, R11 ;  /* 0x000000ffff2e7224 */ /* 0x000fe200078e000b */
[----:B---3--:R-:W4:Y:S01]  /*57d40*/  LDL.LU R12, [R1+0x2088] ;  /* 0x00208800010c7983 */ /* 0x008f220000300800 */
[----:B------:R-:W-:-:S03]  /*57d50*/  IADD3 R15, P3, R15, R242, RZ ;  /* 0x000000f20f0f7210 */ /* 0x000fc60007f7e0ff */
[----:B------:R-:W4:Y:S01]  /*57d60*/  LDL.LU R11, [R1+0x2094] ;  /* 0x00209400010b7983 */ /* 0x000f220000300800 */
[----:B------:R-:W-:-:S03]  /*57d70*/  IADD3.X R48, R48, R0, RZ, P3, !PT ;  /* 0x0000000030307210 */ /* 0x000fc60001ffe4ff */
[----:B------:R1:W-:Y:S01]  /*57d80*/  LDGSTS.E [R44+0x6400], [R46.64], P2 ;  /* 0x064000002e2c7fae */ /* 0x0003e20009121844 */
[----:B------:R-:W-:Y:S02]  /*57d90*/  ISETP.NE.U32.AND P1, PT, R45, RZ, PT ;  /* 0x000000ff2d00720c */ /* 0x000fe40003f25070 */
[----:B------:R-:W-:Y:S01]  /*57da0*/  IADD3 R8, P4, R8, R242, RZ ;  /* 0x000000f208087210 */ /* 0x000fe20007f9e0ff */
[----:B------:R-:W-:Y:S01]  /*57db0*/  STL [R1+0x1e4c], R15 ;  /* 0x001e4c0f01007387 */ /* 0x000fe20000100800 */
[----:B-1----:R-:W-:-:S03]  /*57dc0*/  IMAD.MOV.U32 R46, RZ, RZ, R15 ;  /* 0x000000ffff2e7224 */ /* 0x002fc600078e000f */
[----:B------:R-:W-:Y:S02]  /*57dd0*/  IMAD.X R9, R9, 0x1, R0, P4 ;  /* 0x0000000109097824 */ /* 0x000fe400020e0600 */
[----:B------:R-:W-:Y:S01]  /*57de0*/  IMAD.MOV.U32 R47, RZ, RZ, R48 ;  /* 0x000000ffff2f7224 */ /* 0x000fe200078e0030 */
[----:B------:R1:W-:Y:S04]  /*57df0*/  STL [R1+0x1e40], R48 ;  /* 0x001e403001007387 */ /* 0x0003e80000100800 */
[----:B------:R-:W-:Y:S04]  /*57e00*/  STL [R1+0x20b4], R8 ;  /* 0x0020b40801007387 */ /* 0x000fe80000100800 */
[----:B------:R1:W-:Y:S04]  /*57e10*/  STL [R1+0x20a8], R9 ;  /* 0x0020a80901007387 */ /* 0x0003e80000100800 */
[----:B------:R1:W-:Y:S04]  /*57e20*/  LDGSTS.E [R44+0x6600], [R46.64], P2 ;  /* 0x066000002e2c7fae */ /* 0x0003e80009121844 */
[----:B-1----:R-:W4:Y:S04]  /*57e30*/  LDL.LU R48, [R1+0x1d90] ;  /* 0x001d900001307983 */ /* 0x002f280000300800 */
[----:B------:R-:W4:Y:S01]  /*57e40*/  LDL.LU R15, [R1+0x1d9c] ;  /* 0x001d9c00010f7983 */ /* 0x000f220000300800 */
[----:B------:R-:W-:Y:S01]  /*57e50*/  IMAD.MOV.U32 R47, RZ, RZ, R9 ;  /* 0x000000ffff2f7224 */ /* 0x000fe200078e0009 */
[----:B------:R-:W-:-:S02]  /*57e60*/  MOV R46, R8 ;  /* 0x00000008002e7202 */ /* 0x000fc40000000f00 */
[----:B------:R-:W4:Y:S04]  /*57e70*/  LDL.LU R9, [R1+0x1d88] ;  /* 0x001d880001097983 */ /* 0x000f280000300800 */
[----:B------:R-:W4:Y:S04]  /*57e80*/  LDL.LU R8, [R1+0x1d94] ;  /* 0x001d940001087983 */ /* 0x000f280000300800 */
[----:B------:R1:W-:Y:S01]  /*57e90*/  LDGSTS.E [R44+0x8000], [R46.64], P1 ;  /* 0x080000002e2c7fae */ /* 0x0003e20008921844 */
[----:B--2---:R-:W-:-:S05]  /*57ea0*/  IADD3 R6, P2, R6, R242, RZ ;  /* 0x000000f206067210 */ /* 0x004fca0007f5e0ff */
[--C-:B------:R-:W-:Y:S01]  /*57eb0*/  IMAD.X R7, R7, 0x1, R0.reuse, P2 ;  /* 0x0000000107077824 */ /* 0x100fe200010e0600 */
[----:B-1----:R-:W-:Y:S01]  /*57ec0*/  MOV R46, R6 ;  /* 0x00000006002e7202 */ /* 0x002fe20000000f00 */
[----:B------:R-:W-:Y:S01]  /*57ed0*/  STL [R1+0x1dfc], R6 ;  /* 0x001dfc0601007387 */ /* 0x000fe20000100800 */
[----:B------:R-:W-:Y:S01]  /*57ee0*/  IADD3 R4, P3, R4, R242, RZ ;  /* 0x000000f204047210 */ /* 0x000fe20007f7e0ff */
[----:B------:R-:W-:Y:S02]  /*57ef0*/  IMAD.MOV.U32 R47, RZ, RZ, R7 ;  /* 0x000000ffff2f7224 */ /* 0x000fe400078e0007 */
[----:B------:R1:W-:Y:S02]  /*57f00*/  STL [R1+0x1df0], R7 ;  /* 0x001df00701007387 */ /* 0x0003e40000100800 */
[----:B------:R-:W-:Y:S02]  /*57f10*/  IMAD.X R5, R5, 0x1, R0, P3 ;  /* 0x0000000105057824 */ /* 0x000fe400018e0600 */
[----:B------:R-:W-:Y:S04]  /*57f20*/  STL [R1+0x1df4], R4 ;  /* 0x001df40401007387 */ /* 0x000fe80000100800 */
[----:B------:R2:W-:Y:S04]  /*57f30*/  STL [R1+0x1de8], R5 ;  /* 0x001de80501007387 */ /* 0x0005e80000100800 */
[----:B------:R2:W-:Y:S04]  /*57f40*/  LDGSTS.E [R44+0x8200], [R46.64], P1 ;  /* 0x082000002e2c7fae */ /* 0x0005e80008921844 */
[----:B-1----:R-:W3:Y:S04]  /*57f50*/  LDL.LU R7, [R1+0x1d80] ;  /* 0x001d800001077983 */ /* 0x002ee80000300800 */
[----:B------:R-:W3:Y:S01]  /*57f60*/  LDL.LU R6, [R1+0x1d8c] ;  /* 0x001d8c0001067983 */ /* 0x000ee20000300800 */
[----:B--2---:R-:W-:-:S02]  /*57f70*/  IMAD.MOV.U32 R47, RZ, RZ, R5 ;  /* 0x000000ffff2f7224 */ /* 0x004fc400078e0005 */
[----:B------:R-:W-:Y:S01]  /*57f80*/  IMAD.MOV.U32 R46, RZ, RZ, R4 ;  /* 0x000000ffff2e7224 */ /* 0x000fe200078e0004 */
[----:B------:R-:W3:Y:S04]  /*57f90*/  LDL.LU R5, [R1+0x2068] ;  /* 0x0020680001057983 */ /* 0x000ee80000300800 */
[----:B------:R-:W3:Y:S01]  /*57fa0*/  LDL.LU R4, [R1+0x2074] ;  /* 0x0020740001047983 */ /* 0x000ee20000300800 */
[----:B------:R-:W-:-:S03]  /*57fb0*/  ISETP.GT.AND P2, PT, R3, 0x14, PT ;  /* 0x000000140300780c */ /* 0x000fc60003f44270 */
[----:B------:R1:W-:Y:S01]  /*57fc0*/  LDGSTS.E [R44+0x8400], [R46.64], P1 ;  /* 0x084000002e2c7fae */ /* 0x0003e20008921844 */
[----:B------:R-:W-:-:S04]  /*57fd0*/  SEL R45, RZ, 0x4, !P2 ;  /* 0x00000004ff2d7807 */ /* 0x000fc80005000000 */
[----:B------:R-:W-:-:S04]  /*57fe0*/  SEL R45, R45, RZ, !P0 ;  /* 0x000000ff2d2d7207 */ /* 0x000fc80004000000 */
[----:B------:R-:W-:Y:S02]  /*57ff0*/  ISETP.NE.U32.AND P2, PT, R45, RZ, PT ;  /* 0x000000ff2d00720c */ /* 0x000fe40003f45070 */
[----:B----4-:R-:W-:-:S04]  /*58000*/  IADD3 R13, P3, R13, R242, RZ ;  /* 0x000000f20d0d7210 */ /* 0x010fc80007f7e0ff */
        /* <DEDUP_REMOVED lines=10> */
[----:B-1----:R-:W2:Y:S04]  /*580b0*/  LDL.LU R14, [R1+0x1d30] ;  /* 0x001d3000010e7983 */ /* 0x002ea80000300800 */
[----:B------:R-:W2:Y:S01]  /*580c0*/  LDL.LU R13, [R1+0x1d3c] ;  /* 0x001d3c00010d7983 */ /* 0x000ea20000300800 */
[----:B----4-:R-:W-:Y:S01]  /*580d0*/  IMAD.MOV.U32 R47, RZ, RZ, R12 ;  /* 0x000000ffff2f7224 */ /* 0x010fe200078e000c */
[----:B------:R-:W-:-:S02]  /*580e0*/  MOV R46, R11 ;  /* 0x0000000b002e7202 */ /* 0x000fc40000000f00 */
[----:B------:R-:W2:Y:S04]  /*580f0*/  LDL.LU R12, [R1+0x1d28] ;  /* 0x001d2800010c7983 */ /* 0x000ea80000300800 */
[----:B------:R-:W2:Y:S04]  /*58100*/  LDL.LU R11, [R1+0x1d34] ;  /* 0x001d3400010b7983 */ /* 0x000ea80000300800 */
[----:B------:R1:W-:Y:S01]  /*58110*/  LDGSTS.E [R44+0xa000], [R46.64], P2 ;  /* 0x0a0000002e2c7fae */ /* 0x0003e20009121844 */
[----:B------:R-:W-:-:S05]  /*58120*/  IADD3 R15, P1, R15, R242, RZ ;  /* 0x000000f20f0f7210 */ /* 0x000fca0007f3e0ff */
[----:B------:R-:W-:Y:S01]  /*58130*/  IMAD.X R48, R48, 0x1, R0, P1 ;  /* 0x0000000130307824 */ /* 0x000fe200008e0600 */
[----:B------:R-:W-:Y:S01]  /*58140*/  IADD3 R8, P3, R8, R242, RZ ;  /* 0x000000f208087210 */ /* 0x000fe20007f7e0ff */
[----:B------:R-:W-:Y:S01]  /*58150*/  STL [R1+0x1d9c], R15 ;  /* 0x001d9c0f01007387 */ /* 0x000fe20000100800 */
[----:B-1----:R-:W-:Y:S01]  /*58160*/  MOV R46, R15 ;  /* 0x0000000f002e7202 */ /* 0x002fe20000000f00 */
[----:B------:R-:W-:Y:S02]  /*58170*/  IMAD.MOV.U32 R47, RZ, RZ, R48 ;  /* 0x000000ffff2f7224 */ /* 0x000fe400078e0030 */
[----:B------:R-:W-:Y:S01]  /*58180*/  IMAD.X R9, R9, 0x1, R0, P3 ;  /* 0x0000000109097824 */ /* 0x000fe200018e0600 */
[----:B------:R1:W-:Y:S04]  /*58190*/  STL [R1+0x1d90], R48 ;  /* 0x001d903001007387 */ /* 0x0003e80000100800 */
[----:B------:R-:W-:Y:S04]  /*581a0*/  STL [R1+0x1d94], R8 ;  /* 0x001d940801007387 */ /* 0x000fe80000100800 */
[----:B------:R1:W-:Y:S04]  /*581b0*/  STL [R1+0x1d88], R9 ;  /* 0x001d880901007387 */ /* 0x0003e80000100800 */
[----:B-1----:R-:W2:Y:S04]  /*581c0*/  LDL.LU R48, [R1+0x1d20] ;  /* 0x001d200001307983 */ /* 0x002ea80000300800 */
[----:B------:R1:W-:Y:S04]  /*581d0*/  LDGSTS.E [R44+0xa200], [R46.64], P2 ;  /* 0x0a2000002e2c7fae */ /* 0x0003e80009121844 */
[----:B------:R-:W2:Y:S01]  /*581e0*/  LDL.LU R15, [R1+0x1d2c] ;  /* 0x001d2c00010f7983 */ /* 0x000ea20000300800 */
[----:B-1----:R-:W-:-:S02]  /*581f0*/  IMAD.MOV.U32 R47, RZ, RZ, R9 ;  /* 0x000000ffff2f7224 */ /* 0x002fc400078e0009 */
[----:B------:R-:W-:Y:S01]  /*58200*/  IMAD.MOV.U32 R46, RZ, RZ, R8 ;  /* 0x000000ffff2e7224 */ /* 0x000fe200078e0008 */
[----:B------:R-:W2:Y:S04]  /*58210*/  LDL.LU R9, [R1+0x2048] ;  /* 0x0020480001097983 */ /* 0x000ea80000300800 */
[----:B------:R-:W2:Y:S04]  /*58220*/  LDL.LU R8, [R1+0x2054] ;  /* 0x0020540001087983 */ /* 0x000ea80000300800 */
[----:B------:R1:W-:Y:S01]  /*58230*/  LDGSTS.E [R44+0xa400], [R46.64], P2 ;  /* 0x0a4000002e2c7fae */ /* 0x0003e20009121844 */
[----:B---3--:R-:W-:-:S04]  /*58240*/  IADD3 R6, P3, R6, R242, RZ ;  /* 0x000000f206067210 */ /* 0x008fc80007f7e0ff */
        /* <DEDUP_REMOVED lines=9> */
[----:B-1----:R-:W4:Y:S04]  /*582e0*/  LDL.LU R7, [R1+0x1cd0] ;  /* 0x001cd00001077983 */ /* 0x002f280000300800 */
[----:B------:R1:W-:Y:S04]  /*582f0*/  LDGSTS.E [R44+0xa600], [R46.64], P2 ;  /* 0x0a6000002e2c7fae */ /* 0x0003e80009121844 */
[----:B------:R-:W4:Y:S01]  /*58300*/  LDL.LU R6, [R1+0x1cdc] ;  /* 0x001cdc0001067983 */ /* 0x000f220000300800 */
[----:B-1----:R-:W-:Y:S01]  /*58310*/  IMAD.MOV.U32 R47, RZ, RZ, R5 ;  /* 0x000000ffff2f7224 */ /* 0x002fe200078e0005 */
[----:B------:R-:W-:-:S02]  /*58320*/  MOV R46, R4 ;  /* 0x00000004002e7202 */ /* 0x000fc40000000f00 */
[----:B---3--:R-:W4:Y:S04]  /*58330*/  LDL.LU R5, [R1+0x1cc8] ;  /* 0x001cc80001057983 */ /* 0x008f280000300800 */
[----:B------:R-:W4:Y:S01]  /*58340*/  LDL.LU R4, [R1+0x1cd4] ;  /* 0x001cd40001047983 */ /* 0x000f220000300800 */
[----:B------:R-:W-:-:S04]  /*58350*/  ISETP.GT.AND P1, PT, R3, 0x18, PT ;  /* 0x000000180300780c */ /* 0x000fc80003f24270 */
[----:B------:R-:W-:-:S04]  /*58360*/  SEL R45, RZ, 0x4, !P1 ;  /* 0x00000004ff2d7807 */ /* 0x000fc80004800000 */
[----:B------:R-:W-:-:S04]  /*58370*/  SEL R45, R45, RZ, !P0 ;  /* 0x000000ff2d2d7207 */ /* 0x000fc80004000000 */
[----:B------:R-:W-:Y:S11]  /*58380*/  ISETP.NE.U32.AND P1, PT, R45, RZ, PT ;  /* 0x000000ff2d00720c */ /* 0x000ff60003f25070 */
[----:B------:R-:W-:Y:S02]  /*58390*/  @!UPT UIADD3 URZ, URZ, URZ, URZ ;  /* 0x0000003f3f3ff290 */ /* 0x000fe4000fffe03f */
[----:B------:R1:W-:Y:S01]  /*583a0*/  LDGSTS.E [R44+0xc000], [R46.64], P1 ;  /* 0x0c0000002e2c7fae */ /* 0x0003e20008921844 */
[----:B--2---:R-:W-:-:S05]  /*583b0*/  IADD3 R13, P2, R13, R242, RZ ;  /* 0x000000f20d0d7210 */ /* 0x004fca0007f5e0ff */
        /* <DEDUP_REMOVED lines=11> */
[----:B-1----:R-:W3:Y:S04]  /*58470*/  LDL.LU R14, [R1+0x1cc0] ;  /* 0x001cc000010e7983 */ /* 0x002ee80000300800 */
[----:B------:R1:W-:Y:S04]  /*58480*/  LDGSTS.E [R44+0xc200], [R46.64], P1 ;  /* 0x0c2000002e2c7fae */ /* 0x0003e80008921844 */
[----:B------:R-:W3:Y:S01]  /*58490*/  LDL.LU R13, [R1+0x1ccc] ;  /* 0x001ccc00010d7983 */ /* 0x000ee20000300800 */
[----:B------:R-:W-:Y:S01]  /*584a0*/  SEL R45, R45, RZ, !P0 ;  /* 0x000000ff2d2d7207 */ /* 0x000fe20004000000 */
[----:B-1----:R-:W-:-:S02]  /*584b0*/  IMAD.MOV.U32 R47, RZ, RZ, R12 ;  /* 0x000000ffff2f7224 */ /* 0x002fc400078e000c */
[----:B------:R-:W-:Y:S01]  /*584c0*/  IMAD.MOV.U32 R46, RZ, RZ, R11 ;  /* 0x000000ffff2e7224 */ /* 0x000fe200078e000b */
[----:B--2---:R-:W3:Y:S04]  /*584d0*/  LDL.LU R12, [R1+0x2030] ;  /* 0x00203000010c7983 */ /* 0x004ee80000300800 */
[----:B------:R-:W3:Y:S01]  /*584e0*/  LDL.LU R11, [R1+0x203c] ;  /* 0x00203c00010b7983 */ /* 0x000ee20000300800 */
[----:B------:R-:W-:-:S03]  /*584f0*/  IADD3 R15, P3, R15, R242, RZ ;  /* 0x000000f20f0f7210 */ /* 0x000fc60007f7e0ff */
[----:B------:R1:W-:Y:S01]  /*58500*/  LDGSTS.E [R44+0xc400], [R46.64], P1 ;  /* 0x0c4000002e2c7fae */ /* 0x0003e20008921844 */
[----:B------:R-:W-:-:S03]  /*58510*/  IADD3.X R48, R48, R0, RZ, P3, !PT ;  /* 0x0000000030307210 */ /* 0x000fc60001ffe4ff */
[----:B------:R-:W-:Y:S01]  /*58520*/  STL [R1+0x1d2c], R15 ;  /* 0x001d2c0f01007387 */ /* 0x000fe20000100800 */
[----:B------:R-:W-:Y:S02]  /*58530*/  ISETP.NE.U32.AND P2, PT, R45, RZ, PT ;  /* 0x000000ff2d00720c */ /* 0x000fe40003f45070 */
[----:B------:R-:W-:Y:S01]  /*58540*/  IADD3 R8, P4, R8, R242, RZ ;  /* 0x000000f208087210 */ /* 0x000fe20007f9e0ff */
[----:B-1----:R-:W-:Y:S02]  /*58550*/  IMAD.MOV.U32 R46, RZ, RZ, R15 ;  /* 0x000000ffff2e7224 */ /* 0x002fe400078e000f */
[----:B------:R-:W-:Y:S02]  /*58560*/  IMAD.MOV.U32 R47, RZ, RZ, R48 ;  /* 0x000000ffff2f7224 */ /* 0x000fe400078e0030 */
[----:B------:R-:W-:Y:S01]  /*58570*/  IMAD.X R9, R9, 0x1, R0, P4 ;  /* 0x0000000109097824 */ /* 0x000fe200020e0600 */
[----:B------:R1:W-:Y:S04]  /*58580*/  STL [R1+0x1d20], R48 ;  /* 0x001d203001007387 */ /* 0x0003e80000100800 */
[----:B------:R-:W-:Y:S04]  /*58590*/  STL [R1+0x2054], R8 ;  /* 0x0020540801007387 */ /* 0x000fe80000100800 */
[----:B------:R1:W-:Y:S04]  /*585a0*/  STL [R1+0x2048], R9 ;  /* 0x0020480901007387 */ /* 0x0003e80000100800 */
[----:B------:R1:W-:Y:S04]  /*585b0*/  LDGSTS.E [R44+0xc600], [R46.64], P1 ;  /* 0x0c6000002e2c7fae */ /* 0x0003e80008921844 */
[----:B-1----:R-:W3:Y:S04]  /*585c0*/  LDL.LU R48, [R1+0x1ca0] ;  /* 0x001ca00001307983 */ /* 0x002ee80000300800 */
[----:B------:R-:W3:Y:S01]  /*585d0*/  LDL.LU R15, [R1+0x1cac] ;  /* 0x001cac00010f7983 */ /* 0x000ee20000300800 */
[----:B------:R-:W-:Y:S01]  /*585e0*/  IMAD.MOV.U32 R47, RZ, RZ, R9 ;  /* 0x000000ffff2f7224 */ /* 0x000fe200078e0009 */
[----:B------:R-:W-:-:S02]  /*585f0*/  MOV R46, R8 ;  /* 0x00000008002e7202 */ /* 0x000fc40000000f00 */
[----:B------:R-:W3:Y:S04]  /*58600*/  LDL.LU R9, [R1+0x1c98] ;  /* 0x001c980001097983 */ /* 0x000ee80000300800 */
[----:B------:R-:W3:Y:S04]  /*58610*/  LDL.LU R8, [R1+0x1ca4] ;  /* 0x001ca40001087983 */ /* 0x000ee80000300800 */
[----:B------:R1:W-:Y:S01]  /*58620*/  LDGSTS.E [R44+0xe000], [R46.64], P2 ;  /* 0x0e0000002e2c7fae */ /* 0x0003e20009121844 */
[----:B----4-:R-:W-:-:S05]  /*58630*/  IADD3 R6, P1, R6, R242, RZ ;  /* 0x000000f206067210 */ /* 0x010fca0007f3e0ff */
        /* <DEDUP_REMOVED lines=10> */
[----:B-1----:R-:W2:Y:S04]  /*586e0*/  LDL.LU R7, [R1+0x1c90] ;  /* 0x001c900001077983 */ /* 0x002ea80000300800 */
[----:B------:R-:W2:Y:S01]  /*586f0*/  LDL.LU R6, [R1+0x1c9c] ;  /* 0x001c9c0001067983 */ /* 0x000ea20000300800 */
[----:B----4-:R-:W-:-:S02]  /*58700*/  IMAD.MOV.U32 R47, RZ, RZ, R5 ;  /* 0x000000ffff2f7224 */ /* 0x010fc400078e0005 */
[----:B------:R-:W-:Y:S01]  /*58710*/  IMAD.MOV.U32 R46, RZ, RZ, R4 ;  /* 0x000000ffff2e7224 */ /* 0x000fe200078e0004 */
[----:B------:R-:W2:Y:S04]  /*58720*/  LDL.LU R5, [R1+0x2028] ;  /* 0x0020280001057983 */ /* 0x000ea80000300800 */
[----:B------:R-:W2:Y:S01]  /*58730*/  LDL.LU R4, [R1+0x2034] ;  /* 0x0020340001047983 */ /* 0x000ea20000300800 */
[----:B------:R-:W-:-:S03]  /*58740*/  ISETP.GT.AND P1, PT, R3, 0x20, PT ;  /* 0x000000200300780c */ /* 0x000fc60003f24270 */
[----:B------:R1:W-:Y:S01]  /*58750*/  LDGSTS.E [R44+0xe400], [R46.64], P2 ;  /* 0x0e4000002e2c7fae */ /* 0x0003e20009121844 */
[----:B------:R-:W-:-:S04]  /*58760*/  SEL R45, RZ, 0x4, !P1 ;  /* 0x00000004ff2d7807 */ /* 0x000fc80004800000 */
[----:B------:R-:W-:-:S04]  /*58770*/  SEL R45, R45, RZ, !P0 ;  /* 0x000000ff2d2d7207 */ /* 0x000fc80004000000 */
[----:B------:R-:W-:Y:S02]  /*58780*/  ISETP.NE.U32.AND P1, PT, R45, RZ, PT ;  /* 0x000000ff2d00720c */ /* 0x000fe40003f25070 */
[----:B---3--:R-:W-:-:S04]  /*58790*/  IADD3 R13, P3, R13, R242, RZ ;  /* 0x000000f20d0d7210 */ /* 0x008fc80007f7e0ff */
        /* <DEDUP_REMOVED lines=10> */
[----:B-1----:R-:W4:Y:S04]  /*58840*/  LDL.LU R14, [R1+0x1c88] ;  /* 0x001c8800010e7983 */ /* 0x002f280000300800 */
[----:B------:R-:W4:Y:S01]  /*58850*/  LDL.LU R13, [R1+0x1c94] ;  /* 0x001c9400010d7983 */ /* 0x000f220000300800 */
[----:B---3--:R-:W-:Y:S01]  /*58860*/  IMAD.MOV.U32 R47, RZ, RZ, R12 ;  /* 0x000000ffff2f7224 */ /* 0x008fe200078e000c */
[----:B------:R-:W-:-:S02]  /*58870*/  MOV R46, R11 ;  /* 0x0000000b002e7202 */ /* 0x000fc40000000f00 */
[----:B------:R-:W4:Y:S04]  /*58880*/  LDL.LU R12, [R1+0x1c80] ;  /* 0x001c8000010c7983 */ /* 0x000f280000300800 */
[----:B------:R-:W4:Y:S04]  /*58890*/  LDL.LU R11, [R1+0x1c8c] ;  /* 0x001c8c00010b7983 */ /* 0x000f280000300800 */
        /* <DEDUP_REMOVED lines=11> */
[----:B-1----:R-:W4:Y:S04]  /*58950*/  LDL.LU R48, [R1+0x1c78] ;  /* 0x001c780001307983 */ /* 0x002f280000300800 */
[----:B------:R1:W-:Y:S04]  /*58960*/  LDGSTS.E [R44+0x10200], [R46.64], P1 ;  /* 0x102000002e2c7fae */ /* 0x0003e80008921844 */
[----:B------:R-:W4:Y:S01]  /*58970*/  LDL.LU R15, [R1+0x1c84] ;  /* 0x001c8400010f7983 */ /* 0x000f220000300800 */
[----:B-1----:R-:W-:-:S02]  /*58980*/  IMAD.MOV.U32 R47, RZ, RZ, R9 ;  /* 0x000000ffff2f7224 */ /* 0x002fc400078e0009 */
[----:B------:R-:W-:Y:S01]  /*58990*/  IMAD.MOV.U32 R46, RZ, RZ, R8 ;  /* 0x000000ffff2e7224 */ /* 0x000fe200078e0008 */
[----:B------:R-:W4:Y:S04]  /*589a0*/  LDL.LU R9, [R1+0x2020] ;  /* 0x0020200001097983 */ /* 0x000f280000300800 */
[----:B------:R-:W4:Y:S04]  /*589b0*/  LDL.LU R8, [R1+0x202c] ;  /* 0x00202c0001087983 */ /* 0x000f280000300800 */
[----:B------:R1:W-:Y:S01]  /*589c0*/  LDGSTS.E [R44+0x10400], [R46.64], P1 ;  /* 0x104000002e2c7fae */ /* 0x0003e20008921844 */
[----:B--2---:R-:W-:-:S04]  /*589d0*/  IADD3 R6, P3, R6, R242, RZ ;  /* 0x000000f206067210 */ /* 0x004fc80007f7e0ff */
        /* <DEDUP_REMOVED lines=12> */
[----:B-1----:R-:W-:Y:S01]  /*58aa0*/  IMAD.MOV.U32 R47, RZ, RZ, R5 ;  /* 0x000000ffff2f7224 */ /* 0x002fe200078e0005 */
[----:B------:R-:W-:-:S02]  /*58ab0*/  MOV R46, R4 ;  /* 0x00000004002e7202 */ /* 0x000fc40000000f00 */
[----:B--2---:R-:W2:Y:S04]  /*58ac0*/  LDL.LU R5, [R1+0x1c68] ;  /* 0x001c680001057983 */ /* 0x004ea80000300800 */
[----:B------:R-:W2:Y:S01]  /*58ad0*/  LDL.LU R4, [R1+0x1c74] ;  /* 0x001c740001047983 */ /* 0x000ea20000300800 */
[----:B------:R-:W-:-:S04]  /*58ae0*/  ISETP.GT.AND P2, PT, R3, 0x24, PT ;  /* 0x000000240300780c */ /* 0x000fc80003f44270 */
[----:B------:R-:W-:-:S04]  /*58af0*/  SEL R45, RZ, 0x4, !P2 ;  /* 0x00000004ff2d7807 */ /* 0x000fc80005000000 */
[----:B------:R-:W-:-:S04]  /*58b00*/  SEL R45, R45, RZ, !P0 ;  /* 0x000000ff2d2d7207 */ /* 0x000fc80004000000 */
[----:B------:R-:W-:Y:S11]  /*58b10*/  ISETP.NE.U32.AND P2, PT, R45, RZ, PT ;  /* 0x000000ff2d00720c */ /* 0x000ff60003f45070 */
[----:B------:R-:W-:Y:S02]  /*58b20*/  @!UPT UIADD3 URZ, URZ, URZ, URZ ;  /* 0x0000003f3f3ff290 */ /* 0x000fe4000fffe03f */
[----:B------:R1:W-:Y:S01]  /*58b30*/  LDGSTS.E [R44+0x12000], [R46.64], P2 ;  /* 0x120000002e2c7fae */ /* 0x0003e20009121844 */
[----:B----4-:R-:W-:-:S05]  /*58b40*/  IADD3 R13, P1, R13, R242, RZ ;  /* 0x000000f20d0d7210 */ /* 0x010fca0007f3e0ff */
[--C-:B------:R-:W-:Y:S01]  /*58b50*/  IMAD.X R14, R14, 0x1, R0.reuse, P1 ;  /* 0x000000010e0e7824 */ /* 0x100fe200008e0600 */
[----:B------:R-:W-:Y:S01]  /*58b60*/  IADD3 R11, P3, R11, R242, RZ ;  /* 0x000000f20b0b7210 */ /* 0x000fe20007f7e0ff */
[----:B------:R-:W-:Y:S04]  /*58b70*/  STL [R1+0x1c94], R13 ;  /* 0x001c940d01007387 */ /* 0x000fe80000100800 */
[----:B------:R-:W-:Y:S01]  /*58b80*/  IMAD.X R12, R12, 0x1, R0, P3 ;  /* 0x000000010c0c7824 */ /* 0x000fe200018e0600 */
[----:B------:R4:W-:Y:S01]  /*58b90*/  STL [R1+0x1c88], R14 ;  /* 0x001c880e01007387 */ /* 0x0009e20000100800 */
[----:B-1----:R-:W-:Y:S01]  /*58ba0*/  MOV R46, R13 ;  /* 0x0000000d002e7202 */ /* 0x002fe20000000f00 */
[----:B------:R-:W-:Y:S01]  /*58bb0*/  IMAD.MOV.U32 R47, RZ, RZ, R14 ;  /* 0x000000ffff2f7224 */ /* 0x000fe200078e000e */
[----:B------:R-:W-:Y:S01]  /*58bc0*/  ISETP.GT.AND P1, PT, R3, 0x28, PT ;  /* 0x000000280300780c */ /* 0x000fe20003f24270 */
[----:B------:R-:W-:Y:S04]  /*58bd0*/  STL [R1+0x1c8c], R11 ;  /* 0x001c8c0b01007387 */ /* 0x000fe80000100800 */
[----:B------:R1:W-:Y:S01]  /*58be0*/  STL [R1+0x1c80], R12 ;  /* 0x001c800c01007387 */ /* 0x0003e20000100800 */
[----:B------:R-:W-:-:S03]  /*58bf0*/  SEL R45, RZ, 0x4, !P1 ;  /* 0x00000004ff2d7807 */ /* 0x000fc60004800000 */
[----:B----4-:R-:W4:Y:S04]  /*58c00*/  LDL.LU R14, [R1+0x1c60] ;  /* 0x001c6000010e7983 */ /* 0x010f280000300800 */
[----:B------:R-:W4:Y:S04]  /*58c10*/  LDL.LU R13, [R1+0x1c6c] ;  /* 0x001c6c00010d7983 */ /* 0x000f280000300800 */
[----:B------:R1:W-:Y:S01]  /*58c20*/  LDGSTS.E [R44+0x12200], [R46.64], P2 ;  /* 0x122000002e2c7fae */ /* 0x0003e20009121844 */
[----:B------:R-:W-:-:S04]  /*58c30*/  SEL R45, R45, RZ, !P0 ;  /* 0x000000ff2d2d7207 */ /* 0x000fc80004000000 */
[----:B------:R-:W-:Y:S01]  /*58c40*/  ISETP.NE.U32.AND P1, PT, R45, RZ, PT ;  /* 0x000000ff2d00720c */ /* 0x000fe20003f25070 */
[----:B-1----:R-:W-:Y:S02]  /*58c50*/  IMAD.MOV.U32 R46, RZ, RZ, R11 ;  /* 0x000000ffff2e7224 */ /* 0x002fe400078e000b */
[----:B------:R-:W-:Y:S02]  /*58c60*/  IMAD.MOV.U32 R47, RZ, RZ, R12 ;  /* 0x000000ffff2f7224 */ /* 0x000fe400078e000c */
[----:B------:R-:W4:Y:S04]  /*58c70*/  LDL.LU R12, [R1+0x2018] ;  /* 0x00201800010c7983 */ /* 0x000f280000300800 */
[----:B------:R-:W4:Y:S01]  /*58c80*/  LDL.LU R11, [R1+0x2024] ;  /* 0x00202400010b7983 */ /* 0x000f220000300800 */
[----:B------:R-:W-:-:S03]  /*58c90*/  IADD3 R15, P3, R15, R242, RZ ;  /* 0x000000f20f0f7210 */ /* 0x000fc60007f7e0ff */
[----:B------:R1:W-:Y:S01]  /*58ca0*/  LDGSTS.E [R44+0x12400], [R46.64], P2 ;  /* 0x124000002e2c7fae */ /* 0x0003e20009121844 */
[----:B------:R-:W-:-:S03]  /*58cb0*/  IADD3.X R48, R48, R0, RZ, P3, !PT ;  /* 0x0000000030307210 */ /* 0x000fc60001ffe4ff */
[----:B------:R-:W-:Y:S01]  /*58cc0*/  STL [R1+0x1c84], R15 ;  /* 0x001c840f01007387 */ /* 0x000fe20000100800 */
        /* <DEDUP_REMOVED lines=15> */
[----:B---3--:R-:W-:-:S05]  /*58dc0*/  IADD3 R6, P2, R6, R242, RZ ;  /* 0x000000f206067210 */ /* 0x008fca0007f5e0ff */
[--C-:B------:R-:W-:Y:S01]  /*58dd0*/  IMAD.X R7, R7, 0x1, R0.reuse, P2 ;  /* 0x0000000107077824 */ /* 0x100fe200010e0600 */
[----:B-1----:R-:W-:Y:S01]  /*58de0*/  MOV R46, R6 ;  /* 0x00000006002e7202 */ /* 0x002fe20000000f00 */
[----:B------:R-:W-:Y:S01]  /*58df0*/  STL [R1+0x1c7c], R6 ;  /* 0x001c7c0601007387 */ /* 0x000fe20000100800 */
[----:B--2---:R-:W-:Y:S01]  /*58e00*/  IADD3 R4, P3, R4, R242, RZ ;  /* 0x000000f204047210 */ /* 0x004fe20007f7e0ff */
[----:B------:R-:W-:Y:S02]  /*58e10*/  IMAD.MOV.U32 R47, RZ, RZ, R7 ;  /* 0x000000ffff2f7224 */ /* 0x000fe400078e0007 */
[----:B------:R1:W-:Y:S02]  /*58e20*/  STL [R1+0x1c70], R7 ;  /* 0x001c700701007387 */ /* 0x0003e40000100800 */
[----:B------:R-:W-:Y:S02]  /*58e30*/  IMAD.X R5, R5, 0x1, R0, P3 ;  /* 0x0000000105057824 */ /* 0x000fe400018e0600 */
[----:B------:R-:W-:Y:S04]  /*58e40*/  STL [R1+0x1c74], R4 ;  /* 0x001c740401007387 */ /* 0x000fe80000100800 */
[----:B------:R2:W-:Y:S04]  /*58e50*/  STL [R1+0x1c68], R5 ;  /* 0x001c680501007387 */ /* 0x0005e80000100800 */
[----:B------:R3:W-:Y:S04]  /*58e60*/  LDGSTS.E [R44+0x14200], [R46.64], P1 ;  /* 0x142000002e2c7fae */ /* 0x0007e80008921844 */
[----:B-1----:R-:W4:Y:S04]  /*58e70*/  LDL.LU R7, [R1+0x1c48] ;  /* 0x001c480001077983 */ /* 0x002f280000300800 */
[----:B------:R-:W4:Y:S01]  /*58e80*/  LDL.LU R6, [R1+0x1c54] ;  /* 0x001c540001067983 */ /* 0x000f220000300800 */
[----:B---3--:R-:W-:-:S02]  /*58e90*/  IMAD.MOV.U32 R47, RZ, RZ, R5 ;  /* 0x000000ffff2f7224 */ /* 0x008fc400078e0005 */
[----:B------:R-:W-:Y:S01]  /*58ea0*/  IMAD.MOV.U32 R46, RZ, RZ, R4 ;  /* 0x000000ffff2e7224 */ /* 0x000fe200078e0004 */
[----:B--2---:R-:W3:Y:S04]  /*58eb0*/  LDL.LU R5, [R1+0x2010] ;  /* 0x0020100001057983 */ /* 0x004ee80000300800 */
        /* <DEDUP_REMOVED lines=11> */
[----:B------:R1:W-:Y:S04]  /*58f70*/  STL [R1+0x1c60], R14 ;  /* 0x001c600e01007387 */ /* 0x0003e80000100800 */
[----:B------:R4:W-:Y:S01]  /*58f80*/  LDGSTS.E [R44+0x14600], [R46.64], P1 ;  /* 0x146000002e2c7fae */ /* 0x0009e20008921844 */
[----:B------:R-:W-:-:S05]  /*58f90*/  IADD3 R11, P4, R11, R242, RZ ;  /* 0x000000f20b0b7210 */ /* 0x000fca0007f9e0ff */
[----:B------:R-:W-:Y:S01]  /*58fa0*/  IMAD.X R12, R12, 0x1, R0, P4 ;  /* 0x000000010c0c7824 */ /* 0x000fe200020e0600 */
[----:B------:R-:W-:Y:S04]  /*58fb0*/  STL [R1+0x2024], R11 ;  /* 0x0020240b01007387 */ /* 0x000fe80000100800 */
[----:B------:R4:W-:Y:S04]  /*58fc0*/  STL [R1+0x2018], R12 ;  /* 0x0020180c01007387 */ /* 0x0009e80000100800 */
[----:B-1----:R-:W2:Y:S01]  /*58fd0*/  LDL.LU R14, [R1+0x1c40] ;  /* 0x001c4000010e7983 */ /* 0x002ea20000300800 */
[----:B----4-:R-:W-:-:S03]  /*58fe0*/  IMAD.MOV.U32 R47, RZ, RZ, R12 ;  /* 0x000000ffff2f7224 */ /* 0x010fc600078e000c */
[----:B------:R-:W4:Y:S01]  /*58ff0*/  LDL.LU R13, [R1+0x1c4c] ;  /* 0x001c4c00010d7983 */ /* 0x000f220000300800 */
[----:B------:R-:W-:-:S03]  /*59000*/  MOV R46, R11 ;  /* 0x0000000b002e7202 */ /* 0x000fc60000000f00 */
[----:B------:R-:W2:Y:S04]  /*59010*/  LDL.LU R12, [R1+0x1c38] ;  /* 0x001c3800010c7983 */ /* 0x000ea80000300800 */
[----:B------:R-:W2:Y:S04]  /*59020*/  LDL.LU R11, [R1+0x1c44] ;  /* 0x001c4400010b7983 */ /* 0x000ea80000300800 */
[----:B------:R1:W-:Y:S01]  /*59030*/  LDGSTS.E [R44+0x16000], [R46.64], P2 ;  /* 0x160000002e2c7fae */ /* 0x0003e20009121844 */
[----:B------:R-:W-:-:S05]  /*59040*/  IADD3 R15, P1, R15, R242, RZ ;  /* 0x000000f20f0f7210 */ /* 0x000fca0007f3e0ff */
[--C-:B------:R-:W-:Y:S01]  /*59050*/  IMAD.X R48, R48, 0x1, R0.reuse, P1 ;  /* 0x0000000130307824 */ /* 0x100fe200008e0600 */
[----:B------:R-:W-:Y:S01]  /*59060*/  IADD3 R8, P3, R8, R242, RZ ;  /* 0x000000f208087210 */ /* 0x000fe20007f7e0ff */
[----:B------:R-:W-:Y:S04]  /*59070*/  STL [R1+0x1c64], R15 ;  /* 0x001c640f01007387 */ /* 0x000fe80000100800 */
[----:B------:R-:W-:Y:S01]  /*59080*/  IMAD.X R9, R9, 0x1, R0, P3 ;  /* 0x0000000109097824 */ /* 0x000fe200018e0600 */
[----:B------:R1:W-:Y:S02]  /*59090*/  STL [R1+0x1c58], R48 ;  /* 0x001c583001007387 */ /* 0x0003e40000100800 */
[----:B-1----:R-:W-:Y:S01]  /*590a0*/  IMAD.MOV.U32 R47, RZ, RZ, R48 ;  /* 0x000000ffff2f7224 */ /* 0x002fe200078e0030 */
[----:B------:R-:W-:Y:S01]  /*590b0*/  MOV R46, R15 ;  /* 0x0000000f002e7202 */ /* 0x000fe20000000f00 */
[----:B------:R-:W-:Y:S04]  /*590c0*/  STL [R1+0x1c5c], R8 ;  /* 0x001c5c0801007387 */ /* 0x000fe80000100800 */
[----:B------:R1:W-:Y:S04]  /*590d0*/  STL [R1+0x1c50], R9 ;  /* 0x001c500901007387 */ /* 0x0003e80000100800 */
[----:B------:R-:W2:Y:S04]  /*590e0*/  LDL.LU R48, [R1+0x1c30] ;  /* 0x001c300001307983 */ /* 0x000ea80000300800 */
[----:B------:R-:W2:Y:S04]  /*590f0*/  LDL.LU R15, [R1+0x1c3c] ;  /* 0x001c3c00010f7983 */ /* 0x000ea80000300800 */
[----:B------:R1:W-:Y:S02]  /*59100*/  LDGSTS.E [R44+0x16200], [R46.64], P2 ;  /* 0x162000002e2c7fae */ /* 0x0003e40009121844 */
[----:B-1----:R-:W-:-:S02]  /*59110*/  IMAD.MOV.U32 R46, RZ, RZ, R8 ;  /* 0x000000ffff2e7224 */ /* 0x002fc400078e0008 */
[----:B------:R-:W-:Y:S02]  /*59120*/  IMAD.MOV.U32 R47, RZ, RZ, R9 ;  /* 0x000000ffff2f7224 */ /* 0x000fe400078e0009 */
[----:B------:R-:W2:Y:S04]  /*59130*/  LDL.LU R9, [R1+0x2008] ;  /* 0x0020080001097983 */ /* 0x000ea80000300800 */
[----:B------:R-:W2:Y:S04]  /*59140*/  LDL.LU R8, [R1+0x2014] ;  /* 0x0020140001087983 */ /* 0x000ea80000300800 */
[----:B------:R1:W-:Y:S01]  /*59150*/  LDGSTS.E [R44+0x16400], [R46.64], P2 ;  /* 0x164000002e2c7fae */ /* 0x0003e20009121844 */
[----:B------:R-:W-:-:S04]  /*59160*/  IADD3 R6, P3, R6, R242, RZ ;  /* 0x000000f206067210 */ /* 0x000fc80007f7e0ff */
[----:B------:R-:W-:Y:S02]  /*59170*/  IADD3.X R7, R7, R0, RZ, P3, !PT ;  /* 0x0000000007077210 */ /* 0x000fe40001ffe4ff */
[----:B---3--:R-:W-:Y:S01]  /*59180*/  IADD3 R4, P4, R4, R242, RZ ;  /* 0x000000f204047210 */ /* 0x008fe20007f9e0ff */
[----:B------:R-:W-:Y:S04]  /*59190*/  STL [R1+0x1c54], R6 ;  /* 0x001c540601007387 */ /* 0x000fe80000100800 */
[----:B------:R-:W-:Y:S01]  /*591a0*/  IMAD.X R5, R5, 0x1, R0, P4 ;  /* 0x0000000105057824 */ /* 0x000fe200020e0600 */
[----:B------:R3:W-:Y:S01]  /*591b0*/  STL [R1+0x1c48], R7 ;  /* 0x001c480701007387 */ /* 0x0007e20000100800 */
[----:B-1----:R-:W-:Y:S02]  /*591c0*/  IMAD.MOV.U32 R46, RZ, RZ, R6 ;  /* 0x000000ffff2e7224 */ /* 0x002fe400078e0006 */
[----:B------:R-:W-:Y:S01]  /*591d0*/  IMAD.MOV.U32 R47, RZ, RZ, R7 ;  /* 0x000000ffff2f7224 */ /* 0x000fe200078e0007 */
[----:B------:R-:W-:Y:S04]  /*591e0*/  STL [R1+0x201c], R4 ;  /* 0x00201c0401007387 */ /* 0x000fe80000100800 */
[----:B------:R1:W-:Y:S04]  /*591f0*/  STL [R1+0x2010], R5 ;  /* 0x0020100501007387 */ /* 0x0003e80000100800 */
[----:B---3--:R-:W3:Y:S04]  /*59200*/  LDL.LU R7, [R1+0x1c28] ;  /* 0x001c280001077983 */ /* 0x008ee80000300800 */
[----:B------:R-:W3:Y:S04]  /*59210*/  LDL.LU R6, [R1+0x1c34] ;  /* 0x001c340001067983 */ /* 0x000ee80000300800 */
[----:B------:R1:W-:Y:S02]  /*59220*/  LDGSTS.E [R44+0x16600], [R46.64], P2 ;  /* 0x166000002e2c7fae */ /* 0x0003e40009121844 */
[----:B-1----:R-:W-:Y:S01]  /*59230*/  IMAD.MOV.U32 R47, RZ, RZ, R5 ;  /* 0x000000ffff2f7224 */ /* 0x002fe200078e0005 */
[----:B------:R-:W-:Y:S01]  /*59240*/  MOV R46, R4 ;  /* 0x00000004002e7202 */ /* 0x000fe20000000f00 */
[----:B------:R-:W3:Y:S04]  /*59250*/  LDL.LU R5, [R1+0x1c20] ;  /* 0x001c200001057983 */ /* 0x000ee80000300800 */
[----:B------:R-:W3:Y:S01]  /*59260*/  LDL.LU R4, [R1+0x1c2c] ;  /* 0x001c2c0001047983 */ /* 0x000ee20000300800 */
[----:B------:R-:W-:-:S04]  /*59270*/  ISETP.GT.AND P1, PT, R3, 0x30, PT ;  /* 0x000000300300780c */ /* 0x000fc80003f24270 */
[----:B------:R-:W-:-:S04]  /*59280*/  SEL R45, RZ, 0x4, !P1 ;  /* 0x00000004ff2d7807 */ /* 0x000fc80004800000 */
[----:B------:R-:W-:-:S04]  /*59290*/  SEL R45, R45, RZ, !P0 ;  /* 0x000000ff2d2d7207 */ /* 0x000fc80004000000 */
[----:B------:R-:W-:Y:S11]  /*592a0*/  ISETP.NE.U32.AND P1, PT, R45, RZ, PT ;  /* 0x000000ff2d00720c */ /* 0x000ff60003f25070 */
[----:B------:R-:W-:Y:S02]  /*592b0*/  @!UPT UIADD3 URZ, URZ, URZ, URZ ;  /* 0x0000003f3f3ff290 */ /* 0x000fe4000fffe03f */
[----:B------:R1:W-:Y:S01]  /*592c0*/  LDGSTS.E [R44+0x18000], [R46.64], P1 ;  /* 0x180000002e2c7fae */ /* 0x0003e20008921844 */
[----:B----4-:R-:W-:-:S05]  /*592d0*/  IADD3 R13, P2, R13, R242, RZ ;  /* 0x000000f20d0d7210 */ /* 0x010fca0007f5e0ff */
[----:B--2---:R-:W-:Y:S01]  /*592e0*/  IMAD.X R14, R14, 0x1, R0, P2 ;  /* 0x000000010e0e7824 */ /* 0x004fe200010e0600 */
[----:B------:R-:W-:-:S03]  /*592f0*/  IADD3 R11, P3, R11, R242, RZ ;  /* 0x000000f20b0b7210 */ /* 0x000fc60007f7e0ff */
[----:B-1----:R-:W-:Y:S01]  /*59300*/  IMAD.MOV.U32 R47, RZ, RZ, R14 ;  /* 0x000000ffff2f7224 */ /* 0x002fe200078e000e */
[----:B------:R-:W-:Y:S02]  /*59310*/  MOV R46, R13 ;  /* 0x0000000d002e7202 */ /* 0x000fe40000000f00 */
[----:B------:R-:W-:Y:S01]  /*59320*/  ISETP.GT.AND P2, PT, R3, 0x34, PT ;  /* 0x000000340300780c */ /* 0x000fe20003f44270 */
[----:B------:R-:W-:Y:S01]  /*59330*/  IMAD.X R12, R12, 0x1, R0, P3 ;  /* 0x000000010c0c7824 */ /* 0x000fe200018e0600 */
[----:B------:R-:W-:Y:S02]  /*59340*/  STL [R1+0x1c4c], R13 ;  /* 0x001c4c0d01007387 */ /* 0x000fe40000100800 */
[----:B------:R-:W-:Y:S02]  /*59350*/  SEL R45, RZ, 0x4, !P2 ;  /* 0x00000004ff2d7807 */ /* 0x000fe40005000000 */
[----:B------:R1:W-:Y:S04]  /*59360*/  STL [R1+0x1c40], R14 ;  /* 0x001c400e01007387 */ /* 0x0003e80000100800 */
[----:B------:R-:W-:Y:S04]  /*59370*/  STL [R1+0x1c44], R11 ;  /* 0x001c440b01007387 */ /* 0x000fe80000100800 */
[----:B------:R2:W-:Y:S01]  /*59380*/  LDGSTS.E [R44+0x18200], [R46.64], P1 ;  /* 0x182000002e2c7fae */ /* 0x0005e20008921844 */
[----:B------:R-:W-:-:S03]  /*59390*/  SEL R45, R45, RZ, !P0 ;  /* 0x000000ff2d2d7207 */ /* 0x000fc60004000000 */
[----:B------:R4:W-:Y:S04]  /*593a0*/  STL [R1+0x1c38], R12 ;  /* 0x001c380c01007387 */ /* 0x0009e80000100800 */
[----:B-1----:R-:W3:Y:S01]  /*593b0*/  LDL.LU R14, [R1+0x1c18] ;  /* 0x001c1800010e7983 */ /* 0x002ee20000300800 */
[----:B--2---:R-:W-:-:S03]  /*593c0*/  IMAD.MOV.U32 R46, RZ, RZ, R11 ;  /* 0x000000ffff2e7224 */ /* 0x004fc600078e000b */
[----:B------:R-:W2:Y:S01]  /*593d0*/  LDL.LU R13, [R1+0x1c24] ;  /* 0x001c2400010d7983 */ /* 0x000ea20000300800 */
[----:B------:R-:W-:Y:S01]  /*593e0*/  IMAD.MOV.U32 R47, RZ, RZ, R12 ;  /* 0x000000ffff2f7224 */ /* 0x000fe200078e000c */
[----:B------:R-:W-:Y:S02]  /*593f0*/  ISETP.NE.U32.AND P2, PT, R45, RZ, PT ;  /* 0x000000ff2d00720c */ /* 0x000fe40003f45070 */
[----:B----4-:R-:W4:Y:S04]  /*59400*/  LDL.LU R12, [R1+0x2000] ;  /* 0x00200000010c7983 */ /* 0x010f280000300800 */
[----:B------:R1:W-:Y:S04]  /*59410*/  LDGSTS.E [R44+0x18400], [R46.64], P1 ;  /* 0x184000002e2c7fae */ /* 0x0003e80008921844 */
[----:B------:R-:W4:Y:S01]  /*59420*/  LDL.LU R11, [R1+0x200c] ;  /* 0x00200c00010b7983 */ /* 0x000f220000300800 */
[----:B------:R-:W-:-:S04]  /*59430*/  IADD3 R15, P3, R15, R242, RZ ;  /* 0x000000f20f0f7210 */ /* 0x000fc80007f7e0ff */
[----:B------:R-:W-:Y:S01]  /*59440*/  IADD3.X R48, R48, R0, RZ, P3, !PT ;  /* 0x0000000030307210 */ /* 0x000fe20001ffe4ff */
[----:B-1----:R-:W-:-:S04]  /*59450*/  IMAD.MOV.U32 R46, RZ, RZ, R15 ;  /* 0x000000ffff2e7224 */ /* 0x002fc800078e000f */
[----:B------:R-:W-:Y:S01]  /*59460*/  IMAD.MOV.U32 R47, RZ, RZ, R48 ;  /* 0x000000ffff2f7224 */ /* 0x000fe200078e0030 */
[----:B------:R-:W-:Y:S04]  /*59470*/  STL [R1+0x1c3c], R15 ;  /* 0x001c3c0f01007387 */ /* 0x000fe80000100800 */
[----:B------:R1:W-:Y:S01]  /*59480*/  LDGSTS.E [R44+0x18600], [R46.64], P1 ;  /* 0x186000002e2c7fae */ /* 0x0003e20008921844 */
[----:B------:R-:W-:-:S03]  /*59490*/  IADD3 R8, P4, R8, R242, RZ ;  /* 0x000000f208087210 */ /* 0x000fc60007f9e0ff */
[----:B------:R1:W-:Y:S02]  /*594a0*/  STL [R1+0x1c30], R48 ;  /* 0x001c303001007387 */ /* 0x0003e40000100800 */
[----:B------:R-:W-:Y:S02]  /*594b0*/  IMAD.X R9, R9, 0x1, R0, P4 ;  /* 0x0000000109097824 */ /* 0x000fe400020e0600 */
[----:B------:R-:W-:Y:S01]  /*594c0*/  STL [R1+0x2014], R8 ;  /* 0x0020140801007387 */ /* 0x000fe20000100800 */
[----:B-1----:R-:W-:Y:S01]  /*594d0*/  MOV R46, R8 ;  /* 0x00000008002e7202 */ /* 0x002fe20000000f00 */
[----:B------:R-:W-:Y:S02]  /*594e0*/  IMAD.MOV.U32 R47, RZ, RZ, R9 ;  /* 0x000000ffff2f7224 */ /* 0x000fe400078e0009 */
[----:B------:R-:W-:Y:S04]  /*594f0*/  STL [R1+0x2008], R9 ;  /* 0x0020080901007387 */ /* 0x000fe80000100800 */
[----:B------:R-:W4:Y:S04]  /*59500*/  LDL.LU R51, [R1+0x1c10] ;  /* 0x001c100001337983 */ /* 0x000f280000300800 */
[----:B------:R-:W4:Y:S04]  /*59510*/  LDL.LU R50, [R1+0x1c1c] ;  /* 0x001c1c0001327983 */ /* 0x000f280000300800 */
[----:B------:R1:W-:Y:S04]  /*59520*/  LDGSTS.E [R44+0x1a000], [R46.64], P2 ;  /* 0x1a0000002e2c7fae */ /* 0x0003e80009121844 */
[----:B------:R-:W4:Y:S04]  /*59530*/  LDL.LU R48, [R1+0x1c08] ;  /* 0x001c080001307983 */ /* 0x000f280000300800 */
[----:B------:R-:W4:Y:S01]  /*59540*/  LDL.LU R15, [R1+0x1c14] ;  /* 0x001c1400010f7983 */ /* 0x000f220000300800 */
[----:B---3--:R-:W-:-:S05]  /*59550*/  IADD3 R6, P1, R6, R242, RZ ;  /* 0x000000f206067210 */ /* 0x008fca0007f3e0ff */
[----:B------:R-:W-:Y:S01]  /*59560*/  IMAD.X R7, R7, 0x1, R0, P1 ;  /* 0x0000000107077824 */ /* 0x000fe200008e0600 */
[----:B-1----:R-:W-:-:S03]  /*59570*/  MOV R46, R6 ;  /* 0x00000006002e7202 */ /* 0x002fc60000000f00 */
[----:B------:R-:W-:Y:S01]  /*59580*/  IMAD.MOV.U32 R47, RZ, RZ, R7 ;  /* 0x000000ffff2f7224 */ /* 0x000fe200078e0007 */
[----:B------:R-:W-:Y:S04]  /*59590*/  STL [R1+0x1c34], R6 ;  /* 0x001c340601007387 */ /* 0x000fe80000100800 */
[----:B------:R-:W-:Y:S04]  /*595a0*/  STL [R1+0x1c28], R7 ;  /* 0x001c280701007387 */ /* 0x000fe80000100800 */
[----:B------:R1:W-:Y:S01]  /*595b0*/  LDGSTS.E [R44+0x1a200], [R46.64], P2 ;  /* 0x1a2000002e2c7fae */ /* 0x0003e20009121844 */
[----:B------:R-:W-:-:S05]  /*595c0*/  IADD3 R4, P3, R4, R242, RZ ;  /* 0x000000f204047210 */ /* 0x000fca0007f7e0ff */
[----:B------:R-:W-:Y:S01]  /*595d0*/  IMAD.X R5, R5, 0x1, R0, P3 ;  /* 0x0000000105057824 */ /* 0x000fe200018e0600 */
[----:B------:R-:W-:Y:S01]  /*595e0*/  STL [R1+0x1c2c], R4 ;  /* 0x001c2c0401007387 */ /* 0x000fe20000100800 */
[----:B-1----:R-:W-:-:S03]  /*595f0*/  IMAD.MOV.U32 R46, RZ, RZ, R4 ;  /* 0x000000ffff2e7224 */ /* 0x002fc600078e0004 */
[----:B------:R1:W-:Y:S01]  /*59600*/  STL [R1+0x1c20], R5 ;  /* 0x001c200501007387 */ /* 0x0003e20000100800 */
[----:B------:R-:W-:Y:S01]  /*59610*/  IMAD.MOV.U32 R47, RZ, RZ, R5 ;  /* 0x000000ffff2f7224 */ /* 0x000fe200078e0005 */
[----:B------:R-:W-:Y:S02]  /*59620*/  ISETP.GT.AND P1, PT, R3, 0x38, PT ;  /* 0x000000380300780c */ /* 0x000fe40003f24270 */
[----:B-1----:R-:W3:Y:S04]  /*59630*/  LDL.LU R5, [R1+0x1c00] ;  /* 0x001c000001057983 */ /* 0x002ee80000300800 */
[----:B------:R-:W3:Y:S01]  /*59640*/  LDL.LU R4, [R1+0x1c0c] ;  /* 0x001c0c0001047983 */ /* 0x000ee20000300800 */
[----:B------:R-:W-:-:S03]  /*59650*/  SEL R45, RZ, 0x4, !P1 ;  /* 0x00000004ff2d7807 */ /* 0x000fc60004800000 */
[----:B------:R-:W3:Y:S01]  /*59660*/  LDL.LU R8, [R1+0x1ffc] ;  /* 0x001ffc0001087983 */ /* 0x000ee20000300800 */
[----:B------:R-:W-:-:S03]  /*59670*/  SEL R45, R45, RZ, !P0 ;  /* 0x000000ff2d2d7207 */ /* 0x000fc60004000000 */
[----:B------:R-:W3:Y:S01]  /*59680*/  LDL.LU R6, [R1+0x2004] ;  /* 0x0020040001067983 */ /* 0x000ee20000300800 */
[----:B------:R-:W-:-:S03]  /*59690*/  ISETP.NE.U32.AND P1, PT, R45, RZ, PT ;  /* 0x000000ff2d00720c */ /* 0x000fc60003f25070 */
[----:B------:R1:W-:Y:S04]  /*596a0*/  LDGSTS.E [R44+0x1a400], [R46.64], P2 ;  /* 0x1a4000002e2c7fae */ /* 0x0003e80009121844 */
[----:B------:R-:W3:Y:S04]  /*596b0*/  LDL.LU R9, [R1+0x1bf8] ;  /* 0x001bf80001097983 */ /* 0x000ee80000300800 */
[----:B------:R-:W3:Y:S01]  /*596c0*/  LDL.LU R7, [R1+0x1c04] ;  /* 0x001c040001077983 */ /* 0x000ee20000300800 */
[----:B--2---:R-:W-:-:S04]  /*596d0*/  IADD3 R13, P3, R13, R242, RZ ;  /* 0x000000f20d0d7210 */ /* 0x004fc80007f7e0ff */
[----:B------:R-:W-:Y:S01]  /*596e0*/  IADD3.X R14, R14, R0, RZ, P3, !PT ;  /* 0x000000000e0e7210 */ /* 0x000fe20001ffe4ff */
[----:B-1----:R-:W-:Y:S01]  /*596f0*/  IMAD.MOV.U32 R46, RZ, RZ, R13 ;  /* 0x000000ffff2e7224 */ /* 0x002fe200078e000d */
[----:B----4-:R-:W-:-:S03]  /*59700*/  IADD3 R11, P4, R11, R242, RZ ;  /* 0x000000f20b0b7210 */ /* 0x010fc60007f9e0ff */
[----:B------:R-:W-:Y:S01]  /*59710*/  IMAD.MOV.U32 R47, RZ, RZ, R14 ;  /* 0x000000ffff2f7224 */ /* 0x000fe200078e000e */
[----:B------:R-:W-:Y:S01]  /*59720*/  STL [R1+0x1c24], R13 ;  /* 0x001c240d01007387 */ /* 0x000fe20000100800 */
[----:B------:R-:W-:-:S03]  /*59730*/  IMAD.X R12, R12, 0x1, R0, P4 ;  /* 0x000000010c0c7824 */ /* 0x000fc600020e0600 */
[----:B------:R1:W-:Y:S04]  /*59740*/  STL [R1+0x1c18], R14 ;  /* 0x001c180e01007387 */ /* 0x0003e80000100800 */
[----:B------:R-:W-:Y:S04]  /*59750*/  STL [R1+0x200c], R11 ;  /* 0x00200c0b01007387 */ /* 0x000fe80000100800 */
[----:B------:R2:W-:Y:S04]  /*59760*/  LDGSTS.E [R44+0x1a600], [R46.64], P2 ;  /* 0x1a6000002e2c7fae */ /* 0x0005e80009121844 */
[----:B------:R4:W-:Y:S04]  /*59770*/  STL [R1+0x2000], R12 ;  /* 0x0020000c01007387 */ /* 0x0009e80000100800 */
[----:B-1----:R-:W3:Y:S04]  /*59780*/  LDL.LU R14, [R1+0x1bf0] ;  /* 0x001bf000010e7983 */ /* 0x002ee80000300800 */
[----:B------:R-:W3:Y:S01]  /*59790*/  LDL.LU R13, [R1+0x1bfc] ;  /* 0x001bfc00010d7983 */ /* 0x000ee20000300800 */
[----:B--2---:R-:W-:Y:S01]  /*597a0*/  MOV R46, R11 ;  /* 0x0000000b002e7202 */ /* 0x004fe20000000f00 */
[----:B------:R-:W-:-:S02]  /*597b0*/  IMAD.MOV.U32 R47, RZ, RZ, R12 ;  /* 0x000000ffff2f7224 */ /* 0x000fc400078e000c */
[----:B----4-:R-:W2:Y:S04]  /*597c0*/  LDL.LU R12, [R1+0x1bec] ;  /* 0x001bec00010c7983 */ /* 0x010ea80000300800 */
[----:B------:R-:W4:Y:S04]  /*597d0*/  LDL.LU R11, [R1+0x1bf4] ;  /* 0x001bf400010b7983 */ /* 0x000f280000300800 */
[----:B------:R1:W-:Y:S01]  /*597e0*/  LDGSTS.E [R44+0x1c000], [R46.64], P1 ;  /* 0x1c0000002e2c7fae */ /* 0x0003e20008921844 */
[----:B------:R-:W-:-:S05]  /*597f0*/  IADD3 R50, P2, R50, R242, RZ ;  /* 0x000000f232327210 */ /* 0x000fca0007f5e0ff */
[----:B------:R-:W-:Y:S01]  /*59800*/  IMAD.X R51, R51, 0x1, R0, P2 ;  /* 0x0000000133337824 */ /* 0x000fe200010e0600 */
[----:B-1----:R-:W-:-:S03]  /*59810*/  MOV R46, R50 ;  /* 0x00000032002e7202 */ /* 0x002fc60000000f00 */
[----:B------:R-:W-:Y:S01]  /*59820*/  IMAD.MOV.U32 R47, RZ, RZ, R51 ;  /* 0x000000ffff2f7224 */ /* 0x000fe200078e0033 */
[----:B------:R-:W-:-:S04]  /*59830*/  IADD3 R15, P3, R15, R242, RZ ;  /* 0x000000f20f0f7210 */ /* 0x000fc80007f7e0ff */
[----:B------:R1:W-:Y:S01]  /*59840*/  LDGSTS.E [R44+0x1c200], [R46.64], P1 ;  /* 0x1c2000002e2c7fae */ /* 0x0003e20008921844 */
[----:B------:R-:W-:-:S03]  /*59850*/  IMAD.X R48, R48, 0x1, R0, P3 ;  /* 0x0000000130307824 */ /* 0x000fc600018e0600 */
[----:B------:R-:W-:Y:S04]  /*59860*/  STL [R1+0x1c1c], R50 ;  /* 0x001c1c3201007387 */ /* 0x000fe80000100800 */
[----:B------:R-:W-:Y:S01]  /*59870*/  STL [R1+0x1c10], R51 ;  /* 0x001c103301007387 */ /* 0x000fe20000100800 */
[----:B-1----:R-:W-:Y:S02]  /*59880*/  IMAD.MOV.U32 R46, RZ, RZ, R15 ;  /* 0x000000ffff2e7224 */ /* 0x002fe400078e000f */
[----:B------:R-:W-:Y:S01]  /*59890*/  IMAD.MOV.U32 R47, RZ, RZ, R48 ;  /* 0x000000ffff2f7224 */ /* 0x000fe200078e0030 */
[----:B------:R-:W-:Y:S04]  /*598a0*/  STL [R1+0x1c14], R15 ;  /* 0x001c140f01007387 */ /* 0x000fe80000100800 */
[----:B------:R-:W-:Y:S04]  /*598b0*/  STL [R1+0x1c08], R48 ;  /* 0x001c083001007387 */ /* 0x000fe80000100800 */
[----:B------:R1:W-:Y:S01]  /*598c0*/  LDGSTS.E [R44+0x1c400], [R46.64], P1 ;  /* 0x1c4000002e2c7fae */ /* 0x0003e20008921844 */
[----:B---3--:R-:W-:-:S04]  /*598d0*/  IADD3 R4, P3, R4, R242, RZ ;  /* 0x000000f204047210 */ /* 0x008fc80007f7e0ff */
[----:B------:R-:W-:Y:S01]  /*598e0*/  IADD3.X R5, R5, R0, RZ, P3, !PT ;  /* 0x0000000005057210 */ /* 0x000fe20001ffe4ff */
        /* <DEDUP_REMOVED lines=8> */
[----:B------:R1:W-:Y:S01]  /*59970*/  LDGSTS.E [R44+0x1c600], [R46.64], P1 ;  /* 0x1c6000002e2c7fae */ /* 0x0003e20008921844 */
[----:B------:R-:W-:Y:S02]  /*59980*/  SEL R45, R45, RZ, !P0 ;  /* 0x000000ff2d2d7207 */ /* 0x000fe40004000000 */
[----:B------:R-:W-:Y:S02]  /*59990*/  IADD3 R6, P1, R6, R242, RZ ;  /* 0x000000f206067210 */ /* 0x000fe40007f3e0ff */
[----:B------:R-:W-:-:S03]  /*599a0*/  ISETP.NE.U32.AND P2, PT, R45, RZ, PT ;  /* 0x000000ff2d00720c */ /* 0x000fc60003f45070 */
[----:B------:R-:W-:Y:S01]  /*599b0*/  IMAD.X R8, R8, 0x1, R0, P1 ;  /* 0x0000000108087824 */ /* 0x000fe200008e0600 */
[----:B------:R-:W-:Y:S01]  /*599c0*/  IADD3 R7, P3, R7, R242, RZ ;  /* 0x000000f207077210 */ /* 0x000fe20007f7e0ff */
[----:B-1----:R-:W-:Y:S02]  /*599d0*/  IMAD.MOV.U32 R46, RZ, RZ, R6 ;  /* 0x000000ffff2e7224 */ /* 0x002fe400078e0006 */
[----:B------:R-:W-:Y:S01]  /*599e0*/  IMAD.MOV.U32 R47, RZ, RZ, R8 ;  /* 0x000000ffff2f7224 */ /* 0x000fe200078e0008 */
[----:B------:R-:W-:Y:S01]  /*599f0*/  IADD3.X R9, R9, R0, RZ, P3, !PT ;  /* 0x0000000009097210 */ /* 0x000fe20001ffe4ff */
[----:B------:R-:W-:Y:S04]  /*59a00*/  STL [R1+0x2004], R6 ;  /* 0x0020040601007387 */ /* 0x000fe80000100800 */
[----:B------:R1:W-:Y:S04]  /*59a10*/  STL [R1+0x1ffc], R8 ;  /* 0x001ffc0801007387 */ /* 0x0003e80000100800 */
[----:B------:R-:W-:Y:S04]  /*59a20*/  STL [R1+0x1c04], R7 ;  /* 0x001c040701007387 */ /* 0x000fe80000100800 */
[----:B------:R1:W-:Y:S04]  /*59a30*/  LDGSTS.E [R44+0x1e000], [R46.64], P2 ;  /* 0x1e0000002e2c7fae */ /* 0x0003e80009121844 */
[----:B-1----:R-:W3:Y:S04]  /*59a40*/  LDL.LU R8, [R1+0x1f60] ;  /* 0x001f600001087983 */ /* 0x002ee80000300800 */
[----:B------:R1:W-:Y:S01]  /*59a50*/  STL [R1+0x1bf8], R9 ;  /* 0x001bf80901007387 */ /* 0x0003e20000100800 */
[----:B------:R-:W-:Y:S01]  /*59a60*/  IMAD.MOV.U32 R46, RZ, RZ, R7 ;  /* 0x000000ffff2e7224 */ /* 0x000fe200078e0007 */
[----:B------:R-:W-:-:S02]  /*59a70*/  MOV R47, R9 ;  /* 0x00000009002f7202 */ /* 0x000fc40000000f00 */
[----:B------:R-:W3:Y:S04]  /*59a80*/  LDL.LU R6, [R1+0x1f5c] ;  /* 0x001f5c0001067983 */ /* 0x000ee80000300800 */
[----:B-1----:R-:W3:Y:S04]  /*59a90*/  LDL.LU R9, [R1+0x1f58] ;  /* 0x001f580001097983 */ /* 0x002ee80000300800 */
[----:B------:R1:W-:Y:S04]  /*59aa0*/  LDGSTS.E [R44+0x1e200], [R46.64], P2 ;  /* 0x1e2000002e2c7fae */ /* 0x0003e80009121844 */
[----:B------:R-:W3:Y:S01]  /*59ab0*/  LDL.LU R7, [R1+0x1f50] ;  /* 0x001f500001077983 */ /* 0x000ee20000300800 */
[----:B------:R-:W-:-:S05]  /*59ac0*/  LOP3.LUT R49, R49, 0x7f, RZ, 0xc0, !PT ;  /* 0x0000007f31317812 */ /* 0x000fca00078ec0ff */
[----:B------:R-:W-:Y:S01]  /*59ad0*/  IMAD.SHL.U32 R49, R49, 0x4, RZ ;  /* 0x0000000431317824 */ /* 0x000fe200078e00ff */
[----:B------:R-:W-:-:S05]  /*59ae0*/  IADD3 R13, P1, R13, R242, RZ ;  /* 0x000000f20d0d7210 */ /* 0x000fca0007f3e0ff */
[----:B------:R-:W-:Y:S01]  /*59af0*/  IMAD.X R14, R14, 0x1, R0, P1 ;  /* 0x000000010e0e7824 */ /* 0x000fe200008e0600 */
[----:B----4-:R-:W-:Y:S01]  /*59b00*/  IADD3 R11, P3, R11, R242, RZ ;  /* 0x000000f20b0b7210 */ /* 0x010fe20007f7e0ff */
[----:B-1----:R-:W-:-:S03]  /*59b10*/  IMAD.MOV.U32 R46, RZ, RZ, R13 ;  /* 0x000000ffff2e7224 */ /* 0x002fc600078e000d */
[----:B------:R-:W-:Y:S01]  /*59b20*/  MOV R47, R14 ;  /* 0x0000000e002f7202 */ /* 0x000fe20000000f00 */
[----:B------:R-:W-:Y:S01]  /*59b30*/  STL [R1+0x1bfc], R13 ;  /* 0x001bfc0d01007387 */ /* 0x000fe20000100800 */
[----:B--2---:R-:W-:-:S03]  /*59b40*/  IMAD.X R12, R12, 0x1, R0, P3 ;  /* 0x000000010c0c7824 */ /* 0x004fc600018e0600 */
[----:B------:R1:W-:Y:S04]  /*59b50*/  STL [R1+0x1bf0], R14 ;  /* 0x001bf00e01007387 */ /* 0x0003e80000100800 */
[----:B------:R2:W-:Y:S04]  /*59b60*/  STL [R1+0x1bf4], R11 ;  /* 0x001bf40b01007387 */ /* 0x0005e80000100800 */
[----:B------:R4:W-:Y:S01]  /*59b70*/  LDGSTS.E [R44+0x1e400], [R46.64], P2 ;  /* 0x1e4000002e2c7fae */ /* 0x0009e20009121844 */
[----:B------:R-:W-:-:S03]  /*59b80*/  ISETP.GT.AND P1, PT, R3, 0x1, PT ;  /* 0x000000010300780c */ /* 0x000fc60003f24270 */
[----:B------:R1:W-:Y:S04]  /*59b90*/  STL [R1+0x1bec], R12 ;  /* 0x001bec0c01007387 */ /* 0x0003e80000100800 */
[----:B------:R-:W3:Y:S01]  /*59ba0*/  LDL.LU R48, [R1+0x1f48] ;  /* 0x001f480001307983 */ /* 0x000ee20000300800 */
[----:B----4-:R-:W-:-:S03]  /*59bb0*/  IMAD.MOV.U32 R46, RZ, RZ, R11 ;  /* 0x000000ffff2e7224 */ /* 0x010fc600078e000b */
[----:B------:R-:W4:Y:S01]  /*59bc0*/  LDL.LU R15, [R1+0x1f54] ;  /* 0x001f5400010f7983 */ /* 0x000f220000300800 */
[----:B------:R-:W-:-:S03]  /*59bd0*/  IMAD.MOV.U32 R47, RZ, RZ, R12 ;  /* 0x000000ffff2f7224 */ /* 0x000fc600078e000c */
[----:B-1----:R-:W4:Y:S04]  /*59be0*/  LDL.LU R14, [R1+0x2100] ;  /* 0x00210000010e7983 */ /* 0x002f280000300800 */
[----:B------:R-:W4:Y:S04]  /*59bf0*/  LDL.LU R13, [R1+0x210c] ;  /* 0x00210c00010d7983 */ /* 0x000f280000300800 */
[----:B------:R1:W-:Y:S01]  /*59c00*/  LDGSTS.E [R44+0x1e600], [R46.64], P2 ;  /* 0x1e6000002e2c7fae */ /* 0x0003e20009121844 */
[----:B--2---:R-:W-:Y:S02]  /*59c10*/  LOP3.LUT R11, R49, 0x20, RZ, 0x3c, !PT ;  /* 0x00000020310b7812 */ /* 0x004fe400078e3cff */
[----:B-1----:R-:W-:-:S04]  /*59c20*/  SEL R44, RZ, 0x4, !P1 ;  /* 0x00000004ff2c7807 */ /* 0x002fc80004800000 */
[----:B------:R-:W-:-:S04]  /*59c30*/  SEL R44, R44, RZ, !P0 ;  /* 0x000000ff2c2c7207 */ /* 0x000fc80004000000 */
[----:B------:R-:W-:Y:S01]  /*59c40*/  ISETP.NE.U32.AND P1, PT, R44, RZ, PT ;  /* 0x000000ff2c00720c */ /* 0x000fe20003f25070 */
[----:B------:R-:W-:Y:S01]  /*59c50*/  IMAD R44, R252, 0x20000, R11 ;  /* 0x00020000fc2c7824 */ /* 0x000fe200078e020b */
[----:B---3--:R-:W-:-:S04]  /*59c60*/  IADD3 R4, P2, R4, R242, RZ ;  /* 0x000000f204047210 */ /* 0x008fc80007f5e0ff */
[----:B------:R-:W-:Y:S01]  /*59c70*/  IADD3.X R5, R5, R0, RZ, P2, !PT ;  /* 0x0000000005057210 */ /* 0x000fe200017fe4ff */
[----:B------:R-:W-:Y:S04]  /*59c80*/  STL [R1+0x212c], R4 ;  /* 0x00212c0401007387 */ /* 0x000fe80000100800 */
[----:B------:R1:W-:Y:S01]  /*59c90*/  STL [R1+0x2120], R5 ;  /* 0x0021200501007387 */ /* 0x0003e20000100800 */
[----:B------:R-:W-:-:S03]  /*59ca0*/  IMAD.MOV.U32 R47, RZ, RZ, R5 ;  /* 0x000000ffff2f7224 */ /* 0x000fc600078e0005 */
[----:B------:R-:W2:Y:S01]  /*59cb0*/  LDL.LU R12, [R1+0x1ef8] ;  /* 0x001ef800010c7983 */ /* 0x000ea20000300800 */
[----:B------:R-:W-:-:S03]  /*59cc0*/  IMAD.MOV.U32 R46, RZ, RZ, R4 ;  /* 0x000000ffff2e7224 */ /* 0x000fc600078e0004 */
[----:B------:R-:W3:Y:S04]  /*59cd0*/  LDL.LU R11, [R1+0x1f04] ;  /* 0x001f0400010b7983 */ /* 0x000ee80000300800 */
[----:B-1----:R-:W2:Y:S04]  /*59ce0*/  LDL.LU R5, [R1+0x1ef0] ;  /* 0x001ef00001057983 */ /* 0x002ea80000300800 */
[----:B------:R-:W2:Y:S04]  /*59cf0*/  LDL.LU R4, [R1+0x1efc] ;  /* 0x001efc0001047983 */ /* 0x000ea80000300800 */
[----:B------:R1:W-:Y:S01]  /*59d00*/  LDGSTS.E [R44+0x800], [R46.64], P1 ;  /* 0x008000002e2c7fae */ /* 0x0003e20008921844 */
[----:B------:R-:W-:-:S02]  /*59d10*/  IADD3 R8, P2, R8, R242, RZ ;  /* 0x000000f208087210 */ /* 0x000fc40007f5e0ff */
[----:B------:R-:W-:Y:S02]  /*59d20*/  IADD3 R6, P3, R6, R242, RZ ;  /* 0x000000f206067210 */ /* 0x000fe40007f7e0ff */
[----:B------:R-:W-:Y:S01]  /*59d30*/  IADD3.X R9, R9, R0, RZ, P2, !PT ;  /* 0x0000000009097210 */ /* 0x000fe200017fe4ff */
[----:B------:R-:W-:Y:S01]  /*59d40*/  STL [R1+0x1f60], R8 ;  /* 0x001f600801007387 */ /* 0x000fe20000100800 */
[----:B-1----:R-:W-:-:S03]  /*59d50*/  IMAD.MOV.U32 R46, RZ, RZ, R8 ;  /* 0x000000ffff2e7224 */ /* 0x002fc600078e0008 */
[----:B------:R-:W-:Y:S02]  /*59d60*/  IMAD.MOV.U32 R47, RZ, RZ, R9 ;  /* 0x000000ffff2f7224 */ /* 0x000fe400078e0009 */
[----:B------:R-:W-:Y:S01]  /*59d70*/  IMAD.X R7, R7, 0x1, R0, P3 ;  /* 0x0000000107077824 */ /* 0x000fe200018e0600 */
[----:B------:R1:W-:Y:S01]  /*59d80*/  STL [R1+0x1f58], R9 ;  /* 0x001f580901007387 */ /* 0x0003e20000100800 */
[----:B------:R-:W-:-:S03]  /*59d90*/  ISETP.GT.AND P2, PT, R3, 0x5, PT ;  /* 0x000000050300780c */ /* 0x000fc60003f44270 */
[----:B------:R-:W-:Y:S04]  /*59da0*/  STL [R1+0x1f5c], R6 ;  /* 0x001f5c0601007387 */ /* 0x000fe80000100800 */
[----:B------:R1:W-:Y:S01]  /*59db0*/  STL [R1+0x1f50], R7 ;  /* 0x001f500701007387 */ /* 0x0003e20000100800 */
[----:B------:R-:W-:-:S03]  /*59dc0*/  SEL R45, RZ, 0x4, !P2 ;  /* 0x00000004ff2d7807 */ /* 0x000fc60005000000 */
[----:B-1----:R-:W2:Y:S04]  /*59dd0*/  LDL.LU R9, [R1+0x1ee8] ;  /* 0x001ee80001097983 */ /* 0x002ea80000300800 */
[----:B------:R1:W-:Y:S04]  /*59de0*/  LDGSTS.E [R44+0xa00], [R46.64], P1 ;  /* 0x00a000002e2c7fae */ /* 0x0003e80008921844 */
[----:B------:R-:W2:Y:S01]  /*59df0*/  LDL.LU R8, [R1+0x1ef4] ;  /* 0x001ef40001087983 */ /* 0x000ea20000300800 */
[----:B------:R-:W-:Y:S01]  /*59e00*/  SEL R45, R45, RZ, !P0 ;  /* 0x000000ff2d2d7207 */ /* 0x000fe20004000000 */
[----:B-1----:R-:W-:Y:S01]  /*59e10*/  IMAD.MOV.U32 R47, RZ, RZ, R7 ;  /* 0x000000ffff2f7224 */ /* 0x002fe200078e0007 */
[----:B------:R-:W-:Y:S01]  /*59e20*/  MOV R46, R6 ;  /* 0x00000006002e7202 */ /* 0x000fe20000000f00 */
[----:B------:R-:W2:Y:S04]  /*59e30*/  LDL.LU R7, [R1+0x20e0] ;  /* 0x0020e00001077983 */ /* 0x000ea80000300800 */
[----:B------:R-:W2:Y:S01]  /*59e40*/  LDL.LU R6, [R1+0x20ec] ;  /* 0x0020ec0001067983 */ /* 0x000ea20000300800 */
[----:B------:R-:W-:-:S03]  /*59e50*/  ISETP.NE.U32.AND P2, PT, R45, RZ, PT ;  /* 0x000000ff2d00720c */ /* 0x000fc60003f45070 */
[----:B------:R1:W-:Y:S01]  /*59e60*/  LDGSTS.E [R44+0xc00], [R46.64], P1 ;  /* 0x00c000002e2c7fae */ /* 0x0003e20008921844 */
[----:B----4-:R-:W-:-:S05]  /*59e70*/  IADD3 R15, P3, R15, R242, RZ ;  /* 0x000000f20f0f7210 */ /* 0x010fca0007f7e0ff */
        /* <DEDUP_REMOVED lines=15> */
[----:B------:R-:W2:Y:S04]  /*59f70*/  LDL.LU R13, [R1+0x1e9c] ;  /* 0x001e9c00010d7983 */ /* 0x000ea80000300800 */
[----:B------:R1:W-:Y:S01]  /*59f80*/  LDGSTS.E [R44+0x2800], [R46.64], P2 ;  /* 0x028000002e2c7fae */ /* 0x0003e20009121844 */
[----:B---3--:R-:W-:-:S04]  /*59f90*/  IADD3 R11, P1, R11, R242, RZ ;  /* 0x000000f20b0b7210 */ /* 0x008fc80007f3e0ff */
[----:B--2---:R-:W-:Y:S02]  /*59fa0*/  IADD3.X R12, R12, R0, RZ, P1, !PT ;  /* 0x000000000c0c7210 */ /* 0x004fe40000ffe4ff */
[----:B------:R-:W-:Y:S01]  /*59fb0*/  IADD3 R4, P3, R4, R242, RZ ;  /* 0x000000f204047210 */ /* 0x000fe20007f7e0ff */
[----:B-1----:R-:W-:Y:S01]  /*59fc0*/  IMAD.MOV.U32 R46, RZ, RZ, R11 ;  /* 0x000000ffff2e7224 */ /* 0x002fe200078e000b */
[----:B------:R-:W-:Y:S01]  /*59fd0*/  STL [R1+0x1f04], R11 ;  /* 0x001f040b01007387 */ /* 0x000fe20000100800 */
        /* <DEDUP_REMOVED lines=8> */
[----:B---3--:R-:W-:Y:S01]  /*5a060*/  IMAD.MOV.U32 R47, RZ, RZ, R5 ;  /* 0x000000ffff2f7224 */ /* 0x008fe200078e0005 */
[----:B------:R-:W-:-:S02]  /*5a070*/  MOV R46, R4 ;  /* 0x00000004002e7202 */ /* 0x000fc40000000f00 */
[----:B--2---:R-:W2:Y:S04]  /*5a080*/  LDL.LU R5, [R1+0x20c0] ;  /* 0x0020c00001057983 */ /* 0x004ea80000300800 */
[----:B------:R-:W3:Y:S01]  /*5a090*/  LDL.LU R4, [R1+0x20cc] ;  /* 0x0020cc0001047983 */ /* 0x000ee20000300800 */
[----:B------:R-:W-:-:S03]  /*5a0a0*/  ISETP.GT.AND P1, PT, R3, 0x9, PT ;  /* 0x000000090300780c */ /* 0x000fc60003f24270 */
[----:B------:R1:W-:Y:S01]  /*5a0b0*/  LDGSTS.E [R44+0x2c00], [R46.64], P2 ;  /* 0x02c000002e2c7fae */ /* 0x0003e20009121844 */
[----:B------:R-:W-:-:S04]  /*5a0c0*/  SEL R45, RZ, 0x4, !P1 ;  /* 0x00000004ff2d7807 */ /* 0x000fc80004800000 */
[----:B------:R-:W-:Y:S02]  /*5a0d0*/  SEL R45, R45, RZ, !P0 ;  /* 0x000000ff2d2d7207 */ /* 0x000fe40004000000 */
[----:B------:R-:W-:-:S05]  /*5a0e0*/  IADD3 R8, P3, R8, R242, RZ ;  /* 0x000000f208087210 */ /* 0x000fca0007f7e0ff */
[----:B------:R-:W-:Y:S01]  /*5a0f0*/  IMAD.X R9, R9, 0x1, R0, P3 ;  /* 0x0000000109097824 */ /* 0x000fe200018e0600 */
[----:B-1----:R-:W-:Y:S01]  /*5a100*/  MOV R46, R8 ;  /* 0x00000008002e7202 */ /* 0x002fe20000000f00 */
[----:B------:R-:W-:Y:S01]  /*5a110*/  STL [R1+0x1ef4], R8 ;  /* 0x001ef40801007387 */ /* 0x000fe20000100800 */
[----:B------:R-:W-:Y:S01]  /*5a120*/  IADD3 R6, P4, R6, R242, RZ ;  /* 0x000000f206067210 */ /* 0x000fe20007f9e0ff */
[----:B------:R-:W-:Y:S01]  /*5a130*/  IMAD.MOV.U32 R47, RZ, RZ, R9 ;  /* 0x000000ffff2f7224 */ /* 0x000fe200078e0009 */
[----:B------:R-:W-:-:S03]  /*5a140*/  ISETP.NE.U32.AND P1, PT, R45, RZ, PT ;  /* 0x000000ff2d00720c */ /* 0x000fc60003f25070 */
[----:B------:R-:W-:Y:S01]  /*5a150*/  IMAD.X R7, R7, 0x1, R0, P4 ;  /* 0x0000000107077824 */ /* 0x000fe200020e0600 */
[----:B------:R1:W-:Y:S04]  /*5a160*/  STL [R1+0x1ee8], R9 ;  /* 0x001ee80901007387 */ /* 0x0003e80000100800 */
[----:B------:R-:W-:Y:S04]  /*5a170*/  STL [R1+0x20ec], R6 ;  /* 0x0020ec0601007387 */ /* 0x000fe80000100800 */
[----:B------:R1:W-:Y:S04]  /*5a180*/  STL [R1+0x20e0], R7 ;  /* 0x0020e00701007387 */ /* 0x0003e80000100800 */
[----:B------:R1:W-:Y:S04]  /*5a190*/  LDGSTS.E [R44+0x2e00], [R46.64], P2 ;  /* 0x02e000002e2c7fae */ /* 0x0003e80009121844 */
[----:B-1----:R-:W2:Y:S04]  /*5a1a0*/  LDL.LU R9, [R1+0x1e38] ;  /* 0x001e380001097983 */ /* 0x002ea80000300800 */
[----:B------:R-:W2:Y:S01]  /*5a1b0*/  LDL.LU R8, [R1+0x1e44] ;  /* 0x001e440001087983 */ /* 0x000ea20000300800 */
[----:B------:R-:W-:-:S02]  /*5a1c0*/  IMAD.MOV.U32 R47, RZ, RZ, R7 ;  /* 0x000000ffff2f7224 */ /* 0x000fc400078e0007 */
[----:B------:R-:W-:Y:S01]  /*5a1d0*/  IMAD.MOV.U32 R46, RZ, RZ, R6 ;  /* 0x000000ffff2e7224 */ /* 0x000fe200078e0006 */
[----:B------:R-:W2:Y:S04]  /*5a1e0*/  LDL.LU R7, [R1+0x1e30] ;  /* 0x001e300001077983 */ /* 0x000ea80000300800 */
[----:B------:R-:W2:Y:S04]  /*5a1f0*/  LDL.LU R6, [R1+0x1e3c] ;  /* 0x001e3c0001067983 */ /* 0x000ea80000300800 */
[----:B------:R1:W-:Y:S01]  /*5a200*/  LDGSTS.E [R44+0x4800], [R46.64], P1 ;  /* 0x048000002e2c7fae */ /* 0x0003e20008921844 */
[----:B------:R-:W-:-:S04]  /*5a210*/  IADD3 R15, P2, R15, R242, RZ ;  /* 0x000000f20f0f7210 */ /* 0x000fc80007f5e0ff */
        /* <DEDUP_REMOVED lines=14> */
[----:B------:R-:W2:Y:S04]  /*5a300*/  LDL.LU R14, [R1+0x20a0] ;  /* 0x0020a000010e7983 */ /* 0x000ea80000300800 */
[----:B------:R-:W2:Y:S04]  /*5a310*/  LDL.LU R13, [R1+0x20ac] ;  /* 0x0020ac00010d7983 */ /* 0x000ea80000300800 */
[----:B------:R1:W-:Y:S01]  /*5a320*/  LDGSTS.E [R44+0x4c00], [R46.64], P1 ;  /* 0x04c000002e2c7fae */ /* 0x0003e20008921844 */
[----:B----4-:R-:W-:-:S05]  /*5a330*/  IADD3 R11, P3, R11, R242, RZ ;  /* 0x000000f20b0b7210 */ /* 0x010fca0007f7e0ff */
[----:B------:R-:W-:Y:S01]  /*5a340*/  IMAD.X R12, R12, 0x1, R0, P3 ;  /* 0x000000010c0c7824 */ /* 0x000fe200018e0600 */
[----:B---3--:R-:W-:Y:S01]  /*5a350*/  IADD3 R4, P4, R4, R242, RZ ;  /* 0x000000f204047210 */ /* 0x008fe20007f9e0ff */
[----:B------:R-:W-:Y:S01]  /*5a360*/  STL [R1+0x1e94], R11 ;  /* 0x001e940b01007387 */ /* 0x000fe20000100800 */
[----:B-1----:R-:W-:Y:S01]  /*5a370*/  MOV R46, R11 ;  /* 0x0000000b002e7202 */ /* 0x002fe20000000f00 */
[----:B------:R-:W-:Y:S02]  /*5a380*/  IMAD.MOV.U32 R47, RZ, RZ, R12 ;  /* 0x000000ffff2f7224 */ /* 0x000fe400078e000c */
[----:B--2---:R-:W-:Y:S01]  /*5a390*/  IMAD.X R5, R5, 0x1, R0, P4 ;  /* 0x0000000105057824 */ /* 0x004fe200020e0600 */
[----:B------:R1:W-:Y:S04]  /*5a3a0*/  STL [R1+0x1e88], R12 ;  /* 0x001e880c01007387 */ /* 0x0003e80000100800 */
[----:B------:R-:W-:Y:S04]  /*5a3b0*/  STL [R1+0x20cc], R4 ;  /* 0x0020cc0401007387 */ /* 0x000fe80000100800 */
[----:B------:R2:W-:Y:S04]  /*5a3c0*/  STL [R1+0x20c0], R5 ;  /* 0x0020c00501007387 */ /* 0x0005e80000100800 */
[----:B-1----:R-:W3:Y:S04]  /*5a3d0*/  LDL.LU R12, [R1+0x1dd8] ;  /* 0x001dd800010c7983 */ /* 0x002ee80000300800 */
[----:B------:R1:W-:Y:S04]  /*5a3e0*/  LDGSTS.E [R44+0x4e00], [R46.64], P1 ;  /* 0x04e000002e2c7fae */ /* 0x0003e80008921844 */
[----:B------:R-:W4:Y:S01]  /*5a3f0*/  LDL.LU R11, [R1+0x1de4] ;  /* 0x001de400010b7983 */ /* 0x000f220000300800 */
[----:B-1----:R-:W-:-:S02]  /*5a400*/  IMAD.MOV.U32 R47, RZ, RZ, R5 ;  /* 0x000000ffff2f7224 */ /* 0x002fc400078e0005 */
[----:B------:R-:W-:Y:S01]  /*5a410*/  IMAD.MOV.U32 R46, RZ, RZ, R4 ;  /* 0x000000ffff2e7224 */ /* 0x000fe200078e0004 */
[----:B--2---:R-:W2:Y:S04]  /*5a420*/  LDL.LU R5, [R1+0x1dd0] ;  /* 0x001dd00001057983 */ /* 0x004ea80000300800 */
[----:B------:R-:W2:Y:S01]  /*5a430*/  LDL.LU R4, [R1+0x1ddc] ;  /* 0x001ddc0001047983 */ /* 0x000ea20000300800 */
[----:B------:R-:W-:-:S04]  /*5a440*/  ISETP.GT.AND P2, PT, R3, 0xd, PT ;  /* 0x0000000d0300780c */ /* 0x000fc80003f44270 */
[----:B------:R-:W-:-:S04]  /*5a450*/  SEL R45, RZ, 0x4, !P2 ;  /* 0x00000004ff2d7807 */ /* 0x000fc80005000000 */
[----:B------:R-:W-:-:S04]  /*5a460*/  SEL R45, R45, RZ, !P0 ;  /* 0x000000ff2d2d7207 */ /* 0x000fc80004000000 */
[----:B------:R-:W-:Y:S02]  /*5a470*/  ISETP.NE.U32.AND P2, PT, R45, RZ, PT ;  /* 0x000000ff2d00720c */ /* 0x000fe40003f45070 */
[----:B------:R-:W-:-:S04]  /*5a480*/  IADD3 R8, P1, R8, R242, RZ ;  /* 0x000000f208087210 */ /* 0x000fc80007f3e0ff */
[----:B------:R-:W-:Y:S02]  /*5a490*/  IADD3.X R9, R9, R0, RZ, P1, !PT ;  /* 0x0000000009097210 */ /* 0x000fe40000ffe4ff */
[----:B------:R-:W-:-:S05]  /*5a4a0*/  IADD3 R6, P3, R6, R242, RZ ;  /* 0x000000f206067210 */ /* 0x000fca0007f7e0ff */
[----:B------:R1:W-:Y:S01]  /*5a4b0*/  LDGSTS.E [R44+0x6800], [R46.64], P2 ;  /* 0x068000002e2c7fae */ /* 0x0003e20009121844 */
[----:B------:R-:W-:-:S03]  /*5a4c0*/  IMAD.X R7, R7, 0x1, R0, P3 ;  /* 0x0000000107077824 */ /* 0x000fc600018e0600 */
[----:B------:R-:W-:Y:S01]  /*5a4d0*/  STL [R1+0x1e44], R8 ;  /* 0x001e440801007387 */ /* 0x000fe20000100800 */
[----:B------:R-:W-:-:S03]  /*5a4e0*/  ISETP.GT.AND P1, PT, R3, 0x11, PT ;  /* 0x000000110300780c */ /* 0x000fc60003f24270 */
[----:B------:R1:W-:Y:S02]  /*5a4f0*/  STL [R1+0x1e38], R9 ;  /* 0x001e380901007387 */ /* 0x0003e40000100800 */
[----:B-1----:R-:W-:Y:S02]  /*5a500*/  IMAD.MOV.U32 R46, RZ, RZ, R8 ;  /* 0x000000ffff2e7224 */ /* 0x002fe400078e0008 */
[----:B------:R-:W-:Y:S01]  /*5a510*/  IMAD.MOV.U32 R47, RZ, RZ, R9 ;  /* 0x000000ffff2f7224 */ /* 0x000fe200078e0009 */
[----:B------:R-:W-:Y:S04]  /*5a520*/  STL [R1+0x1e3c], R6 ;  /* 0x001e3c0601007387 */ /* 0x000fe80000100800 */
[----:B------:R1:W-:Y:S01]  /*5a530*/  STL [R1+0x1e30], R7 ;  /* 0x001e300701007387 */ /* 0x0003e20000100800 */
[----:B------:R-:W-:-:S03]  /*5a540*/  SEL R45, RZ, 0x4, !P1 ;  /* 0x00000004ff2d7807 */ /* 0x000fc60004800000 */
[----:B------:R-:W2:Y:S04]  /*5a550*/  LDL.LU R9, [R1+0x1dc8] ;  /* 0x001dc80001097983 */ /* 0x000ea80000300800 */
        /* <DEDUP_REMOVED lines=9> */
[----:B------:R-:W-:-:S05]  /*5a5f0*/  IADD3 R15, P3, R15, R242, RZ ;  /* 0x000000f20f0f7210 */ /* 0x000fca0007f7e0ff */
[----:B------:R-:W-:Y:S01]  /*5a600*/  IMAD.X R48, R48, 0x1, R0, P3 ;  /* 0x0000000130307824 */ /* 0x000fe200018e0600 */
        /* <DEDUP_REMOVED lines=16> */
[----:B----4-:R-:W-:-:S04]  /*5a710*/  IADD3 R11, P2, R11, R242, RZ ;  /* 0x000000f20b0b7210 */ /* 0x010fc80007f5e0ff */
[----:B---3--:R-:W-:Y:S01]  /*5a720*/  IADD3.X R12, R12, R0, RZ, P2, !PT ;  /* 0x000000000c0c7210 */ /* 0x008fe200017fe4ff */
[----:B-1----:R-:W-:Y:S01]  /*5a730*/  IMAD.MOV.U32 R46, RZ, RZ, R11 ;  /* 0x000000ffff2e7224 */ /* 0x002fe200078e000b */
[----:B------:R-:W-:Y:S03]  /*5a740*/  STL [R1+0x1de4], R11 ;  /* 0x001de40b01007387 */ /* 0x000fe60000100800 */
[----:B------:R-:W-:Y:S01]  /*5a750*/  IMAD.MOV.U32 R47, RZ, RZ, R12 ;  /* 0x000000ffff2f7224 */ /* 0x000fe200078e000c */
[----:B--2---:R-:W-:Y:S01]  /*5a760*/  IADD3 R4, P3, R4, R242, RZ ;  /* 0x000000f204047210 */ /* 0x004fe20007f7e0ff */
        /* <DEDUP_REMOVED lines=14> */
[----:B------:R-:W-:-:S04]  /*5a850*/  SEL R45, R45, RZ, !P0 ;  /* 0x000000ff2d2d7207 */ /* 0x000fc80004000000 */
[----:B------:R-:W-:Y:S02]  /*5a860*/  ISETP.NE.U32.AND P2, PT, R45, RZ, PT ;  /* 0x000000ff2d00720c */ /* 0x000fe40003f45070 */
[----:B------:R-:W-:-:S05]  /*5a870*/  IADD3 R8, P3, R8, R242, RZ ;  /* 0x000000f208087210 */ /* 0x000fca0007f7e0ff */
        /* <DEDUP_REMOVED lines=56> */
[----:B------:R-:W-:-:S11]  /*5ac00*/  IADD3 R8, P2, R8, R242, RZ ;  /* 0x000000f208087210 */ /* 0x000fd60007f5e0ff */
[----:B------:R1:W-:Y:S01]  /*5ac10*/  LDGSTS.E [R44+0xc800], [R46.64], P1 ;  /* 0x0c8000002e2c7fae */ /* 0x0003e20008921844 */
[----:B------:R-:W-:Y:S02]  /*5ac20*/  IADD3.X R9, R9, R0, RZ, P2, !PT ;  /* 0x0000000009097210 */ /* 0x000fe400017fe4ff */
[----:B------:R-:W-:Y:S01]  /*5ac30*/  IADD3 R6, P3, R6, R242, RZ ;  /* 0x000000f206067210 */ /* 0x000fe20007f7e0ff */
[----:B------:R-:W-:Y:S04]  /*5ac40*/  STL [R1+0x1d24], R8 ;  /* 0x001d240801007387 */ /* 0x000fe80000100800 */
[----:B------:R-:W-:Y:S01]  /*5ac50*/  IMAD.X R7, R7, 0x1, R0, P3 ;  /* 0x0000000107077824 */ /* 0x000fe200018e0600 */
[----:B------:R1:W-:Y:S02]  /*5ac60*/  STL [R1+0x1d18], R9 ;  /* 0x001d180901007387 */ /* 0x0003e40000100800 */
[----:B-1----:R-:W-:-:S02]  /*5ac70*/  IMAD.MOV.U32 R46, RZ, RZ, R8 ;  /* 0x000000ffff2e7224 */ /* 0x002fc400078e0008 */
[----:B------:R-:W-:Y:S01]  /*5ac80*/  IMAD.MOV.U32 R47, RZ, RZ, R9 ;  /* 0x000000ffff2f7224 */ /* 0x000fe200078e0009 */
[----:B------:R-:W-:Y:S01]  /*5ac90*/  STL [R1+0x1d1c], R6 ;  /* 0x001d1c0601007387 */ /* 0x000fe20000100800 */
[----:B------:R-:W-:-:S03]  /*5aca0*/  ISETP.GT.AND P2, PT, R3, 0x1d, PT ;  /* 0x0000001d0300780c */ /* 0x000fc60003f44270 */
[----:B------:R1:W-:Y:S01]  /*5acb0*/  STL [R1+0x1d10], R7 ;  /* 0x001d100701007387 */ /* 0x0003e20000100800 */
[----:B------:R-:W-:-:S03]  /*5acc0*/  SEL R45, RZ, 0x4, !P2 ;  /* 0x00000004ff2d7807 */ /* 0x000fc60005000000 */
[----:B------:R-:W2:Y:S04]  /*5acd0*/  LDL.LU R9, [R1+0x1ca8] ;  /* 0x001ca80001097983 */ /* 0x000ea80000300800 */
[----:B------:R-:W2:Y:S04]  /*5ace0*/  LDL.LU R8, [R1+0x1cb4] ;  /* 0x001cb40001087983 */ /* 0x000ea80000300800 */
[----:B------:R1:W-:Y:S01]  /*5acf0*/  LDGSTS.E [R44+0xca00], [R46.64], P1 ;  /* 0x0ca000002e2c7fae */ /* 0x0003e20008921844 */
        /* <DEDUP_REMOVED lines=48> */
[----:B------:R-:W-:Y:S01]  /*5b000*/  IMAD.X R9, R9, 0x1, R0, P3 ;  /* 0x0000000109097824 */ /* 0x000fe200018e0600 */
[----:B-1----:R-:W-:Y:S01]  /*5b010*/  MOV R46, R8 ;  /* 0x00000008002e7202 */ /* 0x002fe20000000f00 */
[----:B------:R-:W-:Y:S02]  /*5b020*/  STL [R1+0x1cb4], R8 ;  /* 0x001cb40801007387 */ /* 0x000fe40000100800 */
[----:B------:R-:W-:Y:S02]  /*5b030*/  IMAD.MOV.U32 R47, RZ, RZ, R9 ;  /* 0x000000ffff2f7224 */ /* 0x000fe400078e0009 */
[----:B------:R1:W-:Y:S04]  /*5b040*/  STL [R1+0x1ca8], R9 ;  /* 0x001ca80901007387 */ /* 0x0003e80000100800 */
[----:B------:R1:W-:Y:S01]  /*5b050*/  LDGSTS.E [R44+0xee00], [R46.64], P2 ;  /* 0x0ee000002e2c7fae */ /* 0x0003e20009121844 */
[----:B------:R-:W-:-:S05]  /*5b060*/  IADD3 R6, P4, R6, R242, RZ ;  /* 0x000000f206067210 */ /* 0x000fca0007f9e0ff */
[----:B------:R-:W-:Y:S01]  /*5b070*/  IMAD.X R7, R7, 0x1, R0, P4 ;  /* 0x0000000107077824 */ /* 0x000fe200020e0600 */
[----:B------:R-:W-:Y:S01]  /*5b080*/  STL [R1+0x1ff8], R6 ;  /* 0x001ff80601007387 */ /* 0x000fe20000100800 */
[----:B-1----:R-:W-:-:S03]  /*5b090*/  IMAD.MOV.U32 R46, RZ, RZ, R6 ;  /* 0x000000ffff2e7224 */ /* 0x002fc600078e0006 */
[----:B------:R1:W-:Y:S01]  /*5b0a0*/  STL [R1+0x1ff0], R7 ;  /* 0x001ff00701007387 */ /* 0x0003e20000100800 */
[----:B------:R-:W-:-:S03]  /*5b0b0*/  IMAD.MOV.U32 R47, RZ, RZ, R7 ;  /* 0x000000ffff2f7224 */ /* 0x000fc600078e0007 */
[----:B------:R-:W2:Y:S04]  /*5b0c0*/  LDL.LU R9, [R1+0x1bc8] ;  /* 0x001bc80001097983 */ /* 0x000ea80000300800 */
[----:B------:R-:W2:Y:S04]  /*5b0d0*/  LDL.LU R8, [R1+0x1bd4] ;  /* 0x001bd40001087983 */ /* 0x000ea80000300800 */
[----:B-1----:R-:W2:Y:S04]  /*5b0e0*/  LDL.LU R7, [R1+0x1bc0] ;  /* 0x001bc00001077983 */ /* 0x002ea80000300800 */
        /* <DEDUP_REMOVED lines=48> */
[----:B-1----:R-:W-:Y:S01]  /*5b3f0*/  IMAD.MOV.U32 R46, RZ, RZ, R8 ;  /* 0x000000ffff2e7224 */ /* 0x002fe200078e0008 */
[----:B------:R-:W-:Y:S01]  /*5b400*/  ISETP.GT.AND P1, PT, R3, 0x29, PT ;  /* 0x000000290300780c */ /* 0x000fe20003f24270 */
[----:B------:R-:W-:Y:S01]  /*5b410*/  IMAD.MOV.U32 R47, RZ, RZ, R9 ;  /* 0x000000ffff2f7224 */ /* 0x000fe200078e0009 */
[----:B------:R-:W-:Y:S04]  /*5b420*/  STL [R1+0x1bcc], R6 ;  /* 0x001bcc0601007387 */ /* 0x000fe80000100800 */
[----:B------:R1:W-:Y:S01]  /*5b430*/  STL [R1+0x1bc0], R7 ;  /* 0x001bc00701007387 */ /* 0x0003e20000100800 */
[----:B------:R-:W-:-:S03]  /*5b440*/  SEL R45, RZ, 0x4, !P1 ;  /* 0x00000004ff2d7807 */ /* 0x000fc60004800000 */
[----:B------:R-:W2:Y:S04]  /*5b450*/  LDL.LU R9, [R1+0x1ba0] ;  /* 0x001ba00001097983 */ /* 0x000ea80000300800 */
[----:B------:R-:W2:Y:S04]  /*5b460*/  LDL.LU R8, [R1+0x1bac] ;  /* 0x001bac0001087983 */ /* 0x000ea80000300800 */
[----:B------:R1:W-:Y:S01]  /*5b470*/  LDGSTS.E [R44+0x12a00], [R46.64], P2 ;  /* 0x12a000002e2c7fae */ /* 0x0003e20009121844 */
[----:B------:R-:W-:-:S04]  /*5b480*/  SEL R45, R45, RZ, !P0 ;  /* 0x000000ff2d2d7207 */ /* 0x000fc80004000000 */
[----:B------:R-:W-:Y:S02]  /*5b490*/  ISETP.NE.U32.AND P1, PT, R45, RZ, PT ;  /* 0x000000ff2d00720c */ /* 0x000fe40003f25070 */
[----:B-1----:R-:W-:Y:S01]  /*5b4a0*/  MOV R46, R6 ;  /* 0x00000006002e7202 */ /* 0x002fe20000000f00 */
[----:B------:R-:W-:Y:S02]  /*5b4b0*/  IMAD.MOV.U32 R47, RZ, RZ, R7 ;  /* 0x000000ffff2f7224 */ /* 0x000fe400078e0007 */
[----:B------:R-:W2:Y:S04]  /*5b4c0*/  LDL.LU R7, [R1+0x1fd8] ;  /* 0x001fd80001077983 */ /* 0x000ea80000300800 */
[----:B------:R-:W2:Y:S04]  /*5b4d0*/  LDL.LU R6, [R1+0x1fe4] ;  /* 0x001fe40001067983 */ /* 0x000ea80000300800 */
        /* <DEDUP_REMOVED lines=43> */
[----:B------:R-:W-:Y:S02]  /*5b790*/  STL [R1+0x1bac], R8 ;  /* 0x001bac0801007387 */ /* 0x000fe40000100800 */
[----:B------:R-:W-:Y:S01]  /*5b7a0*/  IMAD.MOV.U32 R47, RZ, RZ, R9 ;  /* 0x000000ffff2f7224 */ /* 0x000fe200078e0009 */
[----:B------:R-:W-:Y:S01]  /*5b7b0*/  ISETP.NE.U32.AND P2, PT, R45, RZ, PT ;  /* 0x000000ff2d00720c */ /* 0x000fe20003f45070 */
[----:B------:R1:W-:Y:S04]  /*5b7c0*/  STL [R1+0x1ba0], R9 ;  /* 0x001ba00901007387 */ /* 0x0003e80000100800 */
[----:B------:R1:W-:Y:S01]  /*5b7d0*/  LDGSTS.E [R44+0x14e00], [R46.64], P1 ;  /* 0x14e000002e2c7fae */ /* 0x0003e20008921844 */
[----:B------:R-:W-:-:S05]  /*5b7e0*/  IADD3 R6, P4, R6, R242, RZ ;  /* 0x000000f206067210 */ /* 0x000fca0007f9e0ff */
[----:B------:R-:W-:Y:S01]  /*5b7f0*/  IMAD.X R7, R7, 0x1, R0, P4 ;  /* 0x0000000107077824 */ /* 0x000fe200020e0600 */
[----:B------:R-:W-:Y:S04]  /*5b800*/  STL [R1+0x1fe4], R6 ;  /* 0x001fe40601007387 */ /* 0x000fe80000100800 */
[----:B------:R1:W-:Y:S04]  /*5b810*/  STL [R1+0x1fd8], R7 ;  /* 0x001fd80701007387 */ /* 0x0003e80000100800 */
[----:B-1----:R-:W2:Y:S04]  /*5b820*/  LDL.LU R9, [R1+0x1b80] ;  /* 0x001b800001097983 */ /* 0x002ea80000300800 */
[----:B------:R-:W2:Y:S01]  /*5b830*/  LDL.LU R8, [R1+0x1b8c] ;  /* 0x001b8c0001087983 */ /* 0x000ea20000300800 */
[----:B------:R-:W-:-:S02]  /*5b840*/  IMAD.MOV.U32 R46, RZ, RZ, R6 ;  /* 0x000000ffff2e7224 */ /* 0x000fc400078e0006 */
[----:B------:R-:W-:Y:S02]  /*5b850*/  IMAD.MOV.U32 R47, RZ, RZ, R7 ;  /* 0x000000ffff2f7224 */ /* 0x000fe400078e0007 */
[----:B------:R-:W2:Y:S04]  /*5b860*/  LDL.LU R7, [R1+0x1b78] ;  /* 0x001b780001077983 */ /* 0x000ea80000300800 */
[----:B------:R-:W2:Y:S04]  /*5b870*/  LDL.LU R6, [R1+0x1b84] ;  /* 0x001b840001067983 */ /* 0x000ea80000300800 */
[----:B------:R1:W-:Y:S01]  /*5b880*/  LDGSTS.E [R44+0x16800], [R46.64], P2 ;  /* 0x168000002e2c7fae */ /* 0x0003e20009121844 */
[----:B------:R-:W-:-:S04]  /*5b890*/  IADD3 R15, P1, R15, R242, RZ ;  /* 0x000000f20f0f7210 */ /* 0x000fc80007f3e0ff */
[----:B------:R-:W-:Y:S02]  /*5b8a0*/  IADD3.X R48, R48, R0, RZ, P1, !PT ;  /* 0x0000000030307210 */ /* 0x000fe40000ffe4ff */
[----:B------:R-:W-:Y:S01]  /*5b8b0*/  IADD3 R13, P3, R13, R242, RZ ;  /* 0x000000f20d0d7210 */ /* 0x000fe20007f7e0ff */
[----:B------:R-:W-:Y:S04]  /*5b8c0*/  STL [R1+0x1ba4], R15 ;  /* 0x001ba40f01007387 */ /* 0x000fe80000100800 */
[----:B------:R-:W-:Y:S01]  /*5b8d0*/  IMAD.X R14, R14, 0x1, R0, P3 ;  /* 0x000000010e0e7824 */ /* 0x000fe200018e0600 */
[----:B------:R1:W-:Y:S02]  /*5b8e0*/  STL [R1+0x1b98], R48 ;  /* 0x001b983001007387 */ /* 0x0003e40000100800 */
[----:B-1----:R-:W-:-:S02]  /*5b8f0*/  IMAD.MOV.U32 R47, RZ, RZ, R48 ;  /* 0x000000ffff2f7224 */ /* 0x002fc400078e0030 */
[----:B------:R-:W-:Y:S01]  /*5b900*/  STL [R1+0x1b9c], R13 ;  /* 0x001b9c0d01007387 */ /* 0x000fe20000100800 */
[----:B------:R-:W-:-:S03]  /*5b910*/  IMAD.MOV.U32 R46, RZ, RZ, R15 ;  /* 0x000000ffff2e7224 */ /* 0x000fc600078e000f */
[----:B------:R1:W-:Y:S04]  /*5b920*/  STL [R1+0x1b90], R14 ;  /* 0x001b900e01007387 */ /* 0x0003e80000100800 */
[----:B------:R-:W2:Y:S04]  /*5b930*/  LDL.LU R48, [R1+0x1b70] ;  /* 0x001b700001307983 */ /* 0x000ea80000300800 */
[----:B------:R-:W2:Y:S04]  /*5b940*/  LDL.LU R15, [R1+0x1b7c] ;  /* 0x001b7c00010f7983 */ /* 0x000ea80000300800 */
[----:B------:R1:W-:Y:S02]  /*5b950*/  LDGSTS.E [R44+0x16a00], [R46.64], P2 ;  /* 0x16a000002e2c7fae */ /* 0x0003e40009121844 */
[----:B-1----:R-:W-:Y:S01]  /*5b960*/  MOV R46, R13 ;  /* 0x0000000d002e7202 */ /* 0x002fe20000000f00 */
[----:B------:R-:W-:-:S02]  /*5b970*/  IMAD.MOV.U32 R47, RZ, RZ, R14 ;  /* 0x000000ffff2f7224 */ /* 0x000fc400078e000e */
[----:B------:R-:W2:Y:S04]  /*5b980*/  LDL.LU R14, [R1+0x1fc8] ;  /* 0x001fc800010e7983 */ /* 0x000ea80000300800 */
[----:B------:R-:W2:Y:S04]  /*5b990*/  LDL.LU R13, [R1+0x1fd4] ;  /* 0x001fd400010d7983 */ /* 0x000ea80000300800 */
[----:B------:R1:W-:Y:S01]  /*5b9a0*/  LDGSTS.E [R44+0x16c00], [R46.64], P2 ;  /* 0x16c000002e2c7fae */ /* 0x0003e20009121844 */
[----:B----4-:R-:W-:-:S05]  /*5b9b0*/  IADD3 R11, P3, R11, R242, RZ ;  /* 0x000000f20b0b7210 */ /* 0x010fca0007f7e0ff */
[--C-:B------:R-:W-:Y:S01]  /*5b9c0*/  IMAD.X R12, R12, 0x1, R0.reuse, P3 ;  /* 0x000000010c0c7824 */ /* 0x100fe200018e0600 */
[----:B---3--:R-:W-:Y:S01]  /*5b9d0*/  IADD3 R4, P4, R4, R242, RZ ;  /* 0x000000f204047210 */ /* 0x008fe20007f9e0ff */
[----:B------:R-:W-:Y:S04]  /*5b9e0*/  STL [R1+0x1b94], R11 ;  /* 0x001b940b01007387 */ /* 0x000fe80000100800 */
[----:B--2---:R-:W-:Y:S01]  /*5b9f0*/  IMAD.X R5, R5, 0x1, R0, P4 ;  /* 0x0000000105057824 */ /* 0x004fe200020e0600 */
[----:B------:R2:W-:Y:S01]  /*5ba00*/  STL [R1+0x1b88], R12 ;  /* 0x001b880c01007387 */ /* 0x0005e20000100800 */
[----:B-1----:R-:W-:Y:S01]  /*5ba10*/  MOV R46, R11 ;  /* 0x0000000b002e7202 */ /* 0x002fe20000000f00 */
[----:B------:R-:W-:Y:S02]  /*5ba20*/  IMAD.MOV.U32 R47, RZ, RZ, R12 ;  /* 0x000000ffff2f7224 */ /* 0x000fe400078e000c */
[----:B------:R-:W-:Y:S04]  /*5ba30*/  STL [R1+0x1fdc], R4 ;  /* 0x001fdc0401007387 */ /* 0x000fe80000100800 */
[----:B------:R1:W-:Y:S04]  /*5ba40*/  STL [R1+0x1fd0], R5 ;  /* 0x001fd00501007387 */ /* 0x0003e80000100800 */
[----:B--2---:R-:W2:Y:S04]  /*5ba50*/  LDL.LU R12, [R1+0x1b68] ;  /* 0x001b6800010c7983 */ /* 0x004ea80000300800 */
[----:B------:R-:W3:Y:S04]  /*5ba60*/  LDL.LU R11, [R1+0x1b74] ;  /* 0x001b7400010b7983 */ /* 0x000ee80000300800 */
[----:B------:R4:W-:Y:S02]  /*5ba70*/  LDGSTS.E [R44+0x16e00], [R46.64], P2 ;  /* 0x16e000002e2c7fae */ /* 0x0009e40009121844 */
[----:B----4-:R-:W-:-:S02]  /*5ba80*/  IMAD.MOV.U32 R47, RZ, RZ, R5 ;  /* 0x000000ffff2f7224 */ /* 0x010fc400078e0005 */
[----:B------:R-:W-:Y:S01]  /*5ba90*/  IMAD.MOV.U32 R46, RZ, RZ, R4 ;  /* 0x000000ffff2e7224 */ /* 0x000fe200078e0004 */
[----:B-1----:R-:W4:Y:S04]  /*5baa0*/  LDL.LU R5, [R1+0x1b60] ;  /* 0x001b600001057983 */ /* 0x002f280000300800 */
[----:B------:R-:W4:Y:S01]  /*5bab0*/  LDL.LU R4, [R1+0x1b6c] ;  /* 0x001b6c0001047983 */ /* 0x000f220000300800 */
        /* <DEDUP_REMOVED lines=8> */
[----:B------:R-:W-:Y:S01]  /*5bb40*/  ISETP.GT.AND P2, PT, R3, 0x35, PT ;  /* 0x000000350300780c */ /* 0x000fe20003f44270 */
[----:B------:R-:W-:Y:S02]  /*5bb50*/  IMAD.X R7, R7, 0x1, R0, P3 ;  /* 0x0000000107077824 */ /* 0x000fe400018e0600 */
[----:B------:R-:W-:Y:S01]  /*5bb60*/  STL [R1+0x1b8c], R8 ;  /* 0x001b8c0801007387 */ /* 0x000fe20000100800 */
[----:B------:R-:W-:Y:S01]  /*5bb70*/  SEL R45, RZ, 0x4, !P2 ;  /* 0x00000004ff2d7807 */ /* 0x000fe20005000000 */
[----:B-1----:R-:W-:Y:S02]  /*5bb80*/  IMAD.MOV.U32 R46, RZ, RZ, R8 ;  /* 0x000000ffff2e7224 */ /* 0x002fe400078e0008 */
[----:B------:R-:W-:Y:S01]  /*5bb90*/  IMAD.MOV.U32 R47, RZ, RZ, R9 ;  /* 0x000000ffff2f7224 */ /* 0x000fe200078e0009 */
[----:B------:R1:W-:Y:S04]  /*5bba0*/  STL [R1+0x1b80], R9 ;  /* 0x001b800901007387 */ /* 0x0003e80000100800 */
[----:B------:R1:W-:Y:S01]  /*5bbb0*/  LDGSTS.E [R44+0x18a00], [R46.64], P1 ;  /* 0x18a000002e2c7fae */ /* 0x0003e20008921844 */
[----:B------:R-:W-:-:S03]  /*5bbc0*/  SEL R45, R45, RZ, !P0 ;  /* 0x000000ff2d2d7207 */ /* 0x000fc60004000000 */
[----:B------:R-:W-:Y:S04]  /*5bbd0*/  STL [R1+0x1b84], R6 ;  /* 0x001b840601007387 */ /* 0x000fe80000100800 */
[----:B------:R1:W-:Y:S02]  /*5bbe0*/  STL [R1+0x1b78], R7 ;  /* 0x001b780701007387 */ /* 0x0003e40000100800 */
[----:B-1----:R-:W-:Y:S01]  /*5bbf0*/  MOV R46, R6 ;  /* 0x00000006002e7202 */ /* 0x002fe20000000f00 */
[----:B------:R-:W-:Y:S01]  /*5bc00*/  IMAD.MOV.U32 R47, RZ, RZ, R7 ;  /* 0x000000ffff2f7224 */ /* 0x000fe200078e0007 */
[----:B------:R-:W4:Y:S04]  /*5bc10*/  LDL.LU R9, [R1+0x1b58] ;  /* 0x001b580001097983 */ /* 0x000f280000300800 */
[----:B------:R-:W4:Y:S01]  /*5bc20*/  LDL.LU R8, [R1+0x1b64] ;  /* 0x001b640001087983 */ /* 0x000f220000300800 */
[----:B------:R-:W-:-:S03]  /*5bc30*/  ISETP.NE.U32.AND P2, PT, R45, RZ, PT ;  /* 0x000000ff2d00720c */ /* 0x000fc60003f45070 */
[----:B------:R1:W-:Y:S04]  /*5bc40*/  LDGSTS.E [R44+0x18c00], [R46.64], P1 ;  /* 0x18c000002e2c7fae */ /* 0x0003e80008921844 */
[----:B------:R-:W4:Y:S04]  /*5bc50*/  LDL.LU R7, [R1+0x1fc0] ;  /* 0x001fc00001077983 */ /* 0x000f280000300800 */
[----:B------:R-:W4:Y:S01]  /*5bc60*/  LDL.LU R6, [R1+0x1fcc] ;  /* 0x001fcc0001067983 */ /* 0x000f220000300800 */
[----:B------:R-:W-:-:S05]  /*5bc70*/  IADD3 R15, P3, R15, R242, RZ ;  /* 0x000000f20f0f7210 */ /* 0x000fca0007f7e0ff */
[----:B------:R-:W-:Y:S01]  /*5bc80*/  IMAD.X R48, R48, 0x1, R0, P3 ;  /* 0x0000000130307824 */ /* 0x000fe200018e0600 */
[----:B-1----:R-:W-:-:S03]  /*5bc90*/  MOV R46, R15 ;  /* 0x0000000f002e7202 */ /* 0x002fc60000000f00 */
[----:B------:R-:W-:Y:S01]  /*5bca0*/  IMAD.MOV.U32 R47, RZ, RZ, R48 ;  /* 0x000000ffff2f7224 */ /* 0x000fe200078e0030 */
[----:B------:R-:W-:Y:S04]  /*5bcb0*/  STL [R1+0x1b7c], R15 ;  /* 0x001b7c0f01007387 */ /* 0x000fe80000100800 */
[----:B------:R1:W-:Y:S01]  /*5bcc0*/  LDGSTS.E [R44+0x18e00], [R46.64], P1 ;  /* 0x18e000002e2c7fae */ /* 0x0003e20008921844 */
[----:B------:R-:W-:-:S03]  /*5bcd0*/  IADD3 R13, P4, R13, R242, RZ ;  /* 0x000000f20d0d7210 */ /* 0x000fc60007f9e0ff */
[----:B------:R1:W-:Y:S02]  /*5bce0*/  STL [R1+0x1b70], R48 ;  /* 0x001b703001007387 */ /* 0x0003e40000100800 */
[----:B------:R-:W-:Y:S02]  /*5bcf0*/  IMAD.X R14, R14, 0x1, R0, P4 ;  /* 0x000000010e0e7824 */ /* 0x000fe400020e0600 */
[----:B------:R-:W-:Y:S01]  /*5bd00*/  STL [R1+0x1fd4], R13 ;  /* 0x001fd40d01007387 */ /* 0x000fe20000100800 */
[----:B-1----:R-:W-:Y:S02]  /*5bd10*/  IMAD.MOV.U32 R46, RZ, RZ, R13 ;  /* 0x000000ffff2e7224 */ /* 0x002fe400078e000d */
[----:B------:R-:W-:Y:S01]  /*5bd20*/  IMAD.MOV.U32 R47, RZ, RZ, R14 ;  /* 0x000000ffff2f7224 */ /* 0x000fe200078e000e */
[----:B------:R-:W-:Y:S04]  /*5bd30*/  STL [R1+0x1fc8], R14 ;  /* 0x001fc80e01007387 */ /* 0x000fe80000100800 */
[----:B------:R-:W4:Y:S04]  /*5bd40*/  LDL.LU R50, [R1+0x1b50] ;  /* 0x001b500001327983 */ /* 0x000f280000300800 */
[----:B------:R-:W4:Y:S04]  /*5bd50*/  LDL.LU R49, [R1+0x1b5c] ;  /* 0x001b5c0001317983 */ /* 0x000f280000300800 */
[----:B------:R1:W-:Y:S04]  /*5bd60*/  LDGSTS.E [R44+0x1a800], [R46.64], P2 ;  /* 0x1a8000002e2c7fae */ /* 0x0003e80009121844 */
[----:B------:R-:W4:Y:S04]  /*5bd70*/  LDL.LU R48, [R1+0x1b48] ;  /* 0x001b480001307983 */ /* 0x000f280000300800 */
[----:B------:R-:W4:Y:S01]  /*5bd80*/  LDL.LU R15, [R1+0x1b54] ;  /* 0x001b5400010f7983 */ /* 0x000f220000300800 */
[----:B---3--:R-:W-:-:S04]  /*5bd90*/  IADD3 R11, P1, R11, R242, RZ ;  /* 0x000000f20b0b7210 */ /* 0x008fc80007f3e0ff */
[----:B--2---:R-:W-:Y:S01]  /*5bda0*/  IADD3.X R12, R12, R0, RZ, P1, !PT ;  /* 0x000000000c0c7210 */ /* 0x004fe20000ffe4ff */
[----:B-1----:R-:W-:Y:S01]  /*5bdb0*/  IMAD.MOV.U32 R46, RZ, RZ, R11 ;  /* 0x000000ffff2e7224 */ /* 0x002fe200078e000b */
[----:B------:R-:W-:Y:S03]  /*5bdc0*/  STL [R1+0x1b74], R11 ;  /* 0x001b740b01007387 */ /* 0x000fe60000100800 */
[----:B------:R-:W-:Y:S01]  /*5bdd0*/  IMAD.MOV.U32 R47, RZ, RZ, R12 ;  /* 0x000000ffff2f7224 */ /* 0x000fe200078e000c */
[----:B------:R-:W-:Y:S04]  /*5bde0*/  STL [R1+0x1b68], R12 ;  /* 0x001b680c01007387 */ /* 0x000fe80000100800 */
[----:B------:R1:W-:Y:S01]  /*5bdf0*/  LDGSTS.E [R44+0x1aa00], [R46.64], P2 ;  /* 0x1aa000002e2c7fae */ /* 0x0003e20009121844 */
[----:B----4-:R-:W-:-:S05]  /*5be00*/  IADD3 R4, P3, R4, R242, RZ ;  /* 0x000000f204047210 */ /* 0x010fca0007f7e0ff */
[----:B------:R-:W-:Y:S01]  /*5be10*/  IMAD.X R5, R5, 0x1, R0, P3 ;  /* 0x0000000105057824 */ /* 0x000fe200018e0600 */
[----:B------:R-:W-:Y:S01]  /*5be20*/  STL [R1+0x1b6c], R4 ;  /* 0x001b6c0401007387 */ /* 0x000fe20000100800 */
[----:B-1----:R-:W-:Y:S02]  /*5be30*/  MOV R46, R4 ;  /* 0x00000004002e7202 */ /* 0x002fe40000000f00 */
[----:B------:R-:W-:Y:S01]  /*5be40*/  IMAD.MOV.U32 R47, RZ, RZ, R5 ;  /* 0x000000ffff2f7224 */ /* 0x000fe200078e0005 */
[----:B------:R1:W-:Y:S01]  /*5be50*/  STL [R1+0x1b60], R5 ;  /* 0x001b600501007387 */ /* 0x0003e20000100800 */
[----:B------:R-:W-:-:S03]  /*5be60*/  ISETP.GT.AND P1, PT, R3, 0x39, PT ;  /* 0x000000390300780c */ /* 0x000fc60003f24270 */
[----:B------:R2:W-:Y:S04]  /*5be70*/  LDGSTS.E [R44+0x1ac00], [R46.64], P2 ;  /* 0x1ac000002e2c7fae */ /* 0x0005e80009121844 */
[----:B-1----:R-:W3:Y:S04]  /*5be80*/  LDL.LU R5, [R1+0x1b40] ;  /* 0x001b400001057983 */ /* 0x002ee80000300800 */
[----:B------:R-:W4:Y:S01]  /*5be90*/  LDL.LU R4, [R1+0x1b4c] ;  /* 0x001b4c0001047983 */ /* 0x000f220000300800 */
[----:B------:R-:W-:-:S03]  /*5bea0*/  SEL R45, RZ, 0x4, !P1 ;  /* 0x00000004ff2d7807 */ /* 0x000fc60004800000 */
[----:B------:R-:W3:Y:S01]  /*5beb0*/  LDL.LU R13, [R1+0x1fbc] ;  /* 0x001fbc00010d7983 */ /* 0x000ee20000300800 */
[----:B------:R-:W-:-:S03]  /*5bec0*/  SEL R45, R45, RZ, !P0 ;  /* 0x000000ff2d2d7207 */ /* 0x000fc60004000000 */
[----:B------:R-:W3:Y:S01]  /*5bed0*/  LDL.LU R11, [R1+0x1fc4] ;  /* 0x001fc400010b7983 */ /* 0x000ee20000300800 */
[----:B------:R-:W-:-:S03]  /*5bee0*/  ISETP.NE.U32.AND P1, PT, R45, RZ, PT ;  /* 0x000000ff2d00720c */ /* 0x000fc60003f25070 */
[----:B------:R-:W3:Y:S04]  /*5bef0*/  LDL.LU R14, [R1+0x1b38] ;  /* 0x001b3800010e7983 */ /* 0x000ee80000300800 */
[----:B------:R-:W3:Y:S01]  /*5bf00*/  LDL.LU R12, [R1+0x1b44] ;  /* 0x001b4400010c7983 */ /* 0x000ee20000300800 */
[----:B------:R-:W-:-:S05]  /*5bf10*/  IADD3 R8, P3, R8, R242, RZ ;  /* 0x000000f208087210 */ /* 0x000fca0007f7e0ff */
[--C-:B------:R-:W-:Y:S01]  /*5bf20*/  IMAD.X R9, R9, 0x1, R0.reuse, P3 ;  /* 0x0000000109097824 */ /* 0x100fe200018e0600 */
[----:B--2---:R-:W-:Y:S02]  /*5bf30*/  MOV R46, R8 ;  /* 0x00000008002e7202 */ /* 0x004fe40000000f00 */
[----:B------:R-:W-:Y:S01]  /*5bf40*/  IADD3 R6, P4, R6, R242, RZ ;  /* 0x000000f206067210 */ /* 0x000fe20007f9e0ff */
[----:B------:R-:W-:Y:S01]  /*5bf50*/  IMAD.MOV.U32 R47, RZ, RZ, R9 ;  /* 0x000000ffff2f7224 */ /* 0x000fe200078e0009 */
[----:B------:R-:W-:Y:S03]  /*5bf60*/  STL [R1+0x1b64], R8 ;  /* 0x001b640801007387 */ /* 0x000fe60000100800 */
[----:B------:R-:W-:Y:S01]  /*5bf70*/  IMAD.X R7, R7, 0x1, R0, P4 ;  /* 0x0000000107077824 */ /* 0x000fe200020e0600 */
[----:B------:R1:W-:Y:S04]  /*5bf80*/  STL [R1+0x1b58], R9 ;  /* 0x001b580901007387 */ /* 0x0003e80000100800 */
[----:B------:R-:W-:Y:S04]  /*5bf90*/  STL [R1+0x1fcc], R6 ;  /* 0x001fcc0601007387 */ /* 0x000fe80000100800 */
[----:B------:R2:W-:Y:S04]  /*5bfa0*/  LDGSTS.E [R44+0x1ae00], [R46.64], P2 ;  /* 0x1ae000002e2c7fae */ /* 0x0005e80009121844 */
[----:B------:R2:W-:Y:S04]  /*5bfb0*/  STL [R1+0x1fc0], R7 ;  /* 0x001fc00701007387 */ /* 0x0005e80000100800 */
[----:B-1----:R-:W3:Y:S04]  /*5bfc0*/  LDL.LU R9, [R1+0x1b30] ;  /* 0x001b300001097983 */ /* 0x002ee80000300800 */
[----:B------:R-:W3:Y:S01]  /*5bfd0*/  LDL.LU R8, [R1+0x1b3c] ;  /* 0x001b3c0001087983 */ /* 0x000ee20000300800 */
[----:B--2---:R-:W-:-:S02]  /*5bfe0*/  IMAD.MOV.U32 R46, RZ, RZ, R6 ;  /* 0x000000ffff2e7224 */ /* 0x004fc400078e0006 */
[----:B------:R-:W-:Y:S02]  /*5bff0*/  IMAD.MOV.U32 R47, RZ, RZ, R7 ;  /* 0x000000ffff2f7224 */ /* 0x000fe400078e0007 */
[----:B------:R-:W2:Y:S04]  /*5c000*/  LDL.LU R7, [R1+0x1b2c] ;  /* 0x001b2c0001077983 */ /* 0x000ea80000300800 */
[----:B------:R1:W-:Y:S04]  /*5c010*/  LDGSTS.E [R44+0x1c800], [R46.64], P1 ;  /* 0x1c8000002e2c7fae */ /* 0x0003e80008921844 */
[----:B------:R-:W2:Y:S01]  /*5c020*/  LDL.LU R6, [R1+0x1b34] ;  /* 0x001b340001067983 */ /* 0x000ea20000300800 */
[----:B------:R-:W-:-:S04]  /*5c030*/  IADD3 R49, P2, R49, R242, RZ ;  /* 0x000000f231317210 */ /* 0x000fc80007f5e0ff */
[----:B------:R-:W-:Y:S01]  /*5c040*/  IADD3.X R50, R50, R0, RZ, P2, !PT ;  /* 0x0000000032327210 */ /* 0x000fe200017fe4ff */
[----:B-1----:R-:W-:Y:S01]  /*5c050*/  IMAD.MOV.U32 R46, RZ, RZ, R49 ;  /* 0x000000ffff2e7224 */ /* 0x002fe200078e0031 */
[----:B------:R-:W-:-:S03]  /*5c060*/  IADD3 R15, P3, R15, R242, RZ ;  /* 0x000000f20f0f7210 */ /* 0x000fc60007f7e0ff */
[----:B------:R-:W-:Y:S02]  /*5c070*/  IMAD.MOV.U32 R47, RZ, RZ, R50 ;  /* 0x000000ffff2f7224 */ /* 0x000fe400078e0032 */
[----:B------:R-:W-:-:S03]  /*5c080*/  IMAD.X R48, R48, 0x1, R0, P3 ;  /* 0x0000000130307824 */ /* 0x000fc600018e0600 */
[----:B------:R1:W-:Y:S04]  /*5c090*/  LDGSTS.E [R44+0x1ca00], [R46.64], P1 ;  /* 0x1ca000002e2c7fae */ /* 0x0003e80008921844 */
[----:B------:R-:W-:Y:S04]  /*5c0a0*/  STL [R1+0x1b5c], R49 ;  /* 0x001b5c3101007387 */ /* 0x000fe80000100800 */
[----:B------:R-:W-:Y:S01]  /*5c0b0*/  STL [R1+0x1b50], R50 ;  /* 0x001b503201007387 */ /* 0x000fe20000100800 */
[----:B-1----:R-:W-:Y:S01]  /*5c0c0*/  MOV R46, R15 ;  /* 0x0000000f002e7202 */ /* 0x002fe20000000f00 */
[----:B------:R-:W-:-:S02]  /*5c0d0*/  IMAD.MOV.U32 R47, RZ, RZ, R48 ;  /* 0x000000ffff2f7224 */ /* 0x000fc400078e0030 */
[----:B------:R-:W-:Y:S04]  /*5c0e0*/  STL [R1+0x1b54], R15 ;  /* 0x001b540f01007387 */ /* 0x000fe80000100800 */
[----:B------:R-:W-:Y:S04]  /*5c0f0*/  STL [R1+0x1b48], R48 ;  /* 0x001b483001007387 */ /* 0x000fe80000100800 */
[----:B------:R1:W-:Y:S01]  /*5c100*/  LDGSTS.E [R44+0x1cc00], [R46.64], P1 ;  /* 0x1cc000002e2c7fae */ /* 0x0003e20008921844 */
[----:B----4-:R-:W-:-:S05]  /*5c110*/  IADD3 R4, P3, R4, R242, RZ ;  /* 0x000000f204047210 */ /* 0x010fca0007f7e0ff */
[----:B---3--:R-:W-:Y:S01]  /*5c120*/  IMAD.X R5, R5, 0x1, R0, P3 ;  /* 0x0000000105057824 */ /* 0x008fe200018e0600 */
[----:B------:R-:W-:Y:S01]  /*5c130*/  STL [R1+0x1b4c], R4 ;  /* 0x001b4c0401007387 */ /* 0x000fe20000100800 */
[----:B-1----:R-:W-:-:S03]  /*5c140*/  IMAD.MOV.U32 R46, RZ, RZ, R4 ;  /* 0x000000ffff2e7224 */ /* 0x002fc600078e0004 */
[----:B------:R1:W-:Y:S01]  /*5c150*/  STL [R1+0x1b40], R5 ;  /* 0x001b400501007387 */ /* 0x0003e20000100800 */
[----:B------:R-:W-:Y:S02]  /*5c160*/  MOV R47, R5 ;  /* 0x00000005002f7202 */ /* 0x000fe40000000f00 */
[----:B------:R-:W-:-:S03]  /*5c170*/  ISETP.GT.AND P2, PT, R3, 0x3d, PT ;  /* 0x0000003d0300780c */ /* 0x000fc60003f44270 */
[----:B------:R3:W-:Y:S04]  /*5c180*/  LDGSTS.E [R44+0x1ce00], [R46.64], P1 ;  /* 0x1ce000002e2c7fae */ /* 0x0007e80008921844 */
[----:B-1----:R-:W4:Y:S04]  /*5c190*/  LDL.LU R5, [R1+0x2118] ;  /* 0x0021180001057983 */ /* 0x002f280000300800 */
[----:B------:R-:W4:Y:S01]  /*5c1a0*/  LDL.LU R4, [R1+0x2124] ;  /* 0x0021240001047983 */ /* 0x000f220000300800 */
[----:B------:R-:W-:Y:S02]  /*5c1b0*/  SEL R45, RZ, 0x4, !P2 ;  /* 0x00000004ff2d7807 */ /* 0x000fe40005000000 */
[----:B------:R-:W-:-:S02]  /*5c1c0*/  IADD3 R11, P1, R11, R242, RZ ;  /* 0x000000f20b0b7210 */ /* 0x000fc40007f3e0ff */
[----:B------:R-:W-:-:S04]  /*5c1d0*/  SEL R45, R45, RZ, !P0 ;  /* 0x000000ff2d2d7207 */ /* 0x000fc80004000000 */
[----:B------:R-:W-:Y:S01]  /*5c1e0*/  ISETP.NE.U32.AND P2, PT, R45, RZ, PT ;  /* 0x000000ff2d00720c */ /* 0x000fe20003f45070 */
[----:B------:R-:W-:Y:S01]  /*5c1f0*/  IMAD.X R13, R13, 0x1, R0, P1 ;  /* 0x000000010d0d7824 */ /* 0x000fe200008e0600 */
[----:B------:R-:W-:Y:S01]  /*5c200*/  IADD3 R12, P3, R12, R242, RZ ;  /* 0x000000f20c0c7210 */ /* 0x000fe20007f7e0ff */
[----:B---3--:R-:W-:-:S03]  /*5c210*/  IMAD.MOV.U32 R46, RZ, RZ, R11 ;  /* 0x000000ffff2e7224 */ /* 0x008fc600078e000b */
[----:B------:R-:W-:Y:S01]  /*5c220*/  MOV R47, R13 ;  /* 0x0000000d002f7202 */ /* 0x000fe20000000f00 */
[----:B------:R-:W-:Y:S01]  /*5c230*/  IMAD.X R14, R14, 0x1, R0, P3 ;  /* 0x000000010e0e7824 */ /* 0x000fe200018e0600 */
[----:B------:R-:W-:Y:S04]  /*5c240*/  STL [R1+0x1fc4], R11 ;  /* 0x001fc40b01007387 */ /* 0x000fe80000100800 */
[----:B------:R1:W-:Y:S04]  /*5c250*/  STL [R1+0x1fbc], R13 ;  /* 0x001fbc0d01007387 */ /* 0x0003e80000100800 */
[----:B------:R3:W-:Y:S04]  /*5c260*/  LDGSTS.E [R44+0x1e800], [R46.64], P2 ;  /* 0x1e8000002e2c7fae */ /* 0x0007e80009121844 */
[----:B------:R-:W-:Y:S04]  /*5c270*/  STL [R1+0x1b44], R12 ;  /* 0x001b440c01007387 */ /* 0x000fe80000100800 */
[----:B-1----:R-:W4:Y:S01]  /*5c280*/  LDL.LU R13, [R1+0x1f4c] ;  /* 0x001f4c00010d7983 */ /* 0x002f220000300800 */
[----:B---3--:R-:W-:-:S02]  /*5c290*/  IMAD.MOV.U32 R46, RZ, RZ, R12 ;  /* 0x000000ffff2e7224 */ /* 0x008fc400078e000c */
[----:B------:R-:W-:Y:S01]  /*5c2a0*/  IMAD.MOV.U32 R47, RZ, RZ, R14 ;  /* 0x000000ffff2f7224 */ /* 0x000fe200078e000e */
[----:B------:R1:W-:Y:S04]  /*5c2b0*/  STL [R1+0x1b38], R14 ;  /* 0x001b380e01007387 */ /* 0x0003e80000100800 */
[----:B------:R-:W3:Y:S04]  /*5c2c0*/  LDL.LU R11, [R1+0x1f44] ;  /* 0x001f4400010b7983 */ /* 0x000ee80000300800 */
[----:B------:R2:W-:Y:S04]  /*5c2d0*/  LDGSTS.E [R44+0x1ea00], [R46.64], P2 ;  /* 0x1ea000002e2c7fae */ /* 0x0005e80009121844 */
[----:B-1----:R-:W3:Y:S01]  /*5c2e0*/  LDL.LU R14, [R1+0x1f40] ;  /* 0x001f4000010e7983 */ /* 0x002ee20000300800 */
[----:B------:R-:W-:-:S03]  /*5c2f0*/  IADD3 R8, P1, R8, R242, RZ ;  /* 0x000000f208087210 */ /* 0x000fc60007f3e0ff */
[----:B------:R-:W3:Y:S02]  /*5c300*/  LDL.LU R12, [R1+0x1f38] ;  /* 0x001f3800010c7983 */ /* 0x000ee40000300800 */
[----:B------:R-:W-:Y:S02]  /*5c310*/  IMAD.X R9, R9, 0x1, R0, P1 ;  /* 0x0000000109097824 */ /* 0x000fe400008e0600 */
[----:B--2---:R-:W-:Y:S02]  /*5c320*/  IMAD.MOV.U32 R46, RZ, RZ, R8 ;  /* 0x000000ffff2e7224 */ /* 0x004fe400078e0008 */
[----:B------:R-:W-:Y:S01]  /*5c330*/  IMAD.MOV.U32 R47, RZ, RZ, R9 ;  /* 0x000000ffff2f7224 */ /* 0x000fe200078e0009 */
[----:B------:R-:W-:Y:S01]  /*5c340*/  IADD3 R6, P3, R6, R242, RZ ;  /* 0x000000f206067210 */ /* 0x000fe20007f7e0ff */
[----:B------:R-:W-:Y:S03]  /*5c350*/  STL [R1+0x1b3c], R8 ;  /* 0x001b3c0801007387 */ /* 0x000fe60000100800 */
[----:B------:R-:W-:Y:S01]  /*5c360*/  IADD3.X R7, R7, R0, RZ, P3, !PT ;  /* 0x0000000007077210 */ /* 0x000fe20001ffe4ff */
[----:B------:R1:W-:Y:S04]  /*5c370*/  STL [R1+0x1b30], R9 ;  /* 0x001b300901007387 */ /* 0x0003e80000100800 */
[----:B------:R2:W-:Y:S04]  /*5c380*/  LDGSTS.E [R44+0x1ec00], [R46.64], P2 ;  /* 0x1ec000002e2c7fae */ /* 0x0005e80009121844 */
[----:B------:R1:W-:Y:S01]  /*5c390*/  STL [R1+0x1b34], R6 ;  /* 0x001b340601007387 */ /* 0x0003e20000100800 */
[----:B------:R-:W-:-:S03]  /*5c3a0*/  ISETP.GT.AND P1, PT, R3, 0x2, PT ;  /* 0x000000020300780c */ /* 0x000fc60003f24270 */
[----:B------:R1:W-:Y:S01]  /*5c3b0*/  STL [R1+0x1b2c], R7 ;  /* 0x001b2c0701007387 */ /* 0x0003e20000100800 */
[----:B--2---:R-:W-:Y:S01]  /*5c3c0*/  IMAD.MOV.U32 R46, RZ, RZ, R6 ;  /* 0x000000ffff2e7224 */ /* 0x004fe200078e0006 */
[----:B------:R-:W-:Y:S02]  /*5c3d0*/  MOV R47, R7 ;  /* 0x00000007002f7202 */ /* 0x000fe40000000f00 */
[----:B------:R-:W2:Y:S04]  /*5c3e0*/  LDL.LU R48, [R1+0x1f30] ;  /* 0x001f300001307983 */ /* 0x000ea80000300800 */
[----:B------:R-:W2:Y:S01]  /*5c3f0*/  LDL.LU R15, [R1+0x1f3c] ;  /* 0x001f3c00010f7983 */ /* 0x000ea20000300800 */
[----:B------:R-:W-:-:S03]  /*5c400*/  IMAD.SHL.U32 R241, R241, 0x4, RZ ;  /* 0x00000004f1f17824 */ /* 0x000fc600078e00ff */
[----:B-1----:R-:W2:Y:S04]  /*5c410*/  LDL.LU R9, [R1+0x20f8] ;  /* 0x0020f80001097983 */ /* 0x002ea80000300800 */
[----:B------:R1:W-:Y:S04]  /*5c420*/  LDGSTS.E [R44+0x1ee00], [R46.64], P2 ;  /* 0x1ee000002e2c7fae */ /* 0x0003e80009121844 */
[----:B------:R-:W2:Y:S01]  /*5c430*/  LDL.LU R8, [R1+0x2104] ;  /* 0x0021040001087983 */ /* 0x000ea20000300800 */
[----:B------:R-:W-:Y:S02]  /*5c440*/  LOP3.LUT R6, R241, 0x40, RZ, 0x3c, !PT ;  /* 0x00000040f1067812 */ /* 0x000fe400078e3cff */
[----:B-1----:R-:W-:-:S04]  /*5c450*/  SEL R44, RZ, 0x4, !P1 ;  /* 0x00000004ff2c7807 */ /* 0x002fc80004800000 */
[----:B------:R-:W-:-:S04]  /*5c460*/  SEL R44, R44, RZ, !P0 ;  /* 0x000000ff2c2c7207 */ /* 0x000fc80004000000 */
[----:B------:R-:W-:Y:S01]  /*5c470*/  ISETP.NE.U32.AND P1, PT, R44, RZ, PT ;  /* 0x000000ff2c00720c */ /* 0x000fe20003f25070 */
[----:B------:R-:W-:Y:S01]  /*5c480*/  IMAD R44, R252, 0x20000, R6 ;  /* 0x00020000fc2c7824 */ /* 0x000fe200078e0206 */
[----:B----4-:R-:W-:-:S05]  /*5c490*/  IADD3 R4, P2, R4, R242, RZ ;  /* 0x000000f204047210 */ /* 0x010fca0007f5e0ff */
[----:B------:R-:W-:Y:S01]  /*5c4a0*/  IMAD.X R5, R5, 0x1, R0, P2 ;  /* 0x0000000105057824 */ /* 0x000fe200010e0600 */
[----:B------:R-:W-:Y:S01]  /*5c4b0*/  STL [R1+0x2124], R4 ;  /* 0x0021240401007387 */ /* 0x000fe20000100800 */
[----:B------:R-:W-:-:S03]  /*5c4c0*/  MOV R46, R4 ;  /* 0x00000004002e7202 */ /* 0x000fc60000000f00 */
[----:B------:R1:W-:Y:S01]  /*5c4d0*/  STL [R1+0x2118], R5 ;  /* 0x0021180501007387 */ /* 0x0003e20000100800 */
[----:B------:R-:W-:-:S03]  /*5c4e0*/  IMAD.MOV.U32 R47, RZ, RZ, R5 ;  /* 0x000000ffff2f7224 */ /* 0x000fc600078e0005 */
[----:B------:R-:W4:Y:S04]  /*5c4f0*/  LDL.LU R7, [R1+0x1ee0] ;  /* 0x001ee00001077983 */ /* 0x000f280000300800 */
[----:B------:R-:W4:Y:S04]  /*5c500*/  LDL.LU R6, [R1+0x1eec] ;  /* 0x001eec0001067983 */ /* 0x000f280000300800 */
[----:B-1----:R-:W4:Y:S04]  /*5c510*/  LDL.LU R5, [R1+0x1ed8] ;  /* 0x001ed80001057983 */ /* 0x002f280000300800 */
[----:B------:R-:W4:Y:S04]  /*5c520*/  LDL.LU R4, [R1+0x1ee4] ;  /* 0x001ee40001047983 */ /* 0x000f280000300800 */
[----:B------:R1:W-:Y:S01]  /*5c530*/  LDGSTS.E [R44+0x1000], [R46.64], P1 ;  /* 0x010000002e2c7fae */ /* 0x0003e20008921844 */
[----:B------:R-:W-:-:S02]  /*5c540*/  IADD3 R13, P2, R13, R242, RZ ;  /* 0x000000f20d0d7210 */ /* 0x000fc40007f5e0ff */
[----:B---3--:R-:W-:-:S03]  /*5c550*/  IADD3 R11, P3, R11, R242, RZ ;  /* 0x000000f20b0b7210 */ /* 0x008fc60007f7e0ff */
[----:B------:R-:W-:Y:S01]  /*5c560*/  STL [R1+0x1f4c], R13 ;  /* 0x001f4c0d01007387 */ /* 0x000fe20000100800 */
[----:B-1----:R-:W-:Y:S01]  /*5c570*/  MOV R46, R13 ;  /* 0x0000000d002e7202 */ /* 0x002fe20000000f00 */
[--C-:B------:R-:W-:Y:S02]  /*5c580*/  IMAD.X R14, R14, 0x1, R0.reuse, P2 ;  /* 0x000000010e0e7824 */ /* 0x100fe400010e0600 */
[----:B------:R-:W-:-:S03]  /*5c590*/  IMAD.X R12, R12, 0x1, R0, P3 ;  /* 0x000000010c0c7824 */ /* 0x000fc600018e0600 */
[----:B------:R1:W-:Y:S01]  /*5c5a0*/  STL [R1+0x1f40], R14 ;  /* 0x001f400e01007387 */ /* 0x0003e20000100800 */
[----:B------:R-:W-:Y:S01]  /*5c5b0*/  IMAD.MOV.U32 R47, RZ, RZ, R14 ;  /* 0x000000ffff2f7224 */ /* 0x000fe200078e000e */
[----:B------:R-:W-:Y:S02]  /*5c5c0*/  ISETP.GT.AND P2, PT, R3, 0x6, PT ;  /* 0x000000060300780c */ /* 0x000fe40003f44270 */
        /* <DEDUP_REMOVED lines=9> */
[----:B---3--:R-:W3:Y:S04]  /*5c660*/  LDL.LU R12, [R1+0x20d8] ;  /* 0x0020d800010c7983 */ /* 0x008ee80000300800 */
[----:B------:R-:W3:Y:S01]  /*5c670*/  LDL.LU R11, [R1+0x20e4] ;  /* 0x0020e400010b7983 */ /* 0x000ee20000300800 */
[----:B--2---:R-:W-:-:S03]  /*5c680*/  IADD3 R15, P3, R15, R242, RZ ;  /* 0x000000f20f0f7210 */ /* 0x004fc60007f7e0ff */
[----:B------:R1:W-:Y:S01]  /*5c690*/  LDGSTS.E [R44+0x1400], [R46.64], P1 ;  /* 0x014000002e2c7fae */ /* 0x0003e20008921844 */
[----:B------:R-:W-:Y:S02]  /*5c6a0*/  IADD3.X R48, R48, R0, RZ, P3, !PT ;  /* 0x0000000030307210 */ /* 0x000fe40001ffe4ff */
[----:B------:R-:W-:Y:S01]  /*5c6b0*/  IADD3 R8, P4, R8, R242, RZ ;  /* 0x000000f208087210 */ /* 0x000fe20007f9e0ff */
[----:B------:R-:W-:Y:S01]  /*5c6c0*/  STL [R1+0x1f3c], R15 ;  /* 0x001f3c0f01007387 */ /* 0x000fe20000100800 */
[----:B-1----:R-:W-:Y:S01]  /*5c6d0*/  IMAD.MOV.U32 R46, RZ, RZ, R15 ;  /* 0x000000ffff2e7224 */ /* 0x002fe200078e000f */
[----:B------:R-:W-:Y:S01]  /*5c6e0*/  ISETP.NE.U32.AND P2, PT, R45, RZ, PT ;  /* 0x000000ff2d00720c */ /* 0x000fe20003f45070 */
        /* <DEDUP_REMOVED lines=11> */
[----:B------:R-:W3:Y:S04]  /*5c7a0*/  LDL.LU R8, [R1+0x1e84] ;  /* 0x001e840001087983 */ /* 0x000ee80000300800 */
[----:B------:R1:W-:Y:S01]  /*5c7b0*/  LDGSTS.E [R44+0x3000], [R46.64], P2 ;  /* 0x030000002e2c7fae */ /* 0x0003e20009121844 */
[----:B----4-:R-:W-:-:S05]  /*5c7c0*/  IADD3 R6, P1, R6, R242, RZ ;  /* 0x000000f206067210 */ /* 0x010fca0007f3e0ff */
[--C-:B------:R-:W-:Y:S01]  /*5c7d0*/  IMAD.X R7, R7, 0x1, R0.reuse, P1 ;  /* 0x0000000107077824 */ /* 0x100fe200008e0600 */
        /* <DEDUP_REMOVED lines=13> */
[----:B----4-:R-:W4:Y:S04]  /*5c8b0*/  LDL.LU R5, [R1+0x20b8] ;  /* 0x0020b80001057983 */ /* 0x010f280000300800 */
[----:B------:R-:W4:Y:S01]  /*5c8c0*/  LDL.LU R4, [R1+0x20c4] ;  /* 0x0020c40001047983 */ /* 0x000f220000300800 */
[----:B------:R-:W-:-:S03]  /*5c8d0*/  ISETP.GT.AND P1, PT, R3, 0xa, PT ;  /* 0x0000000a0300780c */ /* 0x000fc60003f24270 */
[----:B------:R1:W-:Y:S01]  /*5c8e0*/  LDGSTS.E [R44+0x3400], [R46.64], P2 ;  /* 0x034000002e2c7fae */ /* 0x0003e20009121844 */
[----:B------:R-:W-:Y:S02]  /*5c8f0*/  SEL R45, RZ, 0x4, !P1 ;  /* 0x00000004ff2d7807 */ /* 0x000fe40004800000 */
[----:B------:R-:W-:Y:S02]  /*5c900*/  IADD3 R13, P3, R13, R242, RZ ;  /* 0x000000f20d0d7210 */ /* 0x000fe40007f7e0ff */
[----:B------:R-:W-:Y:S02]  /*5c910*/  SEL R45, R45, RZ, !P0 ;  /* 0x000000ff2d2d7207 */ /* 0x000fe40004000000 */
[----:B------:R-:W-:Y:S01]  /*5c920*/  IADD3.X R14, R14, R0, RZ, P3, !PT ;  /* 0x000000000e0e7210 */ /* 0x000fe20001ffe4ff */
[----:B------:R-:W-:Y:S01]  /*5c930*/  STL [R1+0x1edc], R13 ;  /* 0x001edc0d01007387 */ /* 0x000fe20000100800 */
[----:B-1----:R-:W-:Y:S01]  /*5c940*/  IMAD.MOV.U32 R46, RZ, RZ, R13 ;  /* 0x000000ffff2e7224 */ /* 0x002fe200078e000d */
[----:B------:R-:W-:-:S02]  /*5c950*/  ISETP.NE.U32.AND P1, PT, R45, RZ, PT ;  /* 0x000000ff2d00720c */ /* 0x000fc40003f25070 */
[----:B------:R-:W-:Y:S01]  /*5c960*/  IMAD.MOV.U32 R47, RZ, RZ, R14 ;  /* 0x000000ffff2f7224 */ /* 0x000fe200078e000e */
[----:B---3--:R-:W-:Y:S01]  /*5c970*/  IADD3 R11, P4, R11, R242, RZ ;  /* 0x000000f20b0b7210 */ /* 0x008fe20007f9e0ff */
        /* <DEDUP_REMOVED lines=31> */
[----:B------:R-:W-:Y:S01]  /*5cb70*/  IADD3.X R7, R7, R0, RZ, P3, !PT ;  /* 0x0000000007077210 */ /* 0x000fe20001ffe4ff */
[----:B-1----:R-:W-:Y:S01]  /*5cb80*/  IMAD.MOV.U32 R46, RZ, RZ, R6 ;  /* 0x000000ffff2e7224 */ /* 0x002fe200078e0006 */
[----:B------:R-:W-:Y:S03]  /*5cb90*/  STL [R1+0x1e7c], R6 ;  /* 0x001e7c0601007387 */ /* 0x000fe60000100800 */
[----:B------:R-:W-:Y:S01]  /*5cba0*/  IMAD.MOV.U32 R47, RZ, RZ, R7 ;  /* 0x000000ffff2f7224 */ /* 0x000fe200078e0007 */
[----:B----4-:R-:W-:Y:S01]  /*5cbb0*/  IADD3 R4, P4, R4, R242, RZ ;  /* 0x000000f204047210 */ /* 0x010fe20007f9e0ff */
[----:B------:R1:W-:Y:S04]  /*5cbc0*/  STL [R1+0x1e70], R7 ;  /* 0x001e700701007387 */ /* 0x0003e80000100800 */
[----:B------:R-:W-:Y:S01]  /*5cbd0*/  IMAD.X R5, R5, 0x1, R0, P4 ;  /* 0x0000000105057824 */ /* 0x000fe200020e0600 */
[----:B------:R-:W-:Y:S04]  /*5cbe0*/  STL [R1+0x20c4], R4 ;  /* 0x0020c40401007387 */ /* 0x000fe80000100800 */
[----:B------:R2:W-:Y:S04]  /*5cbf0*/  STL [R1+0x20b8], R5 ;  /* 0x0020b80501007387 */ /* 0x0005e80000100800 */
[----:B------:R4:W-:Y:S04]  /*5cc00*/  LDGSTS.E [R44+0x5600], [R46.64], P1 ;  /* 0x056000002e2c7fae */ /* 0x0009e80008921844 */
[----:B-1----:R-:W3:Y:S04]  /*5cc10*/  LDL.LU R7, [R1+0x1dc0] ;  /* 0x001dc00001077983 */ /* 0x002ee80000300800 */
[----:B------:R-:W3:Y:S01]  /*5cc20*/  LDL.LU R6, [R1+0x1dcc] ;  /* 0x001dcc0001067983 */ /* 0x000ee20000300800 */
[----:B----4-:R-:W-:Y:S01]  /*5cc30*/  IMAD.MOV.U32 R47, RZ, RZ, R5 ;  /* 0x000000ffff2f7224 */ /* 0x010fe200078e0005 */
[----:B------:R-:W-:-:S02]  /*5cc40*/  MOV R46, R4 ;  /* 0x00000004002e7202 */ /* 0x000fc40000000f00 */
[----:B--2---:R-:W2:Y:S04]  /*5cc50*/  LDL.LU R5, [R1+0x1db8] ;  /* 0x001db80001057983 */ /* 0x004ea80000300800 */
[----:B------:R-:W4:Y:S01]  /*5cc60*/  LDL.LU R4, [R1+0x1dc4] ;  /* 0x001dc40001047983 */ /* 0x000f220000300800 */
[----:B------:R-:W-:-:S04]  /*5cc70*/  ISETP.GT.AND P2, PT, R3, 0xe, PT ;  /* 0x0000000e0300780c */ /* 0x000fc80003f44270 */
[----:B------:R-:W-:-:S04]  /*5cc80*/  SEL R45, RZ, 0x4, !P2 ;  /* 0x00000004ff2d7807 */ /* 0x000fc80005000000 */
[----:B------:R-:W-:-:S04]  /*5cc90*/  SEL R45, R45, RZ, !P0 ;  /* 0x000000ff2d2d7207 */ /* 0x000fc80004000000 */
[----:B------:R-:W-:Y:S02]  /*5cca0*/  ISETP.NE.U32.AND P2, PT, R45, RZ, PT ;  /* 0x000000ff2d00720c */ /* 0x000fe40003f45070 */
[----:B------:R-:W-:-:S05]  /*5ccb0*/  IADD3 R13, P1, R13, R242, RZ ;  /* 0x000000f20d0d7210 */ /* 0x000fca0007f3e0ff */
[----:B------:R-:W-:Y:S01]  /*5ccc0*/  IMAD.X R14, R14, 0x1, R0, P1 ;  /* 0x000000010e0e7824 */ /* 0x000fe200008e0600 */
[----:B------:R-:W-:-:S05]  /*5ccd0*/  IADD3 R11, P3, R11, R242, RZ ;  /* 0x000000f20b0b7210 */ /* 0x000fca0007f7e0ff */
[----:B------:R1:W-:Y:S04]  /*5cce0*/  LDGSTS.E [R44+0x7000], [R46.64], P2 ;  /* 0x070000002e2c7fae */ /* 0x0003e80009121844 */
[----:B------:R-:W-:Y:S01]  /*5ccf0*/  STL [R1+0x1e2c], R13 ;  /* 0x001e2c0d01007387 */ /* 0x000fe20000100800 */
[----:B------:R-:W-:-:S03]  /*5cd00*/  IMAD.X R12, R12, 0x1, R0, P3 ;  /* 0x000000010c0c7824 */ /* 0x000fc600018e0600 */
[----:B------:R1:W-:Y:S01]  /*5cd10*/  STL [R1+0x1e20], R14 ;  /* 0x001e200e01007387 */ /* 0x0003e20000100800 */
[----:B------:R-:W-:Y:S01]  /*5cd20*/  STL [R1+0x1e24], R11 ;  /* 0x001e240b01007387 */ /* 0x000fe20000100800 */
[----:B------:R-:W-:Y:S02]  /*5cd30*/  ISETP.GT.AND P1, PT, R3, 0x12, PT ;  /* 0x000000120300780c */ /* 0x000fe40003f24270 */
[----:B------:R1:W-:Y:S02]  /*5cd40*/  STL [R1+0x1e18], R12 ;  /* 0x001e180c01007387 */ /* 0x0003e40000100800 */
[----:B-1----:R-:W-:Y:S01]  /*5cd50*/  MOV R46, R13 ;  /* 0x0000000d002e7202 */ /* 0x002fe20000000f00 */
[----:B------:R-:W-:Y:S02]  /*5cd60*/  IMAD.MOV.U32 R47, RZ, RZ, R14 ;  /* 0x000000ffff2f7224 */ /* 0x000fe400078e000e */
[----:B------:R-:W2:Y:S04]  /*5cd70*/  LDL.LU R14, [R1+0x1db0] ;  /* 0x001db000010e7983 */ /* 0x000ea80000300800 */
[----:B------:R1:W-:Y:S01]  /*5cd80*/  LDGSTS.E [R44+0x7200], [R46.64], P2 ;  /* 0x072000002e2c7fae */ /* 0x0003e20009121844 */
[----:B------:R-:W2:Y:S01]  /*5cd90*/  LDL.LU R13, [R1+0x1dbc] ;  /* 0x001dbc00010d7983 */ /* 0x000ea20000300800 */
[----:B------:R-:W-:-:S04]  /*5cda0*/  SEL R45, RZ, 0x4, !P1 ;  /* 0x00000004ff2d7807 */ /* 0x000fc80004800000 */
[----:B------:R-:W-:Y:S01]  /*5cdb0*/  SEL R45, R45, RZ, !P0 ;  /* 0x000000ff2d2d7207 */ /* 0x000fe20004000000 */
[----:B-1----:R-:W-:Y:S02]  /*5cdc0*/  IMAD.MOV.U32 R47, RZ, RZ, R12 ;  /* 0x000000ffff2f7224 */ /* 0x002fe400078e000c */
[----:B------:R-:W-:Y:S01]  /*5cdd0*/  IMAD.MOV.U32 R46, RZ, RZ, R11 ;  /* 0x000000ffff2e7224 */ /* 0x000fe200078e000b */
[----:B------:R-:W2:Y:S01]  /*5cde0*/  LDL.LU R12, [R1+0x2078] ;  /* 0x00207800010c7983 */ /* 0x000ea20000300800 */
[----:B------:R-:W2:Y:S01]  /*5cdf0*/  LDL.LU R11, [R1+0x2084] ;  /* 0x00208400010b7983 */ /* 0x000ea20000300800 */
[----:B------:R-:W-:Y:S02]  /*5ce00*/  ISETP.NE.U32.AND P1, PT, R45, RZ, PT ;  /* 0x000000ff2d00720c */ /* 0x000fe40003f25070 */
[----:B------:R1:W-:Y:S01]  /*5ce10*/  LDGSTS.E [R44+0x7400], [R46.64], P2 ;  /* 0x074000002e2c7fae */ /* 0x0003e20009121844 */
[----:B------:R-:W-:-:S04]  /*5ce20*/  IADD3 R15, P3, R15, R242, RZ ;  /* 0x000000f20f0f7210 */ /* 0x000fc80007f7e0ff */
[----:B------:R-:W-:Y:S01]  /*5ce30*/  IADD3.X R48, R48, R0, RZ, P3, !PT ;  /* 0x0000000030307210 */ /* 0x000fe20001ffe4ff */
[----:B-1----:R-:W-:Y:S01]  /*5ce40*/  IMAD.MOV.U32 R46, RZ, RZ, R15 ;  /* 0x000000ffff2e7224 */ /* 0x002fe200078e000f */
[----:B------:R-:W-:Y:S03]  /*5ce50*/  STL [R1+0x1e1c], R15 ;  /* 0x001e1c0f01007387 */ /* 0x000fe60000100800 */
[----:B------:R1:W-:Y:S02]  /*5ce60*/  STL [R1+0x1e10], R48 ;  /* 0x001e103001007387 */ /* 0x0003e40000100800 */
[----:B------:R-:W-:-:S05]  /*5ce70*/  IMAD.MOV.U32 R47, RZ, RZ, R48 ;  /* 0x000000ffff2f7224 */ /* 0x000fca00078e0030 */
[----:B------:R1:W-:Y:S01]  /*5ce80*/  LDGSTS.E [R44+0x7600], [R46.64], P2 ;  /* 0x076000002e2c7fae */ /* 0x0003e20009121844 */
[----:B------:R-:W-:-:S05]  /*5ce90*/  IADD3 R8, P4, R8, R242, RZ ;  /* 0x000000f208087210 */ /* 0x000fca0007f9e0ff */
[----:B------:R-:W-:Y:S01]  /*5cea0*/  IMAD.X R9, R9, 0x1, R0, P4 ;  /* 0x0000000109097824 */ /* 0x000fe200020e0600 */
[----:B------:R-:W-:Y:S04]  /*5ceb0*/  STL [R1+0x20a4], R8 ;  /* 0x0020a40801007387 */ /* 0x000fe80000100800 */
[----:B------:R1:W-:Y:S02]  /*5cec0*/  STL [R1+0x2098], R9 ;  /* 0x0020980901007387 */ /* 0x0003e40000100800 */
[----:B-1----:R-:W2:Y:S02]  /*5ced0*/  LDL.LU R48, [R1+0x1d60] ;  /* 0x001d600001307983 */ /* 0x002ea40000300800 */
[----:B------:R-:W-:Y:S01]  /*5cee0*/  IMAD.MOV.U32 R47, RZ, RZ, R9 ;  /* 0x000000ffff2f7224 */ /* 0x000fe200078e0009 */
[----:B------:R-:W2:Y:S01]  /*5cef0*/  LDL.LU R15, [R1+0x1d6c] ;  /* 0x001d6c00010f7983 */ /* 0x000ea20000300800 */
[----:B------:R-:W-:-:S05]  /*5cf00*/  MOV R46, R8 ;  /* 0x00000008002e7202 */ /* 0x000fca0000000f00 */
[----:B------:R1:W-:Y:S04]  /*5cf10*/  LDGSTS.E [R44+0x9000], [R46.64], P1 ;  /* 0x090000002e2c7fae */ /* 0x0003e80008921844 */
[----:B------:R-:W2:Y:S01]  /*5cf20*/  LDL.LU R9, [R1+0x1d58] ;  /* 0x001d580001097983 */ /* 0x000ea20000300800 */
[----:B------:R-:W2:Y:S01]  /*5cf30*/  LDL.LU R8, [R1+0x1d64] ;  /* 0x001d640001087983 */ /* 0x000ea20000300800 */
[----:B---3--:R-:W-:-:S05]  /*5cf40*/  IADD3 R6, P2, R6, R242, RZ ;  /* 0x000000f206067210 */ /* 0x008fca0007f5e0ff */
[--C-:B------:R-:W-:Y:S01]  /*5cf50*/  IMAD.X R7, R7, 0x1, R0.reuse, P2 ;  /* 0x0000000107077824 */ /* 0x100fe200010e0600 */
[----:B----4-:R-:W-:Y:S01]  /*5cf60*/  IADD3 R4, P3, R4, R242, RZ ;  /* 0x000000f204047210 */ /* 0x010fe20007f7e0ff */
[----:B------:R-:W-:Y:S01]  /*5cf70*/  STL [R1+0x1dcc], R6 ;  /* 0x001dcc0601007387 */ /* 0x000fe20000100800 */
[----:B-1----:R-:W-:Y:S01]  /*5cf80*/  MOV R46, R6 ;  /* 0x00000006002e7202 */ /* 0x002fe20000000f00 */
[----:B------:R-:W-:Y:S02]  /*5cf90*/  IMAD.MOV.U32 R47, RZ, RZ, R7 ;  /* 0x000000ffff2f7224 */ /* 0x000fe400078e0007 */
[----:B--2---:R-:W-:Y:S01]  /*5cfa0*/  IMAD.X R5, R5, 0x1, R0, P3 ;  /* 0x0000000105057824 */ /* 0x004fe200018e0600 */
[----:B------:R1:W-:Y:S01]  /*5cfb0*/  STL [R1+0x1dc0], R7 ;  /* 0x001dc00701007387 */ /* 0x0003e20000100800 */
[----:B------:R-:W-:Y:S03]  /*5cfc0*/  STL [R1+0x1dc4], R4 ;  /* 0x001dc40401007387 */ /* 0x000fe60000100800 */
[----:B------:R2:W-:Y:S04]  /*5cfd0*/  LDGSTS.E [R44+0x9200], [R46.64], P1 ;  /* 0x092000002e2c7fae */ /* 0x0005e80008921844 */
[----:B------:R3:W-:Y:S04]  /*5cfe0*/  STL [R1+0x1db8], R5 ;  /* 0x001db80501007387 */ /* 0x0007e80000100800 */
[----:B-1----:R-:W4:Y:S01]  /*5cff0*/  LDL.LU R7, [R1+0x1d50] ;  /* 0x001d500001077983 */ /* 0x002f220000300800 */
[----:B------:R-:W4:Y:S02]  /*5d000*/  LDL.LU R6, [R1+0x1d5c] ;  /* 0x001d5c0001067983 */ /* 0x000f240000300800 */
[----:B--2---:R-:W-:-:S02]  /*5d010*/  IMAD.MOV.U32 R47, RZ, RZ, R5 ;  /* 0x000000ffff2f7224 */ /* 0x004fc400078e0005 */
[----:B------:R-:W-:Y:S01]  /*5d020*/  IMAD.MOV.U32 R46, RZ, RZ, R4 ;  /* 0x000000ffff2e7224 */ /* 0x000fe200078e0004 */
[----:B---3--:R-:W2:Y:S01]  /*5d030*/  LDL.LU R5, [R1+0x2058] ;  /* 0x0020580001057983 */ /* 0x008ea20000300800 */
[----:B------:R-:W3:Y:S01]  /*5d040*/  LDL.LU R4, [R1+0x2064] ;  /* 0x0020640001047983 */ /* 0x000ee20000300800 */
[----:B------:R-:W-:Y:S02]  /*5d050*/  ISETP.GT.AND P2, PT, R3, 0x16, PT ;  /* 0x000000160300780c */ /* 0x000fe40003f44270 */
[----:B------:R1:W-:Y:S02]  /*5d060*/  LDGSTS.E [R44+0x9400], [R46.64], P1 ;  /* 0x094000002e2c7fae */ /* 0x0003e40008921844 */
[----:B------:R-:W-:-:S04]  /*5d070*/  SEL R45, RZ, 0x4, !P2 ;  /* 0x00000004ff2d7807 */ /* 0x000fc80005000000 */
[----:B------:R-:W-:Y:S02]  /*5d080*/  SEL R45, R45, RZ, !P0 ;  /* 0x000000ff2d2d7207 */ /* 0x000fe40004000000 */
[----:B------:R-:W-:-:S04]  /*5d090*/  IADD3 R13, P3, R13, R242, RZ ;  /* 0x000000f20d0d7210 */ /* 0x000fc80007f7e0ff */
[----:B------:R-:W-:Y:S01]  /*5d0a0*/  IADD3.X R14, R14, R0, RZ, P3, !PT ;  /* 0x000000000e0e7210 */ /* 0x000fe20001ffe4ff */
[----:B-1----:R-:W-:Y:S01]  /*5d0b0*/  IMAD.MOV.U32 R46, RZ, RZ, R13 ;  /* 0x000000ffff2e7224 */ /* 0x002fe200078e000d */
[----:B------:R-:W-:Y:S01]  /*5d0c0*/  ISETP.NE.U32.AND P2, PT, R45, RZ, PT ;  /* 0x000000ff2d00720c */ /* 0x000fe20003f45070 */
[----:B------:R-:W-:Y:S01]  /*5d0d0*/  STL [R1+0x1dbc], R13 ;  /* 0x001dbc0d01007387 */ /* 0x000fe20000100800 */
[-C--:B------:R-:W-:Y:S01]  /*5d0e0*/  IADD3 R11, P4, R11, R242.reuse, RZ ;  /* 0x000000f20b0b7210 */ /* 0x080fe20007f9e0ff */
[----:B------:R-:W-:Y:S02]  /*5d0f0*/  IMAD.MOV.U32 R47, RZ, RZ, R14 ;  /* 0x000000ffff2f7224 */ /* 0x000fe400078e000e */
[----:B------:R1:W-:Y:S02]  /*5d100*/  STL [R1+0x1db0], R14 ;  /* 0x001db00e01007387 */ /* 0x0003e40000100800 */
[----:B------:R-:W-:Y:S02]  /*5d110*/  IMAD.X R12, R12, 0x1, R0, P4 ;  /* 0x000000010c0c7824 */ /* 0x000fe400020e0600 */
[----:B------:R-:W-:Y:S04]  /*5d120*/  STL [R1+0x2084], R11 ;  /* 0x0020840b01007387 */ /* 0x000fe80000100800 */
[----:B------:R1:W-:Y:S04]  /*5d130*/  LDGSTS.E [R44+0x9600], [R46.64], P1 ;  /* 0x096000002e2c7fae */ /* 0x0003e80008921844 */
[----:B------:R1:W-:Y:S04]  /*5d140*/  STL [R1+0x2078], R12 ;  /* 0x0020780c01007387 */ /* 0x0003e80000100800 */
[----:B-1----:R-:W2:Y:S01]  /*5d150*/  LDL.LU R14, [R1+0x1d00] ;  /* 0x001d0000010e7983 */ /* 0x002ea20000300800 */
[----:B------:R-:W2:Y:S02]  /*5d160*/  LDL.LU R13, [R1+0x1d0c] ;  /* 0x001d0c00010d7983 */ /* 0x000ea40000300800 */
[----:B------:R-:W-:Y:S01]  /*5d170*/  IMAD.MOV.U32 R47, RZ, RZ, R12 ;  /* 0x000000ffff2f7224 */ /* 0x000fe200078e000c */
[----:B------:R-:W-:Y:S01]  /*5d180*/  MOV R46, R11 ;  /* 0x0000000b002e7202 */ /* 0x000fe20000000f00 */
[----:B------:R-:W2:Y:S01]  /*5d190*/  LDL.LU R12, [R1+0x1cf8] ;  /* 0x001cf800010c7983 */ /* 0x000ea20000300800 */
[----:B------:R-:W2:Y:S03]  /*5d1a0*/  LDL.LU R11, [R1+0x1d04] ;  /* 0x001d0400010b7983 */ /* 0x000ea60000300800 */
        /* <DEDUP_REMOVED lines=8> */
[----:B------:R1:W-:Y:S01]  /*5d230*/  STL [R1+0x1d60], R48 ;  /* 0x001d603001007387 */ /* 0x0003e20000100800 */
[----:B------:R-:W-:Y:S03]  /*5d240*/  STL [R1+0x1d64], R8 ;  /* 0x001d640801007387 */ /* 0x000fe60000100800 */
[----:B------:R1:W-:Y:S04]  /*5d250*/  LDGSTS.E [R44+0xb200], [R46.64], P2 ;  /* 0x0b2000002e2c7fae */ /* 0x0003e80009121844 */
[----:B------:R1:W-:Y:S04]  /*5d260*/  STL [R1+0x1d58], R9 ;  /* 0x001d580901007387 */ /* 0x0003e80000100800 */
[----:B-1----:R-:W2:Y:S01]  /*5d270*/  LDL.LU R48, [R1+0x1cf0] ;  /* 0x001cf00001307983 */ /* 0x002ea20000300800 */
[----:B------:R-:W2:Y:S02]  /*5d280*/  LDL.LU R15, [R1+0x1cfc] ;  /* 0x001cfc00010f7983 */ /* 0x000ea40000300800 */
[----:B------:R-:W-:-:S02]  /*5d290*/  IMAD.MOV.U32 R47, RZ, RZ, R9 ;  /* 0x000000ffff2f7224 */ /* 0x000fc400078e0009 */
[----:B------:R-:W-:Y:S01]  /*5d2a0*/  IMAD.MOV.U32 R46, RZ, RZ, R8 ;  /* 0x000000ffff2e7224 */ /* 0x000fe200078e0008 */
[----:B------:R-:W2:Y:S01]  /*5d2b0*/  LDL.LU R9, [R1+0x2038] ;  /* 0x0020380001097983 */ /* 0x000ea20000300800 */
[----:B------:R-:W2:Y:S03]  /*5d2c0*/  LDL.LU R8, [R1+0x2044] ;  /* 0x0020440001087983 */ /* 0x000ea60000300800 */
[----:B------:R1:W-:Y:S01]  /*5d2d0*/  LDGSTS.E [R44+0xb400], [R46.64], P2 ;  /* 0x0b4000002e2c7fae */ /* 0x0003e20009121844 */
[----:B----4-:R-:W-:-:S04]  /*5d2e0*/  IADD3 R6, P3, R6, R242, RZ ;  /* 0x000000f206067210 */ /* 0x010fc80007f7e0ff */
[----:B------:R-:W-:Y:S02]  /*5d2f0*/  IADD3.X R7, R7, R0, RZ, P3, !PT ;  /* 0x0000000007077210 */ /* 0x000fe40001ffe4ff */
[----:B---3--:R-:W-:Y:S01]  /*5d300*/  IADD3 R4, P4, R4, R242, RZ ;  /* 0x000000f204047210 */ /* 0x008fe20007f9e0ff */
[----:B-1----:R-:W-:Y:S01]  /*5d310*/  IMAD.MOV.U32 R46, RZ, RZ, R6 ;  /* 0x000000ffff2e7224 */ /* 0x002fe200078e0006 */
[----:B------:R-:W-:Y:S01]  /*5d320*/  STL [R1+0x1d5c], R6 ;  /* 0x001d5c0601007387 */ /* 0x000fe20000100800 */
        /* <DEDUP_REMOVED lines=8> */
[----:B--2---:R-:W-:Y:S01]  /*5d3b0*/  IMAD.MOV.U32 R47, RZ, RZ, R5 ;  /* 0x000000ffff2f7224 */ /* 0x004fe200078e0005 */
[----:B------:R-:W-:Y:S01]  /*5d3c0*/  MOV R46, R4 ;  /* 0x00000004002e7202 */ /* 0x000fe20000000f00 */
[----:B---3--:R-:W2:Y:S01]  /*5d3d0*/  LDL.LU R5, [R1+0x1b18] ;  /* 0x001b180001057983 */ /* 0x008ea20000300800 */
[----:B------:R-:W3:Y:S01]  /*5d3e0*/  LDL.LU R4, [R1+0x1b24] ;  /* 0x001b240001047983 */ /* 0x000ee20000300800 */
[----:B------:R-:W-:-:S04]  /*5d3f0*/  ISETP.GT.AND P1, PT, R3, 0x1a, PT ;  /* 0x0000001a0300780c */ /* 0x000fc80003f24270 */
[----:B------:R-:W-:-:S04]  /*5d400*/  SEL R45, RZ, 0x4, !P1 ;  /* 0x00000004ff2d7807 */ /* 0x000fc80004800000 */
[----:B------:R-:W-:-:S04]  /*5d410*/  SEL R45, R45, RZ, !P0 ;  /* 0x000000ff2d2d7207 */ /* 0x000fc80004000000 */
[----:B------:R-:W-:Y:S02]  /*5d420*/  ISETP.NE.U32.AND P1, PT, R45, RZ, PT ;  /* 0x000000ff2d00720c */ /* 0x000fe40003f25070 */
[----:B------:R-:W-:-:S11]  /*5d430*/  IADD3 R13, P2, R13, R242, RZ ;  /* 0x000000f20d0d7210 */ /* 0x000fd60007f5e0ff */
[----:B------:R1:W-:Y:S01]  /*5d440*/  LDGSTS.E [R44+0xd000], [R46.64], P1 ;  /* 0x0d0000002e2c7fae */ /* 0x0003e20008921844 */
[--C-:B------:R-:W-:Y:S01]  /*5d450*/  IMAD.X R14, R14, 0x1, R0.reuse, P2 ;  /* 0x000000010e0e7824 */ /* 0x100fe200010e0600 */
[----:B------:R-:W-:Y:S02]  /*5d460*/  IADD3 R11, P3, R11, R242, RZ ;  /* 0x000000f20b0b7210 */ /* 0x000fe40007f7e0ff */
[----:B------:R-:W-:Y:S02]  /*5d470*/  STL [R1+0x1d0c], R13 ;  /* 0x001d0c0d01007387 */ /* 0x000fe40000100800 */
[----:B------:R1:W-:Y:S02]  /*5d480*/  STL [R1+0x1d00], R14 ;  /* 0x001d000e01007387 */ /* 0x0003e40000100800 */
[----:B------:R-:W-:Y:S01]  /*5d490*/  IMAD.X R12, R12, 0x1, R0, P3 ;  /* 0x000000010c0c7824 */ /* 0x000fe200018e0600 */
[----:B-1----:R-:W-:Y:S01]  /*5d4a0*/  MOV R46, R13 ;  /* 0x0000000d002e7202 */ /* 0x002fe20000000f00 */
[----:B------:R-:W-:Y:S01]  /*5d4b0*/  IMAD.MOV.U32 R47, RZ, RZ, R14 ;  /* 0x000000ffff2f7224 */ /* 0x000fe200078e000e */
[----:B------:R-:W-:Y:S02]  /*5d4c0*/  STL [R1+0x1d04], R11 ;  /* 0x001d040b01007387 */ /* 0x000fe40000100800 */
[----:B------:R1:W-:Y:S01]  /*5d4d0*/  STL [R1+0x1cf8], R12 ;  /* 0x001cf80c01007387 */ /* 0x0003e20000100800 */
[----:B------:R-:W-:Y:S01]  /*5d4e0*/  ISETP.GT.AND P2, PT, R3, 0x1e, PT ;  /* 0x0000001e0300780c */ /* 0x000fe20003f44270 */
        /* <DEDUP_REMOVED lines=12> */
[----:B------:R-:W-:Y:S02]  /*5d5b0*/  IADD3.X R48, R48, R0, RZ, P3, !PT ;  /* 0x0000000030307210 */ /* 0x000fe40001ffe4ff */
[----:B------:R-:W-:Y:S01]  /*5d5c0*/  IADD3 R8, P4, R8, R242, RZ ;  /* 0x000000f208087210 */ /* 0x000fe20007f9e0ff */
[----:B-1----:R-:W-:Y:S01]  /*5d5d0*/  IMAD.MOV.U32 R46, RZ, RZ, R15 ;  /* 0x000000ffff2e7224 */ /* 0x002fe200078e000f */
[----:B------:R-:W-:Y:S01]  /*5d5e0*/  STL [R1+0x1cfc], R15 ;  /* 0x001cfc0f01007387 */ /* 0x000fe20000100800 */
        /* <DEDUP_REMOVED lines=13> */
[----:B----4-:R-:W-:-:S02]  /*5d6c0*/  IADD3 R6, P1, R6, R242, RZ ;  /* 0x000000f206067210 */ /* 0x010fc40007f3e0ff */
[----:B---3--:R-:W-:-:S03]  /*5d6d0*/  IADD3 R4, P3, R4, R242, RZ ;  /* 0x000000f204047210 */ /* 0x008fc60007f7e0ff */
[--C-:B------:R-:W-:Y:S01]  /*5d6e0*/  IMAD.X R7, R7, 0x1, R0.reuse, P1 ;  /* 0x0000000107077824 */ /* 0x100fe200008e0600 */
[----:B------:R-:W-:Y:S01]  /*5d6f0*/  STL [R1+0x1b28], R6 ;  /* 0x001b280601007387 */ /* 0x000fe20000100800 */
[----:B-1----:R-:W-:Y:S01]  /*5d700*/  MOV R46, R6 ;  /* 0x00000006002e7202 */ /* 0x002fe20000000f00 */
[----:B--2---:R-:W-:Y:S02]  /*5d710*/  IMAD.X R5, R5, 0x1, R0, P3 ;  /* 0x0000000105057824 */ /* 0x004fe400018e0600 */
[----:B------:R-:W-:Y:S01]  /*5d720*/  IMAD.MOV.U32 R47, RZ, RZ, R7 ;  /* 0x000000ffff2f7224 */ /* 0x000fe200078e0007 */
[----:B------:R1:W-:Y:S01]  /*5d730*/  STL [R1+0x1b20], R7 ;  /* 0x001b200701007387 */ /* 0x0003e20000100800 */
[----:B------:R-:W-:Y:S02]  /*5d740*/  STL [R1+0x1b24], R4 ;  /* 0x001b240401007387 */ /* 0x000fe40000100800 */
[----:B------:R2:W-:Y:S01]  /*5d750*/  STL [R1+0x1b18], R5 ;  /* 0x001b180501007387 */ /* 0x0005e20000100800 */
[----:B------:R3:W-:Y:S04]  /*5d760*/  LDGSTS.E [R44+0xf200], [R46.64], P2 ;  /* 0x0f2000002e2c7fae */ /* 0x0007e80009121844 */
[----:B-1----:R-:W4:Y:S01]  /*5d770*/  LDL.LU R7, [R1+0x1af8] ;  /* 0x001af80001077983 */ /* 0x002f220000300800 */
[----:B------:R-:W4:Y:S02]  /*5d780*/  LDL.LU R6, [R1+0x1b04] ;  /* 0x001b040001067983 */ /* 0x000f240000300800 */
[----:B---3--:R-:W-:-:S02]  /*5d790*/  IMAD.MOV.U32 R47, RZ, RZ, R5 ;  /* 0x000000ffff2f7224 */ /* 0x008fc400078e0005 */
[----:B------:R-:W-:Y:S01]  /*5d7a0*/  IMAD.MOV.U32 R46, RZ, RZ, R4 ;  /* 0x000000ffff2e7224 */ /* 0x000fe200078e0004 */
[----:B--2---:R-:W2:Y:S01]  /*5d7b0*/  LDL.LU R5, [R1+0x1fa8] ;  /* 0x001fa80001057983 */ /* 0x004ea20000300800 */
        /* <DEDUP_REMOVED lines=24> */
[----:B------:R-:W-:-:S02]  /*5d940*/  IADD3 R15, P2, R15, R242, RZ ;  /* 0x000000f20f0f7210 */ /* 0x000fc40007f5e0ff */
[----:B------:R-:W-:-:S03]  /*5d950*/  IADD3 R8, P3, R8, R242, RZ ;  /* 0x000000f208087210 */ /* 0x000fc60007f7e0ff */
[--C-:B------:R-:W-:Y:S01]  /*5d960*/  IMAD.X R48, R48, 0x1, R0.reuse, P2 ;  /* 0x0000000130307824 */ /* 0x100fe200010e0600 */
[----:B------:R-:W-:Y:S01]  /*5d970*/  STL [R1+0x1b14], R15 ;  /* 0x001b140f01007387 */ /* 0x000fe20000100800 */
[----:B-1----:R-:W-:Y:S01]  /*5d980*/  MOV R46, R15 ;  /* 0x0000000f002e7202 */ /* 0x002fe20000000f00 */
[----:B------:R-:W-:Y:S02]  /*5d990*/  IMAD.X R9, R9, 0x1, R0, P3 ;  /* 0x0000000109097824 */ /* 0x000fe400018e0600 */
[----:B------:R-:W-:Y:S01]  /*5d9a0*/  IMAD.MOV.U32 R47, RZ, RZ, R48 ;  /* 0x000000ffff2f7224 */ /* 0x000fe200078e0030 */
[----:B------:R1:W-:Y:S01]  /*5d9b0*/  STL [R1+0x1b08], R48 ;  /* 0x001b083001007387 */ /* 0x0003e20000100800 */
[----:B------:R-:W-:Y:S02]  /*5d9c0*/  STL [R1+0x1b0c], R8 ;  /* 0x001b0c0801007387 */ /* 0x000fe40000100800 */
[----:B------:R1:W-:Y:S01]  /*5d9d0*/  STL [R1+0x1b00], R9 ;  /* 0x001b000901007387 */ /* 0x0003e20000100800 */
[----:B------:R1:W-:Y:S04]  /*5d9e0*/  LDGSTS.E [R44+0x11200], [R46.64], P1 ;  /* 0x112000002e2c7fae */ /* 0x0003e80008921844 */
        /* <DEDUP_REMOVED lines=10> */
[----:B-1----:R-:W-:Y:S02]  /*5da90*/  IMAD.MOV.U32 R46, RZ, RZ, R6 ;  /* 0x000000ffff2e7224 */ /* 0x002fe400078e0006 */
[----:B------:R-:W-:Y:S01]  /*5daa0*/  IMAD.MOV.U32 R47, RZ, RZ, R7 ;  /* 0x000000ffff2f7224 */ /* 0x000fe200078e0007 */
[----:B------:R-:W-:Y:S01]  /*5dab0*/  STL [R1+0x1b04], R6 ;  /* 0x001b040601007387 */ /* 0x000fe20000100800 */
[----:B--2---:R-:W-:-:S03]  /*5dac0*/  IMAD.X R5, R5, 0x1, R0, P4 ;  /* 0x0000000105057824 */ /* 0x004fc600020e0600 */
[----:B------:R1:W-:Y:S04]  /*5dad0*/  STL [R1+0x1af8], R7 ;  /* 0x001af80701007387 */ /* 0x0003e80000100800 */
[----:B------:R-:W-:Y:S01]  /*5dae0*/  STL [R1+0x1fb4], R4 ;  /* 0x001fb40401007387 */ /* 0x000fe20000100800 */
[----:B------:R2:W-:Y:S03]  /*5daf0*/  STL [R1+0x1fa8], R5 ;  /* 0x001fa80501007387 */ /* 0x0005e60000100800 */
[----:B------:R3:W-:Y:S04]  /*5db00*/  LDGSTS.E [R44+0x11600], [R46.64], P1 ;  /* 0x116000002e2c7fae */ /* 0x0007e80008921844 */
[----:B-1----:R-:W4:Y:S01]  /*5db10*/  LDL.LU R7, [R1+0x1ad8] ;  /* 0x001ad80001077983 */ /* 0x002f220000300800 */
[----:B------:R-:W4:Y:S02]  /*5db20*/  LDL.LU R6, [R1+0x1ae4] ;  /* 0x001ae40001067983 */ /* 0x000f240000300800 */
[----:B---3--:R-:W-:Y:S01]  /*5db30*/  IMAD.MOV.U32 R47, RZ, RZ, R5 ;  /* 0x000000ffff2f7224 */ /* 0x008fe200078e0005 */
[----:B------:R-:W-:Y:S01]  /*5db40*/  MOV R46, R4 ;  /* 0x00000004002e7202 */ /* 0x000fe20000000f00 */
[----:B--2---:R-:W2:Y:S01]  /*5db50*/  LDL.LU R5, [R1+0x1ad0] ;  /* 0x001ad00001057983 */ /* 0x004ea20000300800 */
        /* <DEDUP_REMOVED lines=17> */
[----:B------:R-:W2:Y:S01]  /*5dc70*/  LDL.LU R14, [R1+0x1ac8] ;  /* 0x001ac800010e7983 */ /* 0x000ea20000300800 */
[----:B------:R-:W2:Y:S03]  /*5dc80*/  LDL.LU R13, [R1+0x1ad4] ;  /* 0x001ad400010d7983 */ /* 0x000ea60000300800 */
[----:B------:R1:W-:Y:S01]  /*5dc90*/  LDGSTS.E [R44+0x13200], [R46.64], P2 ;  /* 0x132000002e2c7fae */ /* 0x0003e20009121844 */
[----:B------:R-:W-:-:S04]  /*5dca0*/  SEL R45, RZ, 0x4, !P1 ;  /* 0x00000004ff2d7807 */ /* 0x000fc80004800000 */
[----:B------:R-:W-:Y:S01]  /*5dcb0*/  SEL R45, R45, RZ, !P0 ;  /* 0x000000ff2d2d7207 */ /* 0x000fe20004000000 */
[----:B-1----:R-:W-:Y:S02]  /*5dcc0*/  IMAD.MOV.U32 R46, RZ, RZ, R11 ;  /* 0x000000ffff2e7224 */ /* 0x002fe400078e000b */
[----:B------:R-:W-:Y:S02]  /*5dcd0*/  IMAD.MOV.U32 R47, RZ, RZ, R12 ;  /* 0x000000ffff2f7224 */ /* 0x000fe400078e000c */
[----:B------:R-:W2:Y:S01]  /*5dce0*/  LDL.LU R12, [R1+0x1f98] ;  /* 0x001f9800010c7983 */ /* 0x000ea20000300800 */
[----:B------:R-:W2:Y:S03]  /*5dcf0*/  LDL.LU R11, [R1+0x1fa4] ;  /* 0x001fa400010b7983 */ /* 0x000ea60000300800 */
[----:B------:R1:W-:Y:S01]  /*5dd00*/  LDGSTS.E [R44+0x13400], [R46.64], P2 ;  /* 0x134000002e2c7fae */ /* 0x0003e20009121844 */
[----:B------:R-:W-:-:S04]  /*5dd10*/  IADD3 R15, P3, R15, R242, RZ ;  /* 0x000000f20f0f7210 */ /* 0x000fc80007f7e0ff */
[----:B------:R-:W-:Y:S02]  /*5dd20*/  IADD3.X R48, R48, R0, RZ, P3, !PT ;  /* 0x0000000030307210 */ /* 0x000fe40001ffe4ff */
[----:B------:R-:W-:Y:S01]  /*5dd30*/  IADD3 R8, P4, R8, R242, RZ ;  /* 0x000000f208087210 */ /* 0x000fe20007f9e0ff */
[----:B-1----:R-:W-:Y:S02]  /*5dd40*/  IMAD.MOV.U32 R46, RZ, RZ, R15 ;  /* 0x000000ffff2e7224 */ /* 0x002fe400078e000f */
[----:B------:R-:W-:Y:S01]  /*5dd50*/  IMAD.MOV.U32 R47, RZ, RZ, R48 ;  /* 0x000000ffff2f7224 */ /* 0x000fe200078e0030 */
[----:B------:R-:W-:Y:S01]  /*5dd60*/  ISETP.NE.U32.AND P1, PT, R45, RZ, PT ;  /* 0x000000ff2d00720c */ /* 0x000fe20003f25070 */
[----:B------:R-:W-:Y:S01]  /*5dd70*/  IMAD.X R9, R9, 0x1, R0, P4 ;  /* 0x0000000109097824 */ /* 0x000fe200020e0600 */
[----:B------:R-:W-:Y:S01]  /*5dd80*/  STL [R1+0x1aec], R15 ;  /* 0x001aec0f01007387 */ /* 0x000fe20000100800 */
[----:B------:R1:W-:Y:S02]  /*5dd90*/  STL [R1+0x1ae0], R48 ;  /* 0x001ae03001007387 */ /* 0x0003e40000100800 */
[----:B------:R-:W-:Y:S01]  /*5dda0*/  STL [R1+0x1fac], R8 ;  /* 0x001fac0801007387 */ /* 0x000fe20000100800 */
        /* <DEDUP_REMOVED lines=33> */
[----:B------:R-:W-:-:S03]  /*5dfc0*/  ISETP.NE.U32.AND P2, PT, R45, RZ, PT ;  /* 0x000000ff2d00720c */ /* 0x000fc60003f45070 */
[----:B------:R-:W-:Y:S01]  /*5dfd0*/  IMAD.MOV.U32 R47, RZ, RZ, R14 ;  /* 0x000000ffff2f7224 */ /* 0x000fe200078e000e */
[----:B------:R-:W-:Y:S01]  /*5dfe0*/  STL [R1+0x1ad4], R13 ;  /* 0x001ad40d01007387 */ /* 0x000fe20000100800 */
[----:B------:R-:W-:-:S03]  /*5dff0*/  IADD3 R11, P4, R11, R242, RZ ;  /* 0x000000f20b0b7210 */ /* 0x000fc60007f9e0ff */
[----:B------:R1:W-:Y:S04]  /*5e000*/  STL [R1+0x1ac8], R14 ;  /* 0x001ac80e01007387 */ /* 0x0003e80000100800 */
[----:B------:R1:W-:Y:S01]  /*5e010*/  LDGSTS.E [R44+0x15600], [R46.64], P1 ;  /* 0x156000002e2c7fae */ /* 0x0003e20008921844 */
[----:B------:R-:W-:-:S03]  /*5e020*/  IMAD.X R12, R12, 0x1, R0, P4 ;  /* 0x000000010c0c7824 */ /* 0x000fc600020e0600 */
[----:B------:R-:W-:Y:S04]  /*5e030*/  STL [R1+0x1fa4], R11 ;  /* 0x001fa40b01007387 */ /* 0x000fe80000100800 */
[----:B------:R1:W-:Y:S02]  /*5e040*/  STL [R1+0x1f98], R12 ;  /* 0x001f980c01007387 */ /* 0x0003e40000100800 */
[----:B-1----:R-:W2:Y:S02]  /*5e050*/  LDL.LU R14, [R1+0x1aa8] ;  /* 0x001aa800010e7983 */ /* 0x002ea40000300800 */
[----:B------:R-:W2:Y:S01]  /*5e060*/  LDL.LU R13, [R1+0x1ab4] ;  /* 0x001ab400010d7983 */ /* 0x000ea20000300800 */
[----:B------:R-:W-:Y:S01]  /*5e070*/  IMAD.MOV.U32 R47, RZ, RZ, R12 ;  /* 0x000000ffff2f7224 */ /* 0x000fe200078e000c */
[----:B------:R-:W-:-:S02]  /*5e080*/  MOV R46, R11 ;  /* 0x0000000b002e7202 */ /* 0x000fc40000000f00 */
[----:B------:R-:W2:Y:S01]  /*5e090*/  LDL.LU R12, [R1+0x1aa0] ;  /* 0x001aa000010c7983 */ /* 0x000ea20000300800 */
[----:B------:R-:W2:Y:S03]  /*5e0a0*/  LDL.LU R11, [R1+0x1aac] ;  /* 0x001aac00010b7983 */ /* 0x000ea60000300800 */
[----:B------:R1:W-:Y:S01]  /*5e0b0*/  LDGSTS.E [R44+0x17000], [R46.64], P2 ;  /* 0x170000002e2c7fae */ /* 0x0003e20009121844 */
[-C--:B------:R-:W-:Y:S02]  /*5e0c0*/  IADD3 R15, P1, R15, R242.reuse, RZ ;  /* 0x000000f20f0f7210 */ /* 0x080fe40007f3e0ff */
[----:B------:R-:W-:-:S03]  /*5e0d0*/  IADD3 R8, P3, R8, R242, RZ ;  /* 0x000000f208087210 */ /* 0x000fc60007f7e0ff */
[--C-:B------:R-:W-:Y:S01]  /*5e0e0*/  IMAD.X R48, R48, 0x1, R0.reuse, P1 ;  /* 0x0000000130307824 */ /* 0x100fe200008e0600 */
[----:B------:R-:W-:Y:S01]  /*5e0f0*/  STL [R1+0x1acc], R15 ;  /* 0x001acc0f01007387 */ /* 0x000fe20000100800 */
[----:B------:R-:W-:-:S03]  /*5e100*/  IMAD.X R9, R9, 0x1, R0, P3 ;  /* 0x0000000109097824 */ /* 0x000fc600018e0600 */
[----:B------:R1:W-:Y:S02]  /*5e110*/  STL [R1+0x1ac0], R48 ;  /* 0x001ac03001007387 */ /* 0x0003e40000100800 */
[----:B-1----:R-:W-:Y:S01]  /*5e120*/  MOV R46, R15 ;  /* 0x0000000f002e7202 */ /* 0x002fe20000000f00 */
[----:B------:R-:W-:Y:S01]  /*5e130*/  IMAD.MOV.U32 R47, RZ, RZ, R48 ;  /* 0x000000ffff2f7224 */ /* 0x000fe200078e0030 */
[----:B------:R-:W-:Y:S04]  /*5e140*/  STL [R1+0x1ac4], R8 ;  /* 0x001ac40801007387 */ /* 0x000fe80000100800 */
[----:B------:R1:W-:Y:S04]  /*5e150*/  STL [R1+0x1ab8], R9 ;  /* 0x001ab80901007387 */ /* 0x0003e80000100800 */
[----:B------:R1:W-:Y:S04]  /*5e160*/  LDGSTS.E [R44+0x17200], [R46.64], P2 ;  /* 0x172000002e2c7fae */ /* 0x0003e80009121844 */
[----:B------:R-:W2:Y:S01]  /*5e170*/  LDL.LU R48, [R1+0x1a98] ;  /* 0x001a980001307983 */ /* 0x000ea20000300800 */
[----:B------:R-:W2:Y:S02]  /*5e180*/  LDL.LU R15, [R1+0x1aa4] ;  /* 0x001aa400010f7983 */ /* 0x000ea40000300800 */
[----:B-1----:R-:W-:-:S02]  /*5e190*/  IMAD.MOV.U32 R46, RZ, RZ, R8 ;  /* 0x000000ffff2e7224 */ /* 0x002fc400078e0008 */
[----:B------:R-:W-:Y:S02]  /*5e1a0*/  IMAD.MOV.U32 R47, RZ, RZ, R9 ;  /* 0x000000ffff2f7224 */ /* 0x000fe400078e0009 */
        /* <DEDUP_REMOVED lines=34> */
[----:B------:R1:W-:Y:S02]  /*5e3d0*/  STL [R1+0x1aa0], R12 ;  /* 0x001aa00c01007387 */ /* 0x0003e40000100800 */
[----:B------:R-:W2:Y:S04]  /*5e3e0*/  LDL.LU R14, [R1+0x1a80] ;  /* 0x001a8000010e7983 */ /* 0x000ea80000300800 */
[----:B------:R1:W-:Y:S01]  /*5e3f0*/  LDGSTS.E [R44+0x19200], [R46.64], P1 ;  /* 0x192000002e2c7fae */ /* 0x0003e20008921844 */
[----:B------:R-:W2:Y:S02]  /*5e400*/  LDL.LU R13, [R1+0x1a8c] ;  /* 0x001a8c00010d7983 */ /* 0x000ea40000300800 */
[----:B-1----:R-:W-:-:S02]  /*5e410*/  IMAD.MOV.U32 R46, RZ, RZ, R11 ;  /* 0x000000ffff2e7224 */ /* 0x002fc400078e000b */
[----:B------:R-:W-:Y:S02]  /*5e420*/  IMAD.MOV.U32 R47, RZ, RZ, R12 ;  /* 0x000000ffff2f7224 */ /* 0x000fe400078e000c */
[----:B------:R-:W2:Y:S01]  /*5e430*/  LDL.LU R12, [R1+0x1f80] ;  /* 0x001f8000010c7983 */ /* 0x000ea20000300800 */
[----:B------:R-:W2:Y:S03]  /*5e440*/  LDL.LU R11, [R1+0x1f8c] ;  /* 0x001f8c00010b7983 */ /* 0x000ea60000300800 */
[----:B------:R1:W-:Y:S01]  /*5e450*/  LDGSTS.E [R44+0x19400], [R46.64], P1 ;  /* 0x194000002e2c7fae */ /* 0x0003e20008921844 */
[----:B------:R-:W-:-:S04]  /*5e460*/  IADD3 R15, P3, R15, R242, RZ ;  /* 0x000000f20f0f7210 */ /* 0x000fc80007f7e0ff */
[----:B------:R-:W-:Y:S01]  /*5e470*/  IADD3.X R48, R48, R0, RZ, P3, !PT ;  /* 0x0000000030307210 */ /* 0x000fe20001ffe4ff */
[----:B-1----:R-:W-:Y:S01]  /*5e480*/  IMAD.MOV.U32 R46, RZ, RZ, R15 ;  /* 0x000000ffff2e7224 */ /* 0x002fe200078e000f */
[----:B------:R-:W-:-:S03]  /*5e490*/  IADD3 R8, P4, R8, R242, RZ ;  /* 0x000000f208087210 */ /* 0x000fc60007f9e0ff */
[----:B------:R-:W-:Y:S01]  /*5e4a0*/  IMAD.MOV.U32 R47, RZ, RZ, R48 ;  /* 0x000000ffff2f7224 */ /* 0x000fe200078e0030 */
[----:B------:R-:W-:Y:S01]  /*5e4b0*/  STL [R1+0x1aa4], R15 ;  /* 0x001aa40f01007387 */ /* 0x000fe20000100800 */
[----:B------:R-:W-:-:S03]  /*5e4c0*/  IMAD.X R9, R9, 0x1, R0, P4 ;  /* 0x0000000109097824 */ /* 0x000fc600020e0600 */
[----:B------:R1:W-:Y:S01]  /*5e4d0*/  STL [R1+0x1a98], R48 ;  /* 0x001a983001007387 */ /* 0x0003e20000100800 */
[----:B------:R-:W-:Y:S03]  /*5e4e0*/  STL [R1+0x1f94], R8 ;  /* 0x001f940801007387 */ /* 0x000fe60000100800 */
[----:B------:R1:W-:Y:S04]  /*5e4f0*/  LDGSTS.E [R44+0x19600], [R46.64], P1 ;  /* 0x196000002e2c7fae */ /* 0x0003e80008921844 */
[----:B------:R1:W-:Y:S01]  /*5e500*/  STL [R1+0x1f88], R9 ;  /* 0x001f880901007387 */ /* 0x0003e20000100800 */
[----:B------:R-:W2:Y:S02]  /*5e510*/  LDL.LU R50, [R1+0x1a78] ;  /* 0x001a780001327983 */ /* 0x000ea40000300800 */
[----:B------:R-:W2:Y:S01]  /*5e520*/  LDL.LU R49, [R1+0x1a84] ;  /* 0x001a840001317983 */ /* 0x000ea20000300800 */
[----:B-1----:R-:W2:Y:S01]  /*5e530*/  LDL.LU R48, [R1+0x1a70] ;  /* 0x001a700001307983 */ /* 0x002ea20000300800 */
[----:B------:R-:W2:Y:S02]  /*5e540*/  LDL.LU R15, [R1+0x1a7c] ;  /* 0x001a7c00010f7983 */ /* 0x000ea40000300800 */
[----:B------:R-:W-:Y:S01]  /*5e550*/  IMAD.MOV.U32 R47, RZ, RZ, R9 ;  /* 0x000000ffff2f7224 */ /* 0x000fe200078e0009 */
[----:B------:R-:W-:-:S02]  /*5e560*/  MOV R46, R8 ;  /* 0x00000008002e7202 */ /* 0x000fc40000000f00 */
[----:B------:R-:W-:-:S04]  /*5e570*/  ISETP.GT.AND P2, PT, R3, 0x36, PT ;  /* 0x000000360300780c */ /* 0x000fc80003f44270 */
[----:B------:R-:W-:-:S04]  /*5e580*/  SEL R45, RZ, 0x4, !P2 ;  /* 0x00000004ff2d7807 */ /* 0x000fc80005000000 */
[----:B------:R-:W-:-:S04]  /*5e590*/  SEL R45, R45, RZ, !P0 ;  /* 0x000000ff2d2d7207 */ /* 0x000fc80004000000 */
[----:B------:R-:W-:Y:S11]  /*5e5a0*/  ISETP.NE.U32.AND P2, PT, R45, RZ, PT ;  /* 0x000000ff2d00720c */ /* 0x000ff60003f45070 */
[----:B------:R-:W-:Y:S02]  /*5e5b0*/  @!UPT UIADD3 URZ, URZ, URZ, URZ ;  /* 0x0000003f3f3ff290 */ /* 0x000fe4000fffe03f */
[----:B------:R1:W-:Y:S01]  /*5e5c0*/  LDGSTS.E [R44+0x1b000], [R46.64], P2 ;  /* 0x1b0000002e2c7fae */ /* 0x0003e20009121844 */
[-C--:B----4-:R-:W-:Y:S02]  /*5e5d0*/  IADD3 R6, P1, R6, R242.reuse, RZ ;  /* 0x000000f206067210 */ /* 0x090fe40007f3e0ff */
[----:B---3--:R-:W-:-:S03]  /*5e5e0*/  IADD3 R4, P3, R4, R242, RZ ;  /* 0x000000f204047210 */ /* 0x008fc60007f7e0ff */
[--C-:B------:R-:W-:Y:S01]  /*5e5f0*/  IMAD.X R7, R7, 0x1, R0.reuse, P1 ;  /* 0x0000000107077824 */ /* 0x100fe200008e0600 */
[----:B------:R3:W-:Y:S01]  /*5e600*/  STL [R1+0x1a9c], R6 ;  /* 0x001a9c0601007387 */ /* 0x0007e20000100800 */
[----:B--2---:R-:W-:-:S03]  /*5e610*/  IMAD.X R5, R5, 0x1, R0, P3 ;  /* 0x0000000105057824 */ /* 0x004fc600018e0600 */
[----:B------:R-:W-:Y:S01]  /*5e620*/  STL [R1+0x1a90], R7 ;  /* 0x001a900701007387 */ /* 0x000fe20000100800 */
[----:B------:R4:W-:Y:S03]  /*5e630*/  STL [R1+0x1a94], R4 ;  /* 0x001a940401007387 */ /* 0x0009e60000100800 */
[----:B------:R4:W-:Y:S01]  /*5e640*/  STL [R1+0x1a88], R5 ;  /* 0x001a880501007387 */ /* 0x0009e20000100800 */
[----:B------:R-:W2:Y:S02]  /*5e650*/  LDL.LU R9, [R1+0x1a68] ;  /* 0x001a680001097983 */ /* 0x000ea40000300800 */
[----:B------:R-:W2:Y:S01]  /*5e660*/  LDL.LU R8, [R1+0x1a74] ;  /* 0x001a740001087983 */ /* 0x000ea20000300800 */
[----:B-1----:R-:W-:Y:S01]  /*5e670*/  MOV R46, R6 ;  /* 0x00000006002e7202 */ /* 0x002fe20000000f00 */
[----:B------:R-:W-:Y:S01]  /*5e680*/  IMAD.MOV.U32 R47, RZ, RZ, R7 ;  /* 0x000000ffff2f7224 */ /* 0x000fe200078e0007 */
[----:B---3--:R-:W2:Y:S04]  /*5e690*/  LDL.LU R6, [R1+0x1f7c] ;  /* 0x001f7c0001067983 */ /* 0x008ea80000300800 */
[----:B------:R1:W-:Y:S02]  /*5e6a0*/  LDGSTS.E [R44+0x1b200], [R46.64], P2 ;  /* 0x1b2000002e2c7fae */ /* 0x0003e40009121844 */
[----:B-1----:R-:W-:-:S02]  /*5e6b0*/  IMAD.MOV.U32 R46, RZ, RZ, R4 ;  /* 0x000000ffff2e7224 */ /* 0x002fc400078e0004 */
[----:B----4-:R-:W4:Y:S01]  /*5e6c0*/  LDL.LU R4, [R1+0x1f84] ;  /* 0x001f840001047983 */ /* 0x010f220000300800 */
[----:B------:R-:W-:Y:S02]  /*5e6d0*/  IMAD.MOV.U32 R47, RZ, RZ, R5 ;  /* 0x000000ffff2f7224 */ /* 0x000fe400078e0005 */
[----:B------:R-:W2:Y:S02]  /*5e6e0*/  LDL.LU R7, [R1+0x1a60] ;  /* 0x001a600001077983 */ /* 0x000ea40000300800 */
[----:B------:R-:W2:Y:S01]  /*5e6f0*/  LDL.LU R5, [R1+0x1a6c] ;  /* 0x001a6c0001057983 */ /* 0x000ea20000300800 */
[----:B------:R-:W-:Y:S01]  /*5e700*/  ISETP.GT.AND P1, PT, R3, 0x3a, PT ;  /* 0x0000003a0300780c */ /* 0x000fe20003f24270 */
[----:B------:R1:W-:Y:S03]  /*5e710*/  LDGSTS.E [R44+0x1b400], [R46.64], P2 ;  /* 0x1b4000002e2c7fae */ /* 0x0003e60009121844 */
[----:B------:R-:W-:-:S02]  /*5e720*/  SEL R45, RZ, 0x4, !P1 ;  /* 0x00000004ff2d7807 */ /* 0x000fc40004800000 */
[----:B------:R-:W-:Y:S02]  /*5e730*/  IADD3 R13, P3, R13, R242, RZ ;  /* 0x000000f20d0d7210 */ /* 0x000fe40007f7e0ff */
[----:B------:R-:W-:Y:S02]  /*5e740*/  SEL R45, R45, RZ, !P0 ;  /* 0x000000ff2d2d7207 */ /* 0x000fe40004000000 */
[----:B------:R-:W-:Y:S01]  /*5e750*/  IADD3.X R14, R14, R0, RZ, P3, !PT ;  /* 0x000000000e0e7210 */ /* 0x000fe20001ffe4ff */
[----:B-1----:R-:W-:Y:S01]  /*5e760*/  IMAD.MOV.U32 R46, RZ, RZ, R13 ;  /* 0x000000ffff2e7224 */ /* 0x002fe200078e000d */
[----:B------:R-:W-:Y:S01]  /*5e770*/  ISETP.NE.U32.AND P1, PT, R45, RZ, PT ;  /* 0x000000ff2d00720c */ /* 0x000fe20003f25070 */
[----:B------:R-:W-:Y:S02]  /*5e780*/  STL [R1+0x1a8c], R13 ;  /* 0x001a8c0d01007387 */ /* 0x000fe40000100800 */
[----:B------:R-:W-:Y:S01]  /*5e790*/  IMAD.MOV.U32 R47, RZ, RZ, R14 ;  /* 0x000000ffff2f7224 */ /* 0x000fe200078e000e */
[----:B------:R-:W-:Y:S01]  /*5e7a0*/  IADD3 R11, P4, R11, R242, RZ ;  /* 0x000000f20b0b7210 */ /* 0x000fe20007f9e0ff */
[----:B------:R1:W-:Y:S04]  /*5e7b0*/  STL [R1+0x1a80], R14 ;  /* 0x001a800e01007387 */ /* 0x0003e80000100800 */
[----:B------:R1:W-:Y:S01]  /*5e7c0*/  LDGSTS.E [R44+0x1b600], [R46.64], P2 ;  /* 0x1b6000002e2c7fae */ /* 0x0003e20009121844 */
[----:B------:R-:W-:-:S03]  /*5e7d0*/  IMAD.X R12, R12, 0x1, R0, P4 ;  /* 0x000000010c0c7824 */ /* 0x000fc600020e0600 */
[----:B------:R-:W-:Y:S04]  /*5e7e0*/  STL [R1+0x1f8c], R11 ;  /* 0x001f8c0b01007387 */ /* 0x000fe80000100800 */
[----:B------:R1:W-:Y:S02]  /*5e7f0*/  STL [R1+0x1f80], R12 ;  /* 0x001f800c01007387 */ /* 0x0003e40000100800 */
[----:B-1----:R-:W2:Y:S02]  /*5e800*/  LDL.LU R14, [R1+0x1a58] ;  /* 0x001a5800010e7983 */ /* 0x002ea40000300800 */
[----:B------:R-:W2:Y:S01]  /*5e810*/  LDL.LU R13, [R1+0x1a64] ;  /* 0x001a6400010d7983 */ /* 0x000ea20000300800 */
[----:B------:R-:W-:Y:S01]  /*5e820*/  MOV R46, R11 ;  /* 0x0000000b002e7202 */ /* 0x000fe20000000f00 */
[----:B------:R-:W-:-:S02]  /*5e830*/  IMAD.MOV.U32 R47, RZ, RZ, R12 ;  /* 0x000000ffff2f7224 */ /* 0x000fc400078e000c */
[----:B------:R-:W2:Y:S01]  /*5e840*/  LDL.LU R12, [R1+0x1a54] ;  /* 0x001a5400010c7983 */ /* 0x000ea20000300800 */
[----:B------:R-:W2:Y:S03]  /*5e850*/  LDL.LU R11, [R1+0x1a5c] ;  /* 0x001a5c00010b7983 */ /* 0x000ea60000300800 */
[----:B------:R1:W-:Y:S01]  /*5e860*/  LDGSTS.E [R44+0x1d000], [R46.64], P1 ;  /* 0x1d0000002e2c7fae */ /* 0x0003e20008921844 */
[----:B------:R-:W-:-:S05]  /*5e870*/  IADD3 R49, P2, R49, R242, RZ ;  /* 0x000000f231317210 */ /* 0x000fca0007f5e0ff */
[----:B------:R-:W-:Y:S01]  /*5e880*/  IMAD.X R50, R50, 0x1, R0, P2 ;  /* 0x0000000132327824 */ /* 0x000fe200010e0600 */
[----:B------:R-:W-:Y:S02]  /*5e890*/  IADD3 R15, P3, R15, R242, RZ ;  /* 0x000000f20f0f7210 */ /* 0x000fe40007f7e0ff */
[----:B-1----:R-:W-:Y:S01]  /*5e8a0*/  MOV R46, R49 ;  /* 0x00000031002e7202 */ /* 0x002fe20000000f00 */
[----:B------:R-:W-:Y:S02]  /*5e8b0*/  IMAD.MOV.U32 R47, RZ, RZ, R50 ;  /* 0x000000ffff2f7224 */ /* 0x000fe400078e0032 */
[----:B------:R-:W-:Y:S01]  /*5e8c0*/  IMAD.X R48, R48, 0x1, R0, P3 ;  /* 0x0000000130307824 */ /* 0x000fe200018e0600 */
[----:B------:R-:W-:Y:S04]  /*5e8d0*/  STL [R1+0x1a84], R49 ;  /* 0x001a843101007387 */ /* 0x000fe80000100800 */
[----:B------:R1:W-:Y:S01]  /*5e8e0*/  LDGSTS.E [R44+0x1d200], [R46.64], P1 ;  /* 0x1d2000002e2c7fae */ /* 0x0003e20008921844 */
[----:B------:R-:W-:Y:S02]  /*5e8f0*/  STL [R1+0x1a78], R50 ;  /* 0x001a783201007387 */ /* 0x000fe40000100800 */
[----:B------:R-:W-:Y:S02]  /*5e900*/  STL [R1+0x1a7c], R15 ;  /* 0x001a7c0f01007387 */ /* 0x000fe40000100800 */
[----:B------:R-:W-:Y:S02]  /*5e910*/  STL [R1+0x1a70], R48 ;  /* 0x001a703001007387 */ /* 0x000fe40000100800 */
[----:B-1----:R-:W-:-:S02]  /*5e920*/  IMAD.MOV.U32 R46, RZ, RZ, R15 ;  /* 0x000000ffff2e7224 */ /* 0x002fc400078e000f */
[----:B------:R-:W-:-:S05]  /*5e930*/  IMAD.MOV.U32 R47, RZ, RZ, R48 ;  /* 0x000000ffff2f7224 */ /* 0x000fca00078e0030 */
[----:B------:R1:W-:Y:S01]  /*5e940*/  LDGSTS.E [R44+0x1d400], [R46.64], P1 ;  /* 0x1d4000002e2c7fae */ /* 0x0003e20008921844 */
[----:B------:R-:W-:-:S04]  /*5e950*/  ISETP.GT.AND P2, PT, R3, 0x3e, PT ;  /* 0x0000003e0300780c */ /* 0x000fc80003f44270 */
[----:B------:R-:W-:-:S04]  /*5e960*/  SEL R45, RZ, 0x4, !P2 ;  /* 0x00000004ff2d7807 */ /* 0x000fc80005000000 */
[----:B------:R-:W-:-:S04]  /*5e970*/  SEL R45, R45, RZ, !P0 ;  /* 0x000000ff2d2d7207 */ /* 0x000fc80004000000 */
[----:B------:R-:W-:Y:S02]  /*5e980*/  ISETP.NE.U32.AND P2, PT, R45, RZ, PT ;  /* 0x000000ff2d00720c */ /* 0x000fe40003f45070 */
[----:B--2---:R-:W-:-:S04]  /*5e990*/  IADD3 R8, P3, R8, R242, RZ ;  /* 0x000000f208087210 */ /* 0x004fc80007f7e0ff */
[----:B------:R-:W-:Y:S01]  /*5e9a0*/  IADD3.X R9, R9, R0, RZ, P3, !PT ;  /* 0x0000000009097210 */ /* 0x000fe20001ffe4ff */
[----:B------:R-:W-:Y:S01]  /*5e9b0*/  STL [R1+0x1a74], R8 ;  /* 0x001a740801007387 */ /* 0x000fe20000100800 */
[----:B-1----:R-:W-:-:S03]  /*5e9c0*/  IMAD.MOV.U32 R46, RZ, RZ, R8 ;  /* 0x000000ffff2e7224 */ /* 0x002fc600078e0008 */
[----:B------:R1:W-:Y:S01]  /*5e9d0*/  STL [R1+0x1a68], R9 ;  /* 0x001a680901007387 */ /* 0x0003e20000100800 */
[----:B------:R-:W-:-:S05]  /*5e9e0*/  IMAD.MOV.U32 R47, RZ, RZ, R9 ;  /* 0x000000ffff2f7224 */ /* 0x000fca00078e0009 */
[----:B------:R2:W-:Y:S04]  /*5e9f0*/  LDGSTS.E [R44+0x1d600], [R46.64], P1 ;  /* 0x1d6000002e2c7fae */ /* 0x0005e80008921844 */
[----:B-1----:R-:W3:Y:S01]  /*5ea00*/  LDL.LU R9, [R1+0x2110] ;  /* 0x0021100001097983 */ /* 0x002ee20000300800 */
[----:B------:R-:W3:Y:S01]  /*5ea10*/  LDL.LU R8, [R1+0x211c] ;  /* 0x00211c0001087983 */ /* 0x000ee20000300800 */
[-C--:B----4-:R-:W-:Y:S02]  /*5ea20*/  IADD3 R4, P1, R4, R242.reuse, RZ ;  /* 0x000000f204047210 */ /* 0x090fe40007f3e0ff */
[----:B--2---:R-:W-:-:S03]  /*5ea30*/  IADD3 R5, P3, R5, R242, RZ ;  /* 0x000000f205057210 */ /* 0x004fc60007f7e0ff */
[----:B------:R-:W-:Y:S01]  /*5ea40*/  IMAD.X R6, R6, 0x1, R0, P1 ;  /* 0x0000000106067824 */ /* 0x000fe200008e0600 */
[----:B------:R-:W-:Y:S01]  /*5ea50*/  STL [R1+0x1f84], R4 ;  /* 0x001f840401007387 */ /* 0x000fe20000100800 */
[----:B------:R-:W-:Y:S01]  /*5ea60*/  IADD3.X R7, R7, R0, RZ, P3, !PT ;  /* 0x0000000007077210 */ /* 0x000fe20001ffe4ff */
[----:B------:R-:W-:Y:S02]  /*5ea70*/  IMAD.MOV.U32 R46, RZ, RZ, R4 ;  /* 0x000000ffff2e7224 */ /* 0x000fe400078e0004 */
[----:B------:R-:W-:Y:S01]  /*5ea80*/  IMAD.MOV.U32 R47, RZ, RZ, R6 ;  /* 0x000000ffff2f7224 */ /* 0x000fe200078e0006 */
[----:B------:R1:W-:Y:S01]  /*5ea90*/  STL [R1+0x1f7c], R6 ;  /* 0x001f7c0601007387 */ /* 0x0003e20000100800 */
[----:B------:R-:W-:Y:S03]  /*5eaa0*/  STL [R1+0x1a6c], R5 ;  /* 0x001a6c0501007387 */ /* 0x000fe60000100800 */
[----:B------:R2:W-:Y:S04]  /*5eab0*/  LDGSTS.E [R44+0x1f000], [R46.64], P2 ;  /* 0x1f0000002e2c7fae */ /* 0x0005e80009121844 */
[----:B-1----:R-:W4:Y:S01]  /*5eac0*/  LDL.LU R6, [R1+0x1f34] ;  /* 0x001f340001067983 */ /* 0x002f220000300800 */
[----:B------:R1:W-:Y:S02]  /*5ead0*/  STL [R1+0x1a60], R7 ;  /* 0x001a600701007387 */ /* 0x0003e40000100800 */
[----:B------:R-:W4:Y:S01]  /*5eae0*/  LDL.LU R4, [R1+0x1f2c] ;  /* 0x001f2c0001047983 */ /* 0x000f220000300800 */
[----:B--2---:R-:W-:Y:S01]  /*5eaf0*/  MOV R47, R7 ;  /* 0x00000007002f7202 */ /* 0x004fe20000000f00 */
[----:B------:R-:W-:Y:S01]  /*5eb00*/  IMAD.MOV.U32 R46, RZ, RZ, R5 ;  /* 0x000000ffff2e7224 */ /* 0x000fe200078e0005 */
[----:B-1----:R-:W2:Y:S01]  /*5eb10*/  LDL.LU R7, [R1+0x1f28] ;  /* 0x001f280001077983 */ /* 0x002ea20000300800 */
[----:B------:R-:W2:Y:S03]  /*5eb20*/  LDL.LU R5, [R1+0x1f20] ;  /* 0x001f200001057983 */ /* 0x000ea60000300800 */
[----:B------:R1:W-:Y:S01]  /*5eb30*/  LDGSTS.E [R44+0x1f200], [R46.64], P2 ;  /* 0x1f2000002e2c7fae */ /* 0x0003e20009121844 */
[----:B------:R-:W-:-:S05]  /*5eb40*/  IADD3 R13, P1, R13, R242, RZ ;  /* 0x000000f20d0d7210 */ /* 0x000fca0007f3e0ff */
[----:B------:R-:W-:Y:S01]  /*5eb50*/  IMAD.X R14, R14, 0x1, R0, P1 ;  /* 0x000000010e0e7824 */ /* 0x000fe200008e0600 */
[----:B------:R-:W-:Y:S01]  /*5eb60*/  IADD3 R11, P3, R11, R242, RZ ;  /* 0x000000f20b0b7210 */ /* 0x000fe20007f7e0ff */
[----:B-1----:R-:W-:-:S03]  /*5eb70*/  IMAD.MOV.U32 R46, RZ, RZ, R13 ;  /* 0x000000ffff2e7224 */ /* 0x002fc600078e000d */
[----:B------:R-:W-:Y:S01]  /*5eb80*/  MOV R47, R14 ;  /* 0x0000000e002f7202 */ /* 0x000fe20000000f00 */
[----:B------:R-:W-:Y:S01]  /*5eb90*/  STL [R1+0x1a64], R13 ;  /* 0x001a640d01007387 */ /* 0x000fe20000100800 */
[----:B------:R-:W-:Y:S02]  /*5eba0*/  IMAD.X R12, R12, 0x1, R0, P3 ;  /* 0x000000010c0c7824 */ /* 0x000fe400018e0600 */
[----:B------:R1:W-:Y:S01]  /*5ebb0*/  STL [R1+0x1a58], R14 ;  /* 0x001a580e01007387 */ /* 0x0003e20000100800 */
[----:B------:R-:W-:Y:S04]  /*5ebc0*/  STL [R1+0x1a5c], R11 ;  /* 0x001a5c0b01007387 */ /* 0x000fe80000100800 */
[----:B------:R1:W-:Y:S01]  /*5ebd0*/  LDGSTS.E [R44+0x1f400], [R46.64], P2 ;  /* 0x1f4000002e2c7fae */ /* 0x0003e20009121844 */
[----:B------:R1:W-:Y:S02]  /*5ebe0*/  STL [R1+0x1a54], R12 ;  /* 0x001a540c01007387 */ /* 0x0003e40000100800 */
[----:B------:R-:W2:Y:S01]  /*5ebf0*/  LDL.LU R15, [R1+0x1f18] ;  /* 0x001f1800010f7983 */ /* 0x000ea20000300800 */
[----:B------:R-:W-:Y:S01]  /*5ec00*/  ISETP.GT.AND P1, PT, R3, 0x3, PT ;  /* 0x000000030300780c */ /* 0x000fe20003f24270 */
[----:B-1----:R-:W2:Y:S01]  /*5ec10*/  LDL.LU R14, [R1+0x1f24] ;  /* 0x001f2400010e7983 */ /* 0x002ea20000300800 */
[----:B------:R-:W2:Y:S02]  /*5ec20*/  LDL.LU R13, [R1+0x20f0] ;  /* 0x0020f000010d7983 */ /* 0x000ea40000300800 */
[----:B------:R-:W-:-:S02]  /*5ec30*/  IMAD.MOV.U32 R46, RZ, RZ, R11 ;  /* 0x000000ffff2e7224 */ /* 0x000fc400078e000b */
[----:B------:R-:W-:Y:S02]  /*5ec40*/  IMAD.MOV.U32 R47, RZ, RZ, R12 ;  /* 0x000000ffff2f7224 */ /* 0x000fe400078e000c */
[----:B------:R-:W2:Y:S04]  /*5ec50*/  LDL.LU R12, [R1+0x20fc] ;  /* 0x0020fc00010c7983 */ /* 0x000ea80000300800 */
[----:B------:R1:W-:Y:S01]  /*5ec60*/  LDGSTS.E [R44+0x1f600], [R46.64], P2 ;  /* 0x1f6000002e2c7fae */ /* 0x0003e20009121844 */
[----:B------:R-:W-:Y:S02]  /*5ec70*/  LOP3.LUT R10, R10, 0x60, RZ, 0x3c, !PT ;  /* 0x000000600a0a7812 */ /* 0x000fe400078e3cff */
[----:B-1----:R-:W-:-:S04]  /*5ec80*/  SEL R44, RZ, 0x4, !P1 ;  /* 0x00000004ff2c7807 */ /* 0x002fc80004800000 */
[----:B------:R-:W-:-:S04]  /*5ec90*/  SEL R44, R44, RZ, !P0 ;  /* 0x000000ff2c2c7207 */ /* 0x000fc80004000000 */
[----:B------:R-:W-:Y:S01]  /*5eca0*/  ISETP.NE.U32.AND P1, PT, R44, RZ, PT ;  /* 0x000000ff2c00720c */ /* 0x000fe20003f25070 */
[----:B------:R-:W-:Y:S01]  /*5ecb0*/  LEA R44, R252, R10, 0x11 ;  /* 0x0000000afc2c7211 */ /* 0x000fe200078e88ff */
[----:B---3--:R-:W-:-:S05]  /*5ecc0*/  IADD3 R8, P2, R8, R242, RZ ;  /* 0x000000f208087210 */ /* 0x008fca0007f5e0ff */
[----:B------:R-:W-:Y:S01]  /*5ecd0*/  IMAD.X R9, R9, 0x1, R0, P2 ;  /* 0x0000000109097824 */ /* 0x000fe200010e0600 */
[----:B------:R-:W-:Y:S04]  /*5ece0*/  STL [R1+0x211c], R8 ;  /* 0x00211c0801007387 */ /* 0x000fe80000100800 */
[----:B------:R1:W-:Y:S01]  /*5ecf0*/  STL [R1+0x2110], R9 ;  /* 0x0021100901007387 */ /* 0x0003e20000100800 */
[----:B------:R-:W3:Y:S02]  /*5ed00*/  LDL.LU R11, [R1+0x1ec8] ;  /* 0x001ec800010b7983 */ /* 0x000ee40000300800 */
[----:B------:R-:W3:Y:S02]  /*5ed10*/  LDL.LU R10, [R1+0x1ed4] ;  /* 0x001ed400010a7983 */ /* 0x000ee40000300800 */
[----:B------:R-:W-:-:S02]  /*5ed20*/  IMAD.MOV.U32 R47, RZ, RZ, R9 ;  /* 0x000000ffff2f7224 */ /* 0x000fc400078e0009 */
[----:B------:R-:W-:-:S05]  /*5ed30*/  IMAD.MOV.U32 R46, RZ, RZ, R8 ;  /* 0x000000ffff2e7224 */ /* 0x000fca00078e0008 */
[----:B------:R2:W-:Y:S04]  /*5ed40*/  LDGSTS.E [R44+0x1800], [R46.64], P1 ;  /* 0x018000002e2c7fae */ /* 0x0005e80008921844 */
[----:B-1----:R-:W3:Y:S01]  /*5ed50*/  LDL.LU R9, [R1+0x1ec0] ;  /* 0x001ec00001097983 */ /* 0x002ee20000300800 */
[----:B------:R-:W3:Y:S01]  /*5ed60*/  LDL.LU R8, [R1+0x1ecc] ;  /* 0x001ecc0001087983 */ /* 0x000ee20000300800 */
[-C--:B----4-:R-:W-:Y:S02]  /*5ed70*/  IADD3 R6, P2, R6, R242.reuse, RZ ;  /* 0x000000f206067210 */ /* 0x090fe40007f5e0ff */
[----:B------:R-:W-:-:S03]  /*5ed80*/  IADD3 R4, P3, R4, R242, RZ ;  /* 0x000000f204047210 */ /* 0x000fc60007f7e0ff */
[----:B------:R-:W-:Y:S01]  /*5ed90*/  STL [R1+0x1f34], R6 ;  /* 0x001f340601007387 */ /* 0x000fe20000100800 */
[----:B--2---:R-:W-:Y:S01]  /*5eda0*/  IMAD.X R7, R7, 0x1, R0, P2 ;  /* 0x0000000107077824 */ /* 0x004fe200010e0600 */
[----:B------:R-:W-:Y:S01]  /*5edb0*/  IADD3.X R5, R5, R0, RZ, P3, !PT ;  /* 0x0000000005057210 */ /* 0x000fe20001ffe4ff */
[----:B------:R-:W-:Y:S02]  /*5edc0*/  IMAD.MOV.U32 R46, RZ, RZ, R6 ;  /* 0x000000ffff2e7224 */ /* 0x000fe400078e0006 */
[----:B------:R-:W-:Y:S01]  /*5edd0*/  IMAD.MOV.U32 R47, RZ, RZ, R7 ;  /* 0x000000ffff2f7224 */ /* 0x000fe200078e0007 */
[----:B------:R1:W-:Y:S01]  /*5ede0*/  STL [R1+0x1f28], R7 ;  /* 0x001f280701007387 */ /* 0x0003e20000100800 */
[----:B------:R-:W-:Y:S02]  /*5edf0*/  STL [R1+0x1f2c], R4 ;  /* 0x001f2c0401007387 */ /* 0x000fe40000100800 */
[----:B------:R2:W-:Y:S01]  /*5ee00*/  STL [R1+0x1f20], R5 ;  /* 0x001f200501007387 */ /* 0x0005e20000100800 */
[----:B------:R4:W-:Y:S04]  /*5ee10*/  LDGSTS.E [R44+0x1a00], [R46.64], P1 ;  /* 0x01a000002e2c7fae */ /* 0x0009e80008921844 */
[----:B-1----:R-:W3:Y:S01]  /*5ee20*/  LDL.LU R7, [R1+0x1eb8] ;  /* 0x001eb80001077983 */ /* 0x002ee20000300800 */
[----:B------:R-:W3:Y:S01]  /*5ee30*/  LDL.LU R6, [R1+0x1ec4] ;  /* 0x001ec40001067983 */ /* 0x000ee20000300800 */
[----:B----4-:R-:W-:Y:S01]  /*5ee40*/  MOV R47, R5 ;  /* 0x00000005002f7202 */ /* 0x010fe20000000f00 */
[----:B------:R-:W-:Y:S01]  /*5ee50*/  IMAD.MOV.U32 R46, RZ, RZ, R4 ;  /* 0x000000ffff2e7224 */ /* 0x000fe200078e0004 */
[----:B--2---:R-:W4:Y:S01]  /*5ee60*/  LDL.LU R5, [R1+0x20d0] ;  /* 0x0020d00001057983 */ /* 0x004f220000300800 */
[----:B------:R-:W4:Y:S01]  /*5ee70*/  LDL.LU R4, [R1+0x20dc] ;  /* 0x0020dc0001047983 */ /* 0x000f220000300800 */
[----:B------:R-:W-:-:S02]  /*5ee80*/  ISETP.GT.AND P2, PT, R3, 0x7, PT ;  /* 0x000000070300780c */ /* 0x000fc40003f44270 */
[----:B------:R1:W-:Y:S02]  /*5ee90*/  LDGSTS.E [R44+0x1c00], [R46.64], P1 ;  /* 0x01c000002e2c7fae */ /* 0x0003e40008921844 */
[----:B------:R-:W-:Y:S02]  /*5eea0*/  SEL R45, RZ, 0x4, !P2 ;  /* 0x00000004ff2d7807 */ /* 0x000fe40005000000 */
[----:B------:R-:W-:Y:S02]  /*5eeb0*/  IADD3 R14, P3, R14, R242, RZ ;  /* 0x000000f20e0e7210 */ /* 0x000fe40007f7e0ff */
[----:B------:R-:W-:-:S03]  /*5eec0*/  SEL R45, R45, RZ, !P0 ;  /* 0x000000ff2d2d7207 */ /* 0x000fc60004000000 */
[----:B------:R-:W-:Y:S01]  /*5eed0*/  IMAD.X R15, R15, 0x1, R0, P3 ;  /* 0x000000010f0f7824 */ /* 0x000fe200018e0600 */
[----:B------:R-:W-:Y:S01]  /*5eee0*/  IADD3 R12, P4, R12, R242, RZ ;  /* 0x000000f20c0c7210 */ /* 0x000fe20007f9e0ff */
[----:B------:R-:W-:Y:S01]  /*5eef0*/  STL [R1+0x1f24], R14 ;  /* 0x001f240e01007387 */ /* 0x000fe20000100800 */
[----:B-1----:R-:W-:Y:S02]  /*5ef00*/  IMAD.MOV.U32 R46, RZ, RZ, R14 ;  /* 0x000000ffff2e7224 */ /* 0x002fe400078e000e */
[----:B------:R-:W-:Y:S01]  /*5ef10*/  MOV R47, R15 ;  /* 0x0000000f002f7202 */ /* 0x000fe20000000f00 */
[----:B------:R-:W-:Y:S01]  /*5ef20*/  IMAD.X R13, R13, 0x1, R0, P4 ;  /* 0x000000010d0d7824 */ /* 0x000fe200020e0600 */
[----:B------:R-:W-:Y:S01]  /*5ef30*/  ISETP.NE.U32.AND P2, PT, R45, RZ, PT ;  /* 0x000000ff2d00720c */ /* 0x000fe20003f45070 */
[----:B------:R1:W-:Y:S01]  /*5ef40*/  STL [R1+0x1f18], R15 ;  /* 0x001f180f01007387 */ /* 0x0003e20000100800 */
[----:B------:R-:W-:Y:S02]  /*5ef50*/  STL [R1+0x20fc], R12 ;  /* 0x0020fc0c01007387 */ /* 0x000fe40000100800 */
[----:B------:R1:W-:Y:S01]  /*5ef60*/  STL [R1+0x20f0], R13 ;  /* 0x0020f00d01007387 */ /* 0x0003e20000100800 */
[----:B------:R1:W-:Y:S04]  /*5ef70*/  LDGSTS.E [R44+0x1e00], [R46.64], P1 ;  /* 0x01e000002e2c7fae */ /* 0x0003e80008921844 */
[----:B-1----:R-:W4:Y:S01]  /*5ef80*/  LDL.LU R15, [R1+0x1e68] ;  /* 0x001e6800010f7983 */ /* 0x002f220000300800 */
[----:B------:R-:W4:Y:S02]  /*5ef90*/  LDL.LU R14, [R1+0x1e74] ;  /* 0x001e7400010e7983 */ /* 0x000f240000300800 */
[----:B------:R-:W-:-:S02]  /*5efa0*/  IMAD.MOV.U32 R47, RZ, RZ, R13 ;  /* 0x000000ffff2f7224 */ /* 0x000fc400078e000d */
[----:B------:R-:W-:Y:S01]  /*5efb0*/  IMAD.MOV.U32 R46, RZ, RZ, R12 ;  /* 0x000000ffff2e7224 */ /* 0x000fe200078e000c */
[----:B------:R-:W4:Y:S01]  /*5efc0*/  LDL.LU R13, [R1+0x1e60] ;  /* 0x001e6000010d7983 */ /* 0x000f220000300800 */
[----:B------:R-:W4:Y:S03]  /*5efd0*/  LDL.LU R12, [R1+0x1e6c] ;  /* 0x001e6c00010c7983 */ /* 0x000f260000300800 */
[----:B------:R1:W-:Y:S01]  /*5efe0*/  LDGSTS.E [R44+0x3800], [R46.64], P2 ;  /* 0x038000002e2c7fae */ /* 0x0003e20009121844 */
[----:B---3--:R-:W-:-:S05]  /*5eff0*/  IADD3 R10, P1, R10, R242, RZ ;  /* 0x000000f20a0a7210 */ /* 0x008fca0007f3e0ff */
[----:B------:R-:W-:Y:S01]  /*5f000*/  IMAD.X R11, R11, 0x1, R0, P1 ;  /* 0x000000010b0b7824 */ /* 0x000fe200008e0600 */
[----:B------:R-:W-:Y:S01]  /*5f010*/  IADD3 R8, P3, R8, R242, RZ ;  /* 0x000000f208087210 */ /* 0x000fe20007f7e0ff */
[----:B------:R-:W-:Y:S01]  /*5f020*/  STL [R1+0x1ed4], R10 ;  /* 0x001ed40a01007387 */ /* 0x000fe20000100800 */
[----:B-1----:R-:W-:Y:S02]  /*5f030*/  IMAD.MOV.U32 R46, RZ, RZ, R10 ;  /* 0x000000ffff2e7224 */ /* 0x002fe400078e000a */
[----:B------:R-:W-:Y:S01]  /*5f040*/  IADD3.X R9, R9, R0, RZ, P3, !PT ;  /* 0x0000000009097210 */ /* 0x000fe20001ffe4ff */
[----:B------:R-:W-:Y:S01]  /*5f050*/  IMAD.MOV.U32 R47, RZ, RZ, R11 ;  /* 0x000000ffff2f7224 */ /* 0x000fe200078e000b */
[----:B------:R1:W-:Y:S01]  /*5f060*/  STL [R1+0x1ec8], R11 ;  /* 0x001ec80b01007387 */ /* 0x0003e20000100800 */
[----:B------:R-:W-:Y:S02]  /*5f070*/  STL [R1+0x1ecc], R8 ;  /* 0x001ecc0801007387 */ /* 0x000fe40000100800 */
[----:B------:R3:W-:Y:S01]  /*5f080*/  STL [R1+0x1ec0], R9 ;  /* 0x001ec00901007387 */ /* 0x0007e20000100800 */
[----:B------:R3:W-:Y:S04]  /*5f090*/  LDGSTS.E [R44+0x3a00], [R46.64], P2 ;  /* 0x03a000002e2c7fae */ /* 0x0007e80009121844 */
[----:B-1----:R-:W2:Y:S01]  /*5f0a0*/  LDL.LU R11, [R1+0x1e58] ;  /* 0x001e5800010b7983 */ /* 0x002ea20000300800 */
[----:B------:R-:W2:Y:S01]  /*5f0b0*/  LDL.LU R10, [R1+0x1e64] ;  /* 0x001e6400010a7983 */ /* 0x000ea20000300800 */
[----:B---3--:R-:W-:Y:S01]  /*5f0c0*/  MOV R47, R9 ;  /* 0x00000009002f7202 */ /* 0x008fe20000000f00 */
[----:B------:R-:W-:Y:S01]  /*5f0d0*/  IMAD.MOV.U32 R46, RZ, RZ, R8 ;  /* 0x000000ffff2e7224 */ /* 0x000fe200078e0008 */
[----:B------:R-:W3:Y:S01]  /*5f0e0*/  LDL.LU R9, [R1+0x20b0] ;  /* 0x0020b00001097983 */ /* 0x000ee20000300800 */
[----:B------:R-:W3:Y:S01]  /*5f0f0*/  LDL.LU R8, [R1+0x20bc] ;  /* 0x0020bc0001087983 */ /* 0x000ee20000300800 */
[----:B------:R-:W-:-:S02]  /*5f100*/  IADD3 R6, P3, R6, R242, RZ ;  /* 0x000000f206067210 */ /* 0x000fc40007f7e0ff */
[----:B------:R1:W-:Y:S03]  /*5f110*/  LDGSTS.E [R44+0x3c00], [R46.64], P2 ;  /* 0x03c000002e2c7fae */ /* 0x0003e60009121844 */
[--C-:B------:R-:W-:Y:S01]  /*5f120*/  IMAD.X R7, R7, 0x1, R0.reuse, P3 ;  /* 0x0000000107077824 */ /* 0x100fe200018e0600 */
[----:B----4-:R-:W-:Y:S01]  /*5f130*/  IADD3 R4, P4, R4, R242, RZ ;  /* 0x000000f204047210 */ /* 0x010fe20007f9e0ff */
[----:B------:R-:W-:Y:S03]  /*5f140*/  STL [R1+0x1ec4], R6 ;  /* 0x001ec40601007387 */ /* 0x000fe60000100800 */
[----:B------:R4:W-:Y:S02]  /*5f150*/  STL [R1+0x1eb8], R7 ;  /* 0x001eb80701007387 */ /* 0x0009e40000100800 */
[----:B------:R-:W-:-:S02]  /*5f160*/  IMAD.X R5, R5, 0x1, R0, P4 ;  /* 0x0000000105057824 */ /* 0x000fc400020e0600 */
[----:B-1----:R-:W-:Y:S01]  /*5f170*/  IMAD.MOV.U32 R46, RZ, RZ, R6 ;  /* 0x000000ffff2e7224 */ /* 0x002fe200078e0006 */
[----:B------:R-:W-:Y:S01]  /*5f180*/  MOV R47, R7 ;  /* 0x00000007002f7202 */ /* 0x000fe20000000f00 */
[----:B------:R-:W-:Y:S01]  /*5f190*/  STL [R1+0x20dc], R4 ;  /* 0x0020dc0401007387 */ /* 0x000fe20000100800 */
[----:B------:R1:W-:Y:S03]  /*5f1a0*/  STL [R1+0x20d0], R5 ;  /* 0x0020d00501007387 */ /* 0x0003e60000100800 */
[----:B----4-:R-:W3:Y:S04]  /*5f1b0*/  LDL.LU R7, [R1+0x1e08] ;  /* 0x001e080001077983 */ /* 0x010ee80000300800 */
[----:B------:R1:W-:Y:S01]  /*5f1c0*/  LDGSTS.E [R44+0x3e00], [R46.64], P2 ;  /* 0x03e000002e2c7fae */ /* 0x0003e20009121844 */
[----:B------:R-:W3:Y:S02]  /*5f1d0*/  LDL.LU R6, [R1+0x1e14] ;  /* 0x001e140001067983 */ /* 0x000ee40000300800 */
[----:B-1----:R-:W-:-:S02]  /*5f1e0*/  IMAD.MOV.U32 R47, RZ, RZ, R5 ;  /* 0x000000ffff2f7224 */ /* 0x002fc400078e0005 */
[----:B------:R-:W-:Y:S01]  /*5f1f0*/  IMAD.MOV.U32 R46, RZ, RZ, R4 ;  /* 0x000000ffff2e7224 */ /* 0x000fe200078e0004 */
[----:B------:R-:W3:Y:S01]  /*5f200*/  LDL.LU R5, [R1+0x1e00] ;  /* 0x001e000001057983 */ /* 0x000ee20000300800 */
[----:B------:R-:W3:Y:S01]  /*5f210*/  LDL.LU R4, [R1+0x1e0c] ;  /* 0x001e0c0001047983 */ /* 0x000ee20000300800 */
[----:B------:R-:W-:-:S04]  /*5f220*/  ISETP.GT.AND P1, PT, R3, 0xb, PT ;  /* 0x0000000b0300780c */ /* 0x000fc80003f24270 */
[----:B------:R-:W-:-:S04]  /*5f230*/  SEL R45, RZ, 0x4, !P1 ;  /* 0x00000004ff2d7807 */ /* 0x000fc80004800000 */
[----:B------:R-:W-:-:S04]  /*5f240*/  SEL R45, R45, RZ, !P0 ;  /* 0x000000ff2d2d7207 */ /* 0x000fc80004000000 */
[----:B------:R-:W-:Y:S02]  /*5f250*/  ISETP.NE.U32.AND P1, PT, R45, RZ, PT ;  /* 0x000000ff2d00720c */ /* 0x000fe40003f25070 */
[-C--:B------:R-:W-:Y:S02]  /*5f260*/  IADD3 R14, P2, R14, R242.reuse, RZ ;  /* 0x000000f20e0e7210 */ /* 0x080fe40007f5e0ff */
[----:B------:R-:W-:-:S03]  /*5f270*/  IADD3 R12, P3, R12, R242, RZ ;  /* 0x000000f20c0c7210 */ /* 0x000fc60007f7e0ff */
[----:B------:R-:W-:Y:S01]  /*5f280*/  IMAD.X R15, R15, 0x1, R0, P2 ;  /* 0x000000010f0f7824 */ /* 0x000fe200010e0600 */
[----:B------:R-:W-:Y:S01]  /*5f290*/  IADD3.X R13, R13, R0, RZ, P3, !PT ;  /* 0x000000000d0d7210 */ /* 0x000fe20001ffe4ff */
[----:B------:R-:W-:Y:S03]  /*5f2a0*/  STL [R1+0x1e74], R14 ;  /* 0x001e740e01007387 */ /* 0x000fe60000100800 */
[----:B------:R1:W-:Y:S02]  /*5f2b0*/  STL [R1+0x1e68], R15 ;  /* 0x001e680f01007387 */ /* 0x0003e40000100800 */
[----:B------:R-:W-:Y:S01]  /*5f2c0*/  STL [R1+0x1e6c], R12 ;  /* 0x001e6c0c01007387 */ /* 0x000fe20000100800 */
[----:B------:R1:W-:Y:S04]  /*5f2d0*/  LDGSTS.E [R44+0x5800], [R46.64], P1 ;  /* 0x058000002e2c7fae */ /* 0x0003e80008921844 */
[----:B------:R1:W-:Y:S02]  /*5f2e0*/  STL [R1+0x1e60], R13 ;  /* 0x001e600d01007387 */ /* 0x0003e40000100800 */
[----:B-1----:R-:W-:-:S02]  /*5f2f0*/  IMAD.MOV.U32 R46, RZ, RZ, R14 ;  /* 0x000000ffff2e7224 */ /* 0x002fc400078e000e */
[----:B------:R-:W-:Y:S02]  /*5f300*/  IMAD.MOV.U32 R47, RZ, RZ, R15 ;  /* 0x000000ffff2f7224 */ /* 0x000fe400078e000f */
[----:B------:R-:W3:Y:S04]  /*5f310*/  LDL.LU R15, [R1+0x1df8] ;  /* 0x001df800010f7983 */ /* 0x000ee80000300800 */
[----:B------:R1:W-:Y:S01]  /*5f320*/  LDGSTS.E [R44+0x5a00], [R46.64], P1 ;  /* 0x05a000002e2c7fae */ /* 0x0003e20008921844 */
[----:B------:R-:W3:Y:S01]  /*5f330*/  LDL.LU R14, [R1+0x1e04] ;  /* 0x001e0400010e7983 */ /* 0x000ee20000300800 */
[----:B-1----:R-:W-:Y:S01]  /*5f340*/  MOV R47, R13 ;  /* 0x0000000d002f7202 */ /* 0x002fe20000000f00 */
[----:B------:R-:W-:Y:S01]  /*5f350*/  IMAD.MOV.U32 R46, RZ, RZ, R12 ;  /* 0x000000ffff2e7224 */ /* 0x000fe200078e000c */
[----:B------:R-:W3:Y:S01]  /*5f360*/  LDL.LU R13, [R1+0x2090] ;  /* 0x00209000010d7983 */ /* 0x000ee20000300800 */
[----:B------:R-:W3:Y:S03]  /*5f370*/  LDL.LU R12, [R1+0x209c] ;  /* 0x00209c00010c7983 */ /* 0x000ee60000300800 */
[----:B------:R1:W-:Y:S01]  /*5f380*/  LDGSTS.E [R44+0x5c00], [R46.64], P1 ;  /* 0x05c000002e2c7fae */ /* 0x0003e20008921844 */
[----:B------:R-:W-:-:S04]  /*5f390*/  ISETP.GT.AND P2, PT, R3, 0xf, PT ;  /* 0x0000000f0300780c */ /* 0x000fc80003f44270 */
[----:B------:R-:W-:-:S04]  /*5f3a0*/  SEL R45, RZ, 0x4, !P2 ;  /* 0x00000004ff2d7807 */ /* 0x000fc80005000000 */
[----:B------:R-:W-:-:S04]  /*5f3b0*/  SEL R45, R45, RZ, !P0 ;  /* 0x000000ff2d2d7207 */ /* 0x000fc80004000000 */
[----:B------:R-:W-:Y:S02]  /*5f3c0*/  ISETP.NE.U32.AND P2, PT, R45, RZ, PT ;  /* 0x000000ff2d00720c */ /* 0x000fe40003f45070 */
[----:B--2---:R-:W-:-:S05]  /*5f3d0*/  IADD3 R10, P3, R10, R242, RZ ;  /* 0x000000f20a0a7210 */ /* 0x004fca0007f7e0ff */
[----:B------:R-:W-:Y:S01]  /*5f3e0*/  IMAD.X R11, R11, 0x1, R0, P3 ;  /* 0x000000010b0b7824 */ /* 0x000fe200018e0600 */
[----:B---3--:R-:W-:Y:S01]  /*5f3f0*/  IADD3 R8, P4, R8, R242, RZ ;  /* 0x000000f208087210 */ /* 0x008fe20007f9e0ff */
[----:B------:R-:W-:Y:S01]  /*5f400*/  STL [R1+0x1e64], R10 ;  /* 0x001e640a01007387 */ /* 0x000fe20000100800 */
[----:B-1----:R-:W-:Y:S02]  /*5f410*/  IMAD.MOV.U32 R46, RZ, RZ, R10 ;  /* 0x000000ffff2e7224 */ /* 0x002fe400078e000a */
[----:B------:R-:W-:Y:S01]  /*5f420*/  MOV R47, R11 ;  /* 0x0000000b002f7202 */ /* 0x000fe20000000f00 */
[----:B------:R-:W-:Y:S01]  /*5f430*/  IMAD.X R9, R9, 0x1, R0, P4 ;  /* 0x0000000109097824 */ /* 0x000fe200020e0600 */
        /* <DEDUP_REMOVED lines=10> */
[-C--:B------:R-:W-:Y:S02]  /*5f4e0*/  IADD3 R6, P1, R6, R242.reuse, RZ ;  /* 0x000000f206067210 */ /* 0x080fe40007f3e0ff */
[----:B------:R1:W-:Y:S03]  /*5f4f0*/  LDGSTS.E [R44+0x7800], [R46.64], P2 ;  /* 0x078000002e2c7fae */ /* 0x0003e60009121844 */
[----:B------:R-:W-:Y:S01]  /*5f500*/  IMAD.X R7, R7, 0x1, R0, P1 ;  /* 0x0000000107077824 */ /* 0x000fe200008e0600 */
[----:B------:R-:W-:Y:S01]  /*5f510*/  STL [R1+0x1e14], R6 ;  /* 0x001e140601007387 */ /* 0x000fe20000100800 */
[----:B------:R-:W-:Y:S01]  /*5f520*/  IADD3 R4, P3, R4, R242, RZ ;  /* 0x000000f204047210 */ /* 0x000fe20007f7e0ff */
[----:B-1----:R-:W-:-:S02]  /*5f530*/  IMAD.MOV.U32 R46, RZ, RZ, R6 ;  /* 0x000000ffff2e7224 */ /* 0x002fc400078e0006 */
[----:B------:R-:W-:Y:S01]  /*5f540*/  IMAD.MOV.U32 R47, RZ, RZ, R7 ;  /* 0x000000ffff2f7224 */ /* 0x000fe200078e0007 */
[----:B------:R-:W-:Y:S01]  /*5f550*/  IADD3.X R5, R5, R0, RZ, P3, !PT ;  /* 0x0000000005057210 */ /* 0x000fe20001ffe4ff */
[----:B------:R1:W-:Y:S01]  /*5f560*/  STL [R1+0x1e08], R7 ;  /* 0x001e080701007387 */ /* 0x0003e20000100800 */
[----:B------:R-:W-:Y:S03]  /*5f570*/  STL [R1+0x1e0c], R4 ;  /* 0x001e0c0401007387 */ /* 0x000fe60000100800 */
[----:B------:R1:W-:Y:S04]  /*5f580*/  LDGSTS.E [R44+0x7a00], [R46.64], P2 ;  /* 0x07a000002e2c7fae */ /* 0x0003e80009121844 */
[----:B------:R1:W-:Y:S04]  /*5f590*/  STL [R1+0x1e00], R5 ;  /* 0x001e000501007387 */ /* 0x0003e80000100800 */
[----:B-1----:R-:W2:Y:S01]  /*5f5a0*/  LDL.LU R7, [R1+0x1d98] ;  /* 0x001d980001077983 */ /* 0x002ea20000300800 */
[----:B------:R-:W2:Y:S01]  /*5f5b0*/  LDL.LU R6, [R1+0x1da4] ;  /* 0x001da40001067983 */ /* 0x000ea20000300800 */
[----:B------:R-:W-:Y:S01]  /*5f5c0*/  MOV R47, R5 ;  /* 0x00000005002f7202 */ /* 0x000fe20000000f00 */
[----:B------:R-:W-:Y:S01]  /*5f5d0*/  IMAD.MOV.U32 R46, RZ, RZ, R4 ;  /* 0x000000ffff2e7224 */ /* 0x000fe200078e0004 */
[----:B------:R-:W2:Y:S01]  /*5f5e0*/  LDL.LU R5, [R1+0x2070] ;  /* 0x0020700001057983 */ /* 0x000ea20000300800 */
[----:B------:R-:W2:Y:S01]  /*5f5f0*/  LDL.LU R4, [R1+0x207c] ;  /* 0x00207c0001047983 */ /* 0x000ea20000300800 */
[----:B------:R-:W-:-:S02]  /*5f600*/  ISETP.GT.AND P1, PT, R3, 0x13, PT ;  /* 0x000000130300780c */ /* 0x000fc40003f24270 */
[----:B------:R1:W-:Y:S02]  /*5f610*/  LDGSTS.E [R44+0x7c00], [R46.64], P2 ;  /* 0x07c000002e2c7fae */ /* 0x0003e40009121844 */
[----:B------:R-:W-:-:S04]  /*5f620*/  SEL R45, RZ, 0x4, !P1 ;  /* 0x00000004ff2d7807 */ /* 0x000fc80004800000 */
[----:B------:R-:W-:Y:S02]  /*5f630*/  SEL R45, R45, RZ, !P0 ;  /* 0x000000ff2d2d7207 */ /* 0x000fe40004000000 */
[----:B------:R-:W-:-:S05]  /*5f640*/  IADD3 R14, P3, R14, R242, RZ ;  /* 0x000000f20e0e7210 */ /* 0x000fca0007f7e0ff */
[----:B------:R-:W-:Y:S01]  /*5f650*/  IMAD.X R15, R15, 0x1, R0, P3 ;  /* 0x000000010f0f7824 */ /* 0x000fe200018e0600 */
[----:B------:R-:W-:Y:S01]  /*5f660*/  STL [R1+0x1e04], R14 ;  /* 0x001e040e01007387 */ /* 0x000fe20000100800 */
[----:B-1----:R-:W-:Y:S01]  /*5f670*/  IMAD.MOV.U32 R46, RZ, RZ, R14 ;  /* 0x000000ffff2e7224 */ /* 0x002fe200078e000e */
[----:B------:R-:W-:Y:S02]  /*5f680*/  IADD3 R12, P4, R12, R242, RZ ;  /* 0x000000f20c0c7210 */ /* 0x000fe40007f9e0ff */
[----:B------:R-:W-:Y:S02]  /*5f690*/  MOV R47, R15 ;  /* 0x0000000f002f7202 */ /* 0x000fe40000000f00 */
[----:B------:R-:W-:Y:S01]  /*5f6a0*/  ISETP.NE.U32.AND P1, PT, R45, RZ, PT ;  /* 0x000000ff2d00720c */ /* 0x000fe20003f25070 */
        /* <DEDUP_REMOVED lines=12> */
[-C--:B----4-:R-:W-:Y:S02]  /*5f770*/  IADD3 R10, P2, R10, R242.reuse, RZ ;  /* 0x000000f20a0a7210 */ /* 0x090fe40007f5e0ff */
[----:B---3--:R-:W-:-:S03]  /*5f780*/  IADD3 R8, P3, R8, R242, RZ ;  /* 0x000000f208087210 */ /* 0x008fc60007f7e0ff */
[----:B------:R-:W-:Y:S01]  /*5f790*/  IMAD.X R11, R11, 0x1, R0, P2 ;  /* 0x000000010b0b7824 */ /* 0x000fe200010e0600 */
[----:B------:R-:W-:Y:S01]  /*5f7a0*/  STL [R1+0x1db4], R10 ;  /* 0x001db40a01007387 */ /* 0x000fe20000100800 */
[----:B--2---:R-:W-:Y:S01]  /*5f7b0*/  IADD3.X R9, R9, R0, RZ, P3, !PT ;  /* 0x0000000009097210 */ /* 0x004fe20001ffe4ff */
[----:B-1----:R-:W-:Y:S02]  /*5f7c0*/  IMAD.MOV.U32 R46, RZ, RZ, R10 ;  /* 0x000000ffff2e7224 */ /* 0x002fe400078e000a */
[----:B------:R-:W-:Y:S01]  /*5f7d0*/  IMAD.MOV.U32 R47, RZ, RZ, R11 ;  /* 0x000000ffff2f7224 */ /* 0x000fe200078e000b */
[----:B------:R1:W-:Y:S01]  /*5f7e0*/  STL [R1+0x1da8], R11 ;  /* 0x001da80b01007387 */ /* 0x0003e20000100800 */
[----:B------:R-:W-:Y:S02]  /*5f7f0*/  STL [R1+0x1dac], R8 ;  /* 0x001dac0801007387 */ /* 0x000fe40000100800 */
[----:B------:R2:W-:Y:S01]  /*5f800*/  STL [R1+0x1da0], R9 ;  /* 0x001da00901007387 */ /* 0x0005e20000100800 */
[----:B------:R3:W-:Y:S04]  /*5f810*/  LDGSTS.E [R44+0x9a00], [R46.64], P1 ;  /* 0x09a000002e2c7fae */ /* 0x0007e80008921844 */
[----:B-1----:R-:W4:Y:S01]  /*5f820*/  LDL.LU R11, [R1+0x1d38] ;  /* 0x001d3800010b7983 */ /* 0x002f220000300800 */
[----:B------:R-:W4:Y:S01]  /*5f830*/  LDL.LU R10, [R1+0x1d44] ;  /* 0x001d4400010a7983 */ /* 0x000f220000300800 */
[----:B---3--:R-:W-:Y:S01]  /*5f840*/  MOV R47, R9 ;  /* 0x00000009002f7202 */ /* 0x008fe20000000f00 */
[----:B------:R-:W-:Y:S01]  /*5f850*/  IMAD.MOV.U32 R46, RZ, RZ, R8 ;  /* 0x000000ffff2e7224 */ /* 0x000fe200078e0008 */
[----:B--2---:R-:W2:Y:S01]  /*5f860*/  LDL.LU R9, [R1+0x2050] ;  /* 0x0020500001097983 */ /* 0x004ea20000300800 */
[----:B------:R-:W3:Y:S03]  /*5f870*/  LDL.LU R8, [R1+0x205c] ;  /* 0x00205c0001087983 */ /* 0x000ee60000300800 */
[----:B------:R1:W-:Y:S01]  /*5f880*/  LDGSTS.E [R44+0x9c00], [R46.64], P1 ;  /* 0x09c000002e2c7fae */ /* 0x0003e20008921844 */
[----:B------:R-:W-:-:S02]  /*5f890*/  IADD3 R6, P3, R6, R242, RZ ;  /* 0x000000f206067210 */ /* 0x000fc40007f7e0ff */
[----:B------:R-:W-:-:S03]  /*5f8a0*/  IADD3 R4, P4, R4, R242, RZ ;  /* 0x000000f204047210 */ /* 0x000fc60007f9e0ff */
[--C-:B------:R-:W-:Y:S01]  /*5f8b0*/  IMAD.X R7, R7, 0x1, R0.reuse, P3 ;  /* 0x0000000107077824 */ /* 0x100fe200018e0600 */
[----:B------:R-:W-:Y:S01]  /*5f8c0*/  STL [R1+0x1da4], R6 ;  /* 0x001da40601007387 */ /* 0x000fe20000100800 */
[----:B------:R-:W-:Y:S02]  /*5f8d0*/  IMAD.X R5, R5, 0x1, R0, P4 ;  /* 0x0000000105057824 */ /* 0x000fe400020e0600 */
[----:B-1----:R-:W-:Y:S01]  /*5f8e0*/  IMAD.MOV.U32 R46, RZ, RZ, R6 ;  /* 0x000000ffff2e7224 */ /* 0x002fe200078e0006 */
[----:B------:R-:W-:Y:S01]  /*5f8f0*/  MOV R47, R7 ;  /* 0x00000007002f7202 */ /* 0x000fe20000000f00 */
        /* <DEDUP_REMOVED lines=9> */
[----:B------:R-:W2:Y:S01]  /*5f990*/  LDL.LU R4, [R1+0x1cec] ;  /* 0x001cec0001047983 */ /* 0x000ea20000300800 */
[----:B------:R-:W-:-:S04]  /*5f9a0*/  ISETP.GT.AND P2, PT, R3, 0x17, PT ;  /* 0x000000170300780c */ /* 0x000fc80003f44270 */
[----:B------:R-:W-:-:S04]  /*5f9b0*/  SEL R45, RZ, 0x4, !P2 ;  /* 0x00000004ff2d7807 */ /* 0x000fc80005000000 */
[----:B------:R-:W-:-:S04]  /*5f9c0*/  SEL R45, R45, RZ, !P0 ;  /* 0x000000ff2d2d7207 */ /* 0x000fc80004000000 */
[----:B------:R-:W-:Y:S02]  /*5f9d0*/  ISETP.NE.U32.AND P2, PT, R45, RZ, PT ;  /* 0x000000ff2d00720c */ /* 0x000fe40003f45070 */
[----:B------:R-:W-:-:S11]  /*5f9e0*/  IADD3 R14, P1, R14, R242, RZ ;  /* 0x000000f20e0e7210 */ /* 0x000fd60007f3e0ff */
[----:B------:R1:W-:Y:S01]  /*5f9f0*/  LDGSTS.E [R44+0xb800], [R46.64], P2 ;  /* 0x0b8000002e2c7fae */ /* 0x0003e20009121844 */
[----:B------:R-:W-:Y:S01]  /*5fa00*/  IADD3 R12, P3, R12, R242, RZ ;  /* 0x000000f20c0c7210 */ /* 0x000fe20007f7e0ff */
[----:B------:R-:W-:Y:S02]  /*5fa10*/  IMAD.X R15, R15, 0x1, R0, P1 ;  /* 0x000000010f0f7824 */ /* 0x000fe400008e0600 */
[----:B------:R-:W-:Y:S01]  /*5fa20*/  STL [R1+0x1d54], R14 ;  /* 0x001d540e01007387 */ /* 0x000fe20000100800 */
[----:B------:R-:W-:-:S03]  /*5fa30*/  IADD3.X R13, R13, R0, RZ, P3, !PT ;  /* 0x000000000d0d7210 */ /* 0x000fc60001ffe4ff */
[----:B------:R1:W-:Y:S02]  /*5fa40*/  STL [R1+0x1d48], R15 ;  /* 0x001d480f01007387 */ /* 0x0003e40000100800 */
[----:B-1----:R-:W-:Y:S02]  /*5fa50*/  IMAD.MOV.U32 R46, RZ, RZ, R14 ;  /* 0x000000ffff2e7224 */ /* 0x002fe400078e000e */
[----:B------:R-:W-:Y:S01]  /*5fa60*/  IMAD.MOV.U32 R47, RZ, RZ, R15 ;  /* 0x000000ffff2f7224 */ /* 0x000fe200078e000f */
[----:B------:R-:W-:Y:S04]  /*5fa70*/  STL [R1+0x1d4c], R12 ;  /* 0x001d4c0c01007387 */ /* 0x000fe80000100800 */
[----:B------:R1:W-:Y:S04]  /*5fa80*/  STL [R1+0x1d40], R13 ;  /* 0x001d400d01007387 */ /* 0x0003e80000100800 */
[----:B------:R1:W-:Y:S04]  /*5fa90*/  LDGSTS.E [R44+0xba00], [R46.64], P2 ;  /* 0x0ba000002e2c7fae */ /* 0x0003e80009121844 */
[----:B------:R-:W2:Y:S01]  /*5faa0*/  LDL.LU R15, [R1+0x1cd8] ;  /* 0x001cd800010f7983 */ /* 0x000ea20000300800 */
[----:B------:R-:W2:Y:S01]  /*5fab0*/  LDL.LU R14, [R1+0x1ce4] ;  /* 0x001ce400010e7983 */ /* 0x000ea20000300800 */
[----:B-1----:R-:W-:Y:S01]  /*5fac0*/  MOV R47, R13 ;  /* 0x0000000d002f7202 */ /* 0x002fe20000000f00 */
[----:B------:R-:W-:Y:S01]  /*5fad0*/  IMAD.MOV.U32 R46, RZ, RZ, R12 ;  /* 0x000000ffff2e7224 */ /* 0x000fe200078e000c */
[----:B------:R-:W2:Y:S01]  /*5fae0*/  LDL.LU R13, [R1+0x1f70] ;  /* 0x001f7000010d7983 */ /* 0x000ea20000300800 */
[----:B------:R-:W2:Y:S03]  /*5faf0*/  LDL.LU R12, [R1+0x1f78] ;  /* 0x001f7800010c7983 */ /* 0x000ea60000300800 */
[----:B------:R1:W-:Y:S01]  /*5fb00*/  LDGSTS.E [R44+0xbc00], [R46.64], P2 ;  /* 0x0bc000002e2c7fae */ /* 0x0003e20009121844 */
[----:B------:R-:W-:-:S04]  /*5fb10*/  ISETP.GT.AND P1, PT, R3, 0x1b, PT ;  /* 0x0000001b0300780c */ /* 0x000fc80003f24270 */
[----:B------:R-:W-:-:S04]  /*5fb20*/  SEL R45, RZ, 0x4, !P1 ;  /* 0x00000004ff2d7807 */ /* 0x000fc80004800000 */
[----:B------:R-:W-:-:S04]  /*5fb30*/  SEL R45, R45, RZ, !P0 ;  /* 0x000000ff2d2d7207 */ /* 0x000fc80004000000 */
[----:B------:R-:W-:Y:S02]  /*5fb40*/  ISETP.NE.U32.AND P1, PT, R45, RZ, PT ;  /* 0x000000ff2d00720c */ /* 0x000fe40003f25070 */
[----:B----4-:R-:W-:-:S05]  /*5fb50*/  IADD3 R10, P3, R10, R242, RZ ;  /* 0x000000f20a0a7210 */ /* 0x010fca0007f7e0ff */
[----:B------:R-:W-:Y:S01]  /*5fb60*/  IMAD.X R11, R11, 0x1, R0, P3 ;  /* 0x000000010b0b7824 */ /* 0x000fe200018e0600 */
[----:B---3--:R-:W-:Y:S01]  /*5fb70*/  IADD3 R8, P4, R8, R242, RZ ;  /* 0x000000f208087210 */ /* 0x008fe20007f9e0ff */
[----:B------:R-:W-:Y:S01]  /*5fb80*/  STL [R1+0x1d44], R10 ;  /* 0x001d440a01007387 */ /* 0x000fe20000100800 */
[----:B-1----:R-:W-:Y:S02]  /*5fb90*/  IMAD.MOV.U32 R46, RZ, RZ, R10 ;  /* 0x000000ffff2e7224 */ /* 0x002fe400078e000a */
[----:B------:R-:W-:Y:S01]  /*5fba0*/  MOV R47, R11 ;  /* 0x0000000b002f7202 */ /* 0x000fe20000000f00 */
        /* <DEDUP_REMOVED lines=10> */
[----:B------:R-:W3:Y:S03]  /*5fc50*/  LDL.LU R8, [R1+0x1a4c] ;  /* 0x001a4c0001087983 */ /* 0x000ee60000300800 */
[----:B------:R1:W-:Y:S01]  /*5fc60*/  LDGSTS.E [R44+0xd800], [R46.64], P1 ;  /* 0x0d8000002e2c7fae */ /* 0x0003e20008921844 */
[----:B------:R-:W-:-:S05]  /*5fc70*/  IADD3 R6, P2, R6, R242, RZ ;  /* 0x000000f206067210 */ /* 0x000fca0007f5e0ff */
        /* <DEDUP_REMOVED lines=57> */
[----:B------:R-:W-:-:S05]  /*60010*/  IADD3 R6, P3, R6, R242, RZ ;  /* 0x000000f206067210 */ /* 0x000fca0007f7e0ff */
[----:B------:R-:W-:Y:S01]  /*60020*/  IMAD.X R7, R7, 0x1, R0, P3 ;  /* 0x0000000107077824 */ /* 0x000fe200018e0600 */
[----:B------:R-:W-:Y:S01]  /*60030*/  IADD3 R4, P4, R4, R242, RZ ;  /* 0x000000f204047210 */ /* 0x000fe20007f9e0ff */
        /* <DEDUP_REMOVED lines=17> */
[----:B------:R-:W-:Y:S11]  /*60150*/  ISETP.NE.U32.AND P1, PT, R45, RZ, PT ;  /* 0x000000ff2d00720c */ /* 0x000ff60003f25070 */
[----:B------:R-:W-:Y:S02]  /*60160*/  @!UPT UIADD3 URZ, URZ, URZ, URZ ;  /* 0x0000003f3f3ff290 */ /* 0x000fe4000fffe03f */
[----:B------:R1:W-:Y:S01]  /*60170*/  LDGSTS.E [R44+0x11800], [R46.64], P1 ;  /* 0x118000002e2c7fae */ /* 0x0003e20008921844 */
[----:B------:R-:W-:-:S05]  /*60180*/  IADD3 R14, P2, R14, R242, RZ ;  /* 0x000000f20e0e7210 */ /* 0x000fca0007f5e0ff */
[----:B------:R-:W-:Y:S01]  /*60190*/  IMAD.X R15, R15, 0x1, R0, P2 ;  /* 0x000000010f0f7824 */ /* 0x000fe200010e0600 */
[----:B------:R-:W-:Y:S01]  /*601a0*/  IADD3 R12, P3, R12, R242, RZ ;  /* 0x000000f20c0c7210 */ /* 0x000fe20007f7e0ff */
[----:B------:R-:W-:Y:S03]  /*601b0*/  STL [R1+0x1a3c], R14 ;  /* 0x001a3c0e01007387 */ /* 0x000fe60000100800 */
[----:B------:R-:W-:Y:S01]  /*601c0*/  IADD3.X R13, R13, R0, RZ, P3, !PT ;  /* 0x000000000d0d7210 */ /* 0x000fe20001ffe4ff */
[----:B-1----:R-:W-:Y:S02]  /*601d0*/  IMAD.MOV.U32 R46, RZ, RZ, R14 ;  /* 0x000000ffff2e7224 */ /* 0x002fe400078e000e */
        /* <DEDUP_REMOVED lines=34> */
[-C--:B------:R-:W-:Y:S02]  /*60400*/  IADD3 R6, P1, R6, R242.reuse, RZ ;  /* 0x000000f206067210 */ /* 0x080fe40007f3e0ff */
[----:B------:R-:W-:-:S03]  /*60410*/  IADD3 R4, P3, R4, R242, RZ ;  /* 0x000000f204047210 */ /* 0x000fc60007f7e0ff */
[----:B------:R-:W-:Y:S01]  /*60420*/  IMAD.X R7, R7, 0x1, R0, P1 ;  /* 0x0000000107077824 */ /* 0x000fe200008e0600 */
[----:B------:R-:W-:Y:S01]  /*60430*/  STL [R1+0x1a24], R6 ;  /* 0x001a240601007387 */ /* 0x000fe20000100800 */
        /* <DEDUP_REMOVED lines=16> */
[----:B------:R-:W-:-:S04]  /*60540*/  SEL R45, R45, RZ, !P0 ;  /* 0x000000ff2d2d7207 */ /* 0x000fc80004000000 */
[----:B------:R-:W-:Y:S02]  /*60550*/  ISETP.NE.U32.AND P1, PT, R45, RZ, PT ;  /* 0x000000ff2d00720c */ /* 0x000fe40003f25070 */
        /* <DEDUP_REMOVED lines=59> */
[-C--:B------:R-:W-:Y:S02]  /*60910*/  IADD3 R14, P1, R14, R242.reuse, RZ ;  /* 0x000000f20e0e7210 */ /* 0x080fe40007f3e0ff */
[----:B------:R-:W-:-:S03]  /*60920*/  IADD3 R12, P3, R12, R242, RZ ;  /* 0x000000f20c0c7210 */ /* 0x000fc60007f7e0ff */
[----:B------:R-:W-:Y:S01]  /*60930*/  IMAD.X R15, R15, 0x1, R0, P1 ;  /* 0x000000010f0f7824 */ /* 0x000fe200008e0600 */
[----:B------:R-:W-:Y:S01]  /*60940*/  STL [R1+0x19c0], R14 ;  /* 0x0019c00e01007387 */ /* 0x000fe20000100800 */
[----:B------:R-:W-:-:S03]  /*60950*/  IADD3.X R13, R13, R0, RZ, P3, !PT ;  /* 0x000000000d0d7210 */ /* 0x000fc60001ffe4ff */
[----:B------:R1:W-:Y:S01]  /*60960*/  STL [R1+0x19bc], R15 ;  /* 0x0019bc0f01007387 */ /* 0x0003e20000100800 */
[----:B------:R-:W-:Y:S02]  /*60970*/  STL [R1+0x19c8], R12 ;  /* 0x0019c80c01007387 */ /* 0x000fe40000100800 */
[----:B-1----:R-:W-:Y:S02]  /*60980*/  IMAD.MOV.U32 R46, RZ, RZ, R14 ;  /* 0x000000ffff2e7224 */ /* 0x002fe400078e000e */
[----:B------:R-:W-:Y:S01]  /*60990*/  IMAD.MOV.U32 R47, RZ, RZ, R15 ;  /* 0x000000ffff2f7224 */ /* 0x000fe200078e000f */
        /* <DEDUP_REMOVED lines=49> */
[----:B------:R-:W-:-:S02]  /*60cb0*/  ISETP.GT.AND P2, PT, R3, 0x37, PT ;  /* 0x000000370300780c */ /* 0x000fc40003f44270 */
[----:B------:R-:W-:-:S05]  /*60cc0*/  IADD3 R14, P3, R14, R242, RZ ;  /* 0x000000f20e0e7210 */ /* 0x000fca0007f7e0ff */
[----:B------:R-:W-:Y:S02]  /*60cd0*/  IMAD.X R15, R15, 0x1, R0, P3 ;  /* 0x000000010f0f7824 */ /* 0x000fe400018e0600 */
[----:B-1----:R-:W-:Y:S01]  /*60ce0*/  IMAD.MOV.U32 R46, RZ, RZ, R14 ;  /* 0x000000ffff2e7224 */ /* 0x002fe200078e000e */
[-C--:B------:R-:W-:Y:S02]  /*60cf0*/  IADD3 R12, P4, R12, R242.reuse, RZ ;  /* 0x000000f20c0c7210 */ /* 0x080fe40007f9e0ff */
[----:B------:R-:W-:Y:S01]  /*60d00*/  MOV R47, R15 ;  /* 0x0000000f002f7202 */ /* 0x000fe20000000f00 */
[----:B------:R-:W-:Y:S02]  /*60d10*/  STL [R1+0x19f0], R14 ;  /* 0x0019f00e01007387 */ /* 0x000fe40000100800 */
[----:B------:R-:W-:Y:S02]  /*60d20*/  IMAD.X R13, R13, 0x1, R0, P4 ;  /* 0x000000010d0d7824 */ /* 0x000fe400020e0600 */
[----:B------:R1:W-:Y:S01]  /*60d30*/  STL [R1+0x19ec], R15 ;  /* 0x0019ec0f01007387 */ /* 0x0003e20000100800 */
[----:B------:R-:W-:Y:S03]  /*60d40*/  STL [R1+0x19f8], R12 ;  /* 0x0019f80c01007387 */ /* 0x000fe60000100800 */
[----:B------:R1:W-:Y:S04]  /*60d50*/  LDGSTS.E [R44+0x19e00], [R46.64], P1 ;  /* 0x19e000002e2c7fae */ /* 0x0003e80008921844 */
[----:B------:R1:W-:Y:S01]  /*60d60*/  STL [R1+0x19f4], R13 ;  /* 0x0019f40d01007387 */ /* 0x0003e20000100800 */
[----:B------:R-:W2:Y:S02]  /*60d70*/  LDL.LU R49, [R1+0x1970] ;  /* 0x0019700001317983 */ /* 0x000ea40000300800 */
[----:B------:R-:W2:Y:S01]  /*60d80*/  LDL.LU R48, [R1+0x197c] ;  /* 0x00197c0001307983 */ /* 0x000ea20000300800 */
[----:B------:R-:W-:Y:S01]  /*60d90*/  SEL R45, RZ, 0x4, !P2 ;  /* 0x00000004ff2d7807 */ /* 0x000fe20005000000 */
[----:B-1----:R-:W2:Y:S03]  /*60da0*/  LDL.LU R15, [R1+0x1968] ;  /* 0x00196800010f7983 */ /* 0x002ea60000300800 */
[----:B------:R-:W-:Y:S01]  /*60db0*/  SEL R45, R45, RZ, !P0 ;  /* 0x000000ff2d2d7207 */ /* 0x000fe20004000000 */
[----:B------:R-:W2:Y:S02]  /*60dc0*/  LDL.LU R14, [R1+0x1974] ;  /* 0x00197400010e7983 */ /* 0x000ea40000300800 */
[----:B------:R-:W-:Y:S01]  /*60dd0*/  IMAD.MOV.U32 R47, RZ, RZ, R13 ;  /* 0x000000ffff2f7224 */ /* 0x000fe200078e000d */
[----:B------:R-:W-:Y:S01]  /*60de0*/  ISETP.NE.U32.AND P2, PT, R45, RZ, PT ;  /* 0x000000ff2d00720c */ /* 0x000fe20003f45070 */
[----:B------:R-:W-:Y:S11]  /*60df0*/  IMAD.MOV.U32 R46, RZ, RZ, R12 ;  /* 0x000000ffff2e7224 */ /* 0x000ff600078e000c */
[----:B------:R-:W-:Y:S01]  /*60e00*/  @!UPT UIADD3 URZ, URZ, URZ, URZ ;  /* 0x0000003f3f3ff290 */ /* 0x000fe2000fffe03f */
[----:B------:R1:W-:Y:S01]  /*60e10*/  LDGSTS.E [R44+0x1b800], [R46.64], P2 ;  /* 0x1b8000002e2c7fae */ /* 0x0003e20009121844 */
[-C--:B----4-:R-:W-:Y:S02]  /*60e20*/  IADD3 R10, P1, R10, R242.reuse, RZ ;  /* 0x000000f20a0a7210 */ /* 0x090fe40007f3e0ff */
[----:B---3--:R-:W-:-:S03]  /*60e30*/  IADD3 R8, P3, R8, R242, RZ ;  /* 0x000000f208087210 */ /* 0x008fc60007f7e0ff */
[----:B------:R-:W-:Y:S01]  /*60e40*/  IMAD.X R11, R11, 0x1, R0, P1 ;  /* 0x000000010b0b7824 */ /* 0x000fe200008e0600 */
[----:B------:R-:W-:Y:S01]  /*60e50*/  STL [R1+0x19fc], R10 ;  /* 0x0019fc0a01007387 */ /* 0x000fe20000100800 */
[----:B--2---:R-:W-:-:S03]  /*60e60*/  IADD3.X R9, R9, R0, RZ, P3, !PT ;  /* 0x0000000009097210 */ /* 0x004fc60001ffe4ff */
[----:B------:R2:W-:Y:S01]  /*60e70*/  STL [R1+0x1988], R11 ;  /* 0x0019880b01007387 */ /* 0x0005e20000100800 */
[----:B------:R-:W-:Y:S03]  /*60e80*/  STL [R1+0x198c], R8 ;  /* 0x00198c0801007387 */ /* 0x000fe60000100800 */
[----:B------:R3:W-:Y:S01]  /*60e90*/  STL [R1+0x1980], R9 ;  /* 0x0019800901007387 */ /* 0x0007e20000100800 */
[----:B------:R-:W4:Y:S03]  /*60ea0*/  LDL.LU R13, [R1+0x1960] ;  /* 0x00196000010d7983 */ /* 0x000f260000300800 */
[----:B------:R-:W4:Y:S01]  /*60eb0*/  LDL.LU R12, [R1+0x196c] ;  /* 0x00196c00010c7983 */ /* 0x000f220000300800 */
[----:B-1----:R-:W-:Y:S02]  /*60ec0*/  IMAD.MOV.U32 R46, RZ, RZ, R10 ;  /* 0x000000ffff2e7224 */ /* 0x002fe400078e000a */
[----:B------:R-:W-:-:S02]  /*60ed0*/  IMAD.MOV.U32 R47, RZ, RZ, R11 ;  /* 0x000000ffff2f7224 */ /* 0x000fc400078e000b */
[----:B--2---:R-:W2:Y:S01]  /*60ee0*/  LDL.LU R11, [R1+0x1a08] ;  /* 0x001a0800010b7983 */ /* 0x004ea20000300800 */
[----:B------:R-:W2:Y:S03]  /*60ef0*/  LDL.LU R10, [R1+0x1a0c] ;  /* 0x001a0c00010a7983 */ /* 0x000ea60000300800 */
[----:B------:R1:W-:Y:S02]  /*60f00*/  LDGSTS.E [R44+0x1ba00], [R46.64], P2 ;  /* 0x1ba000002e2c7fae */ /* 0x0003e40009121844 */
[----:B-1----:R-:W-:Y:S01]  /*60f10*/  MOV R47, R9 ;  /* 0x00000009002f7202 */ /* 0x002fe20000000f00 */
[----:B------:R-:W-:Y:S01]  /*60f20*/  IMAD.MOV.U32 R46, RZ, RZ, R8 ;  /* 0x000000ffff2e7224 */ /* 0x000fe200078e0008 */
[----:B---3--:R-:W3:Y:S01]  /*60f30*/  LDL.LU R9, [R1+0x1958] ;  /* 0x0019580001097983 */ /* 0x008ee20000300800 */
[----:B------:R-:W3:Y:S01]  /*60f40*/  LDL.LU R8, [R1+0x1964] ;  /* 0x0019640001087983 */ /* 0x000ee20000300800 */
[----:B------:R-:W-:-:S02]  /*60f50*/  IADD3 R6, P3, R6, R242, RZ ;  /* 0x000000f206067210 */ /* 0x000fc40007f7e0ff */
[----:B------:R1:W-:Y:S03]  /*60f60*/  LDGSTS.E [R44+0x1bc00], [R46.64], P2 ;  /* 0x1bc000002e2c7fae */ /* 0x0003e60009121844 */
[----:B------:R-:W-:Y:S01]  /*60f70*/  IMAD.X R7, R7, 0x1, R0, P3 ;  /* 0x0000000107077824 */ /* 0x000fe200018e0600 */
[----:B------:R-:W-:Y:S01]  /*60f80*/  IADD3 R4, P4, R4, R242, RZ ;  /* 0x000000f204047210 */ /* 0x000fe20007f9e0ff */
[----:B------:R-:W-:Y:S01]  /*60f90*/  STL [R1+0x1984], R6 ;  /* 0x0019840601007387 */ /* 0x000fe20000100800 */
[----:B-1----:R-:W-:Y:S02]  /*60fa0*/  IMAD.MOV.U32 R46, RZ, RZ, R6 ;  /* 0x000000ffff2e7224 */ /* 0x002fe400078e0006 */
[----:B------:R-:W-:Y:S01]  /*60fb0*/  MOV R47, R7 ;  /* 0x00000007002f7202 */ /* 0x000fe20000000f00 */
[----:B------:R-:W-:Y:S01]  /*60fc0*/  IMAD.X R5, R5, 0x1, R0, P4 ;  /* 0x0000000105057824 */ /* 0x000fe200020e0600 */
[----:B------:R-:W-:Y:S01]  /*60fd0*/  STL [R1+0x1978], R7 ;  /* 0x0019780701007387 */ /* 0x000fe20000100800 */
[----:B------:R-:W-:Y:S03]  /*60fe0*/  STL [R1+0x1a04], R4 ;  /* 0x001a040401007387 */ /* 0x000fe60000100800 */
[----:B------:R1:W-:Y:S04]  /*60ff0*/  LDGSTS.E [R44+0x1be00], [R46.64], P2 ;  /* 0x1be000002e2c7fae */ /* 0x0003e80009121844 */
[----:B------:R1:W-:Y:S02]  /*61000*/  STL [R1+0x1a00], R5 ;  /* 0x001a000501007387 */ /* 0x0003e40000100800 */
[----:B-1----:R-:W-:-:S02]  /*61010*/  IMAD.MOV.U32 R47, RZ, RZ, R5 ;  /* 0x000000ffff2f7224 */ /* 0x002fc400078e0005 */
[----:B------:R-:W-:Y:S01]  /*61020*/  IMAD.MOV.U32 R46, RZ, RZ, R4 ;  /* 0x000000ffff2e7224 */ /* 0x000fe200078e0004 */
[----:B------:R-:W3:Y:S01]  /*61030*/  LDL.LU R5, [R1+0x1950] ;  /* 0x0019500001057983 */ /* 0x000ee20000300800 */
[----:B------:R-:W3:Y:S02]  /*61040*/  LDL.LU R4, [R1+0x195c] ;  /* 0x00195c0001047983 */ /* 0x000ee40000300800 */
[----:B------:R-:W3:Y:S02]  /*61050*/  LDL.LU R7, [R1+0x194c] ;  /* 0x00194c0001077983 */ /* 0x000ee40000300800 */
[----:B------:R-:W3:Y:S01]  /*61060*/  LDL.LU R6, [R1+0x1954] ;  /* 0x0019540001067983 */ /* 0x000ee20000300800 */
[----:B------:R-:W-:-:S04]  /*61070*/  ISETP.GT.AND P1, PT, R3, 0x3b, PT ;  /* 0x0000003b0300780c */ /* 0x000fc80003f24270 */
[----:B------:R-:W-:-:S04]  /*61080*/  SEL R45, RZ, 0x4, !P1 ;  /* 0x00000004ff2d7807 */ /* 0x000fc80004800000 */
[----:B------:R-:W-:-:S04]  /*61090*/  SEL R45, R45, RZ, !P0 ;  /* 0x000000ff2d2d7207 */ /* 0x000fc80004000000 */
[----:B------:R-:W-:Y:S02]  /*610a0*/  ISETP.NE.U32.AND P1, PT, R45, RZ, PT ;  /* 0x000000ff2d00720c */ /* 0x000fe40003f25070 */
[----:B------:R-:W-:-:S05]  /*610b0*/  IADD3 R48, P2, R48, R242, RZ ;  /* 0x000000f230307210 */ /* 0x000fca0007f5e0ff */
[----:B------:R-:W-:Y:S01]  /*610c0*/  IMAD.X R49, R49, 0x1, R0, P2 ;  /* 0x0000000131317824 */ /* 0x000fe200010e0600 */
[----:B------:R-:W-:-:S05]  /*610d0*/  IADD3 R14, P3, R14, R242, RZ ;  /* 0x000000f20e0e7210 */ /* 0x000fca0007f7e0ff */
[----:B------:R1:W-:Y:S01]  /*610e0*/  LDGSTS.E [R44+0x1d800], [R46.64], P1 ;  /* 0x1d8000002e2c7fae */ /* 0x0003e20008921844 */
[----:B------:R-:W-:Y:S01]  /*610f0*/  IADD3.X R15, R15, R0, RZ, P3, !PT ;  /* 0x000000000f0f7210 */ /* 0x000fe20001ffe4ff */
[----:B-1----:R-:W-:Y:S02]  /*61100*/  IMAD.MOV.U32 R46, RZ, RZ, R48 ;  /* 0x000000ffff2e7224 */ /* 0x002fe400078e0030 */
[----:B------:R-:W-:-:S05]  /*61110*/  IMAD.MOV.U32 R47, RZ, RZ, R49 ;  /* 0x000000ffff2f7224 */ /* 0x000fca00078e0031 */
[----:B------:R1:W-:Y:S02]  /*61120*/  LDGSTS.E [R44+0x1da00], [R46.64], P1 ;  /* 0x1da000002e2c7fae */ /* 0x0003e40008921844 */
[----:B-1----:R-:W-:Y:S01]  /*61130*/  IMAD.MOV.U32 R46, RZ, RZ, R14 ;  /* 0x000000ffff2e7224 */ /* 0x002fe200078e000e */
[----:B------:R-:W-:-:S05]  /*61140*/  MOV R47, R15 ;  /* 0x0000000f002f7202 */ /* 0x000fca0000000f00 */
[----:B------:R1:W-:Y:S04]  /*61150*/  LDGSTS.E [R44+0x1dc00], [R46.64], P1 ;  /* 0x1dc000002e2c7fae */ /* 0x0003e80008921844 */
[----:B------:R-:W-:Y:S01]  /*61160*/  STL [R1+0x197c], R48 ;  /* 0x00197c3001007387 */ /* 0x000fe20000100800 */
[----:B------:R-:W-:Y:S02]  /*61170*/  STL [R1+0x1970], R49 ;  /* 0x0019703101007387 */ /* 0x000fe40000100800 */
[----:B------:R-:W-:Y:S02]  /*61180*/  STL [R1+0x1974], R14 ;  /* 0x0019740e01007387 */ /* 0x000fe40000100800 */
[----:B------:R1:W-:Y:S01]  /*61190*/  STL [R1+0x1968], R15 ;  /* 0x0019680f01007387 */ /* 0x0003e20000100800 */
[----:B------:R-:W-:-:S04]  /*611a0*/  ISETP.GT.AND P2, PT, R3, 0x3f, PT ;  /* 0x0000003f0300780c */ /* 0x000fc80003f44270 */
[----:B------:R-:W-:-:S04]  /*611b0*/  SEL R45, RZ, 0x4, !P2 ;  /* 0x00000004ff2d7807 */ /* 0x000fc80005000000 */
[----:B------:R-:W-:-:S04]  /*611c0*/  SEL R45, R45, RZ, !P0 ;  /* 0x000000ff2d2d7207 */ /* 0x000fc80004000000 */
[----:B------:R-:W-:Y:S02]  /*611d0*/  ISETP.NE.U32.AND P2, PT, R45, RZ, PT ;  /* 0x000000ff2d00720c */ /* 0x000fe40003f45070 */
[----:B----4-:R-:W-:-:S05]  /*611e0*/  IADD3 R12, P3, R12, R242, RZ ;  /* 0x000000f20c0c7210 */ /* 0x010fca0007f7e0ff */
[----:B------:R-:W-:Y:S02]  /*611f0*/  IMAD.X R13, R13, 0x1, R0, P3 ;  /* 0x000000010d0d7824 */ /* 0x000fe400018e0600 */
[----:B-1----:R-:W-:Y:S02]  /*61200*/  IMAD.MOV.U32 R46, RZ, RZ, R12 ;  /* 0x000000ffff2e7224 */ /* 0x002fe400078e000c */
[----:B------:R-:W-:-:S05]  /*61210*/  IMAD.MOV.U32 R47, RZ, RZ, R13 ;  /* 0x000000ffff2f7224 */ /* 0x000fca00078e000d */
[----:B------:R1:W-:Y:S01]  /*61220*/  LDGSTS.E [R44+0x1de00], [R46.64], P1 ;  /* 0x1de000002e2c7fae */ /* 0x0003e20008921844 */
[----:B--2---:R-:W-:-:S03]  /*61230*/  IADD3 R10, P1, R10, R242, RZ ;  /* 0x000000f20a0a7210 */ /* 0x004fc60007f3e0ff */
[----:B------:R-:W-:Y:S01]  /*61240*/  STL [R1+0x196c], R12 ;  /* 0x00196c0c01007387 */ /* 0x000fe20000100800 */
[----:B------:R-:W-:-:S03]  /*61250*/  IADD3.X R11, R11, R0, RZ, P1, !PT ;  /* 0x000000000b0b7210 */ /* 0x000fc60000ffe4ff */
[----:B------:R2:W-:Y:S01]  /*61260*/  STL [R1+0x1960], R13 ;  /* 0x0019600d01007387 */ /* 0x0005e20000100800 */
[----:B---3--:R-:W-:-:S03]  /*61270*/  IADD3 R8, P3, R8, R242, RZ ;  /* 0x000000f208087210 */ /* 0x008fc60007f7e0ff */
[----:B------:R-:W-:Y:S01]  /*61280*/  STL [R1+0x1a0c], R10 ;  /* 0x001a0c0a01007387 */ /* 0x000fe20000100800 */
[----:B------:R3:W-:Y:S03]  /*61290*/  STL [R1+0x1a08], R11 ;  /* 0x001a080b01007387 */ /* 0x0007e60000100800 */
[----:B------:R-:W-:Y:S01]  /*612a0*/  STL [R1+0x1964], R8 ;  /* 0x0019640801007387 */ /* 0x000fe20000100800 */
[----:B------:R-:W-:Y:S02]  /*612b0*/  IMAD.X R9, R9, 0x1, R0, P3 ;  /* 0x0000000109097824 */ /* 0x000fe400018e0600 */
[----:B------:R-:W4:Y:S03]  /*612c0*/  LDL.LU.64 R14, [R1+0x1938] ;  /* 0x00193800010e7983 */ /* 0x000f260000300a00 */
[----:B------:R3:W-:Y:S01]  /*612d0*/  STL [R1+0x1958], R9 ;  /* 0x0019580901007387 */ /* 0x0007e20000100800 */
[----:B------:R-:W4:Y:S02]  /*612e0*/  LDL.LU.64 R48, [R1+0x1918] ;  /* 0x0019180001307983 */ /* 0x000f240000300a00 */
[----:B--2---:R-:W2:Y:S02]  /*612f0*/  LDL.LU.64 R12, [R1+0x18f8] ;  /* 0x0018f800010c7983 */ /* 0x004ea40000300a00 */
[----:B-1----:R-:W-:-:S02]  /*61300*/  IMAD.MOV.U32 R46, RZ, RZ, R10 ;  /* 0x000000ffff2e7224 */ /* 0x002fc400078e000a */
[----:B------:R-:W-:Y:S02]  /*61310*/  IMAD.MOV.U32 R47, RZ, RZ, R11 ;  /* 0x000000ffff2f7224 */ /* 0x000fe400078e000b */
[----:B---3--:R-:W3:Y:S01]  /*61320*/  LDL.LU.64 R10, [R1+0x18d8] ;  /* 0x0018d800010a7983 */ /* 0x008ee20000300a00 */
[----:B------:R-:W2:Y:S03]  /*61330*/  LDL.LU.64 R54, [R1+0x18b8] ;  /* 0x0018b80001367983 */ /* 0x000ea60000300a00 */
[----:B------:R1:W-:Y:S01]  /*61340*/  LDGSTS.E [R44+0x1f800], [R46.64], P2 ;  /* 0x1f8000002e2c7fae */ /* 0x0003e20009121844 */
[-C--:B------:R-:W-:Y:S02]  /*61350*/  IADD3 R4, P1, R4, R242.reuse, RZ ;  /* 0x000000f204047210 */ /* 0x080fe40007f3e0ff */
[----:B------:R-:W-:-:S03]  /*61360*/  IADD3 R6, P3, R6, R242, RZ ;  /* 0x000000f206067210 */ /* 0x000fc60007f7e0ff */
[--C-:B------:R-:W-:Y:S01]  /*61370*/  IMAD.X R5, R5, 0x1, R0.reuse, P1 ;  /* 0x0000000105057824 */ /* 0x100fe200008e0600 */
[----:B------:R-:W-:Y:S01]  /*61380*/  STL [R1+0x195c], R4 ;  /* 0x00195c0401007387 */ /* 0x000fe20000100800 */
[----:B-1----:R-:W-:Y:S01]  /*61390*/  MOV R46, R8 ;  /* 0x00000008002e7202 */ /* 0x002fe20000000f00 */
[----:B------:R-:W-:Y:S02]  /*613a0*/  IMAD.MOV.U32 R47, RZ, RZ, R9 ;  /* 0x000000ffff2f7224 */ /* 0x000fe400078e0009 */
[----:B------:R-:W-:Y:S01]  /*613b0*/  STL [R1+0x1954], R6 ;  /* 0x0019540601007387 */ /* 0x000fe20000100800 */
[----:B------:R-:W-:-:S03]  /*613c0*/  IMAD.X R7, R7, 0x1, R0, P3 ;  /* 0x0000000107077824 */ /* 0x000fc600018e0600 */
[----:B------:R1:W-:Y:S01]  /*613d0*/  STL [R1+0x1950], R5 ;  /* 0x0019500501007387 */ /* 0x0003e20000100800 */
[----:B------:R-:W3:Y:S03]  /*613e0*/  LDL.LU.64 R8, [R1+0x1898] ;  /* 0x0018980001087983 */ /* 0x000ee60000300a00 */
[----:B------:R1:W-:Y:S04]  /*613f0*/  LDGSTS.E [R44+0x1fa00], [R46.64], P2 ;  /* 0x1fa000002e2c7fae */ /* 0x0003e80009121844 */
[----:B------:R1:W-:Y:S02]  /*61400*/  STL [R1+0x194c], R7 ;  /* 0x00194c0701007387 */ /* 0x0003e40000100800 */
[----:B-1----:R-:W-:Y:S01]  /*61410*/  MOV R46, R4 ;  /* 0x00000004002e7202 */ /* 0x002fe20000000f00 */
[----:B------:R-:W-:-:S02]  /*61420*/  IMAD.MOV.U32 R47, RZ, RZ, R5 ;  /* 0x000000ffff2f7224 */ /* 0x000fc400078e0005 */
[----:B------:R-:W3:Y:S04]  /*61430*/  LDL.LU.64 R4, [R1+0x1878] ;  /* 0x0018780001047983 */ /* 0x000ee80000300a00 */
[----:B------:R-:W1:Y:S01]  /*61440*/  S2R R80, SR_TID.X ;  /* 0x0000000000507919 */ /* 0x000e620000002100 */
[----:B------:R-:W3:Y:S03]  /*61450*/  LDL.LU.64 R60, [R1+0x1858] ;  /* 0x00185800013c7983 */ /* 0x000ee60000300a00 */
[----:B------:R1:W-:Y:S01]  /*61460*/  LDGSTS.E [R44+0x1fc00], [R46.64], P2 ;  /* 0x1fc000002e2c7fae */ /* 0x0003e20009121844 */
[----:B------:R-:W3:Y:S02]  /*61470*/  LDL.LU.64 R62, [R1+0x1838] ;  /* 0x00183800013e7983 */ /* 0x000ee40000300a00 */
[----:B------:R-:W3:Y:S02]  /*61480*/  LDL.LU.64 R64, [R1+0x1818] ;  /* 0x0018180001407983 */ /* 0x000ee40000300a00 */
[----:B------:R-:W3:Y:S02]  /*61490*/  LDL.LU.64 R66, [R1+0x17f8] ;  /* 0x0017f80001427983 */ /* 0x000ee40000300a00 */
[----:B-1----:R-:W-:Y:S01]  /*614a0*/  IMAD.MOV.U32 R46, RZ, RZ, R6 ;  /* 0x000000ffff2e7224 */ /* 0x002fe200078e0006 */
[----:B------:R-:W-:Y:S01]  /*614b0*/  MOV R6, c[0x0][0x18c] ;  /* 0x0000630000067a02 */ /* 0x000fe20000000f00 */
[----:B------:R-:W-:-:S04]  /*614c0*/  IMAD.MOV.U32 R47, RZ, RZ, R7 ;  /* 0x000000ffff2f7224 */ /* 0x000fc800078e0007 */
[----:B------:R-:W-:Y:S01]  /*614d0*/  IMAD.SHL.U32 R6, R6, 0x40, RZ ;  /* 0x0000004006067824 */ /* 0x000fe200078e00ff */
[----:B------:R4:W-:Y:S01]  /*614e0*/  LDGSTS.E [R44+0x1fe00], [R46.64], P2 ;  /* 0x1fe000002e2c7fae */ /* 0x0009e20009121844 */
[C---:B------:R-:W-:Y:S08]  /*614f0*/  HMMA.1688.F32.TF32 R16, R176.reuse, R18, R92 ;  /* 0x00000012b010723c */ /* 0x040ff0000008105c */
[----:B------:R-:W-:Y:S01]  /*61500*/  HMMA.1688.F32.TF32 R24, R176, R26, R88 ;  /* 0x0000001ab018723c */ /* 0x000fe20000081058 */
[----:B------:R-:W-:Y:S01]  /*61510*/  LOP3.LUT R81, R80, 0x3f, RZ, 0xc0, !PT ;  /* 0x0000003f50517812 */ /* 0x000fe200078ec0ff */
[----:B------:R-:W-:-:S06]  /*61520*/  IMAD.SHL.U32 R6, R6, 0x4, RZ ;  /* 0x0000000406067824 */ /* 0x000fcc00078e00ff */
[----:B------:R-:W-:Y:S08]  /*61530*/  HMMA.1688.F32.TF32 R28, R176, R30, R84 ;  /* 0x0000001eb01c723c */ /* 0x000ff00000081054 */
[----:B------:R-:W-:Y:S01]  /*61540*/  HMMA.1688.F32.TF32 R152, R180, R22, R152 ;  /* 0x00000016b498723c */ /* 0x000fe20000081098 */
[----:B------:R-:W-:-:S07]  /*61550*/  ISETP.GE.AND P1, PT, R81, R3, PT ;  /* 0x000000035100720c */ /* 0x000fce0003f26270 */
[----:B------:R-:W-:Y:S01]  /*61560*/  HMMA.1688.F32.TF32 R32, R176, R34, R164 ;  /* 0x00000022b020723c */ /* 0x000fe200000810a4 */
[----:B------:R-:W0:Y:S01]  /*61570*/  LDGDEPBAR ;  /* 0x00000000000079af */ /* 0x000e220000000000 */
[----:B------:R-:W-:-:S04]  /*61580*/  SEL R3, RZ, 0x4, P1 ;  /* 0x00000004ff037807 */ /* 0x000fc80000800000 */
[----:B------:R-:W-:-:S04]  /*61590*/  SEL R3, R3, RZ, !P0 ;  /* 0x000000ff03037207 */ /* 0x000fc80004000000 */
[----:B------:R-:W-:Y:S02]  /*615a0*/  ISETP.NE.U32.AND P0, PT, R3, RZ, PT ;  /* 0x000000ff0300720c */ /* 0x000fe40003f05070 */
[----:B----4-:R-:W-:-:S05]  /*615b0*/  IADD3 R44, P1, R14, R6, RZ ;  /* 0x000000060e2c7210 */ /* 0x010fca0007f3e0ff */
[----:B------:R-:W-:Y:S01]  /*615c0*/  IMAD.X R3, R15, 0x1, R2, P1 ;  /* 0x000000010f037824 */ /* 0x000fe200008e0602 */
[----:B------:R-:W-:Y:S01]  /*615d0*/  IADD3 R46, P1, R48, R6, RZ ;  /* 0x00000006302e7210 */ /* 0x000fe20007f3e0ff */
[----:B------:R-:W4:Y:S03]  /*615e0*/  LDL.LU.64 R14, [R1+0x17d8] ;  /* 0x0017d800010e7983 */ /* 0x000f260000300a00 */
[----:B------:R-:W-:Y:S01]  /*615f0*/  IADD3.X R45, R49, R2, RZ, P1, !PT ;  /* 0x00000002312d7210 */ /* 0x000fe20000ffe4ff */
[----:B--2---:R-:W-:-:S05]  /*61600*/  IADD3 R48, P1, R12, R6, RZ ;  /* 0x000000060c307210 */ /* 0x004fca0007f3e0ff */
[--C-:B------:R-:W-:Y:S01]  /*61610*/  IMAD.X R47, R13, 0x1, R2.reuse, P1 ;  /* 0x000000010d2f7824 */ /* 0x100fe200008e0602 */
[-C--:B---3--:R-:W-:Y:S01]  /*61620*/  IADD3 R50, P1, R10, R6.reuse, RZ ;  /* 0x000000060a327210 */ /* 0x088fe20007f3e0ff */
[----:B------:R-:W2:Y:S04]  /*61630*/  LDL.LU.64 R12, [R1+0x1540] ;  /* 0x00154000010c7983 */ /* 0x000ea80000300a00 */
[--C-:B------:R-:W-:Y:S01]  /*61640*/  IMAD.X R49, R11, 0x1, R2.reuse, P1 ;  /* 0x000000010b317824 */ /* 0x100fe200008e0602 */
[-C--:B------:R-:W-:Y:S01]  /*61650*/  IADD3 R52, P1, R54, R6.reuse, RZ ;  /* 0x0000000636347210 */ /* 0x080fe20007f3e0ff */
[----:B------:R-:W3:Y:S04]  /*61660*/  LDL.LU.64 R10, [R1+0x17a0] ;  /* 0x0017a000010a7983 */ /* 0x000ee80000300a00 */
[----:B------:R-:W-:Y:S01]  /*61670*/  IMAD.X R51, R55, 0x1, R2, P1 ;  /* 0x0000000137337824 */ /* 0x000fe200008e0602 */
[----:B------:R-:W-:-:S04]  /*61680*/  IADD3 R54, P1, R8, R6, RZ ;  /* 0x0000000608367210 */ /* 0x000fc80007f3e0ff */
[----:B------:R-:W-:Y:S02]  /*61690*/  IADD3.X R53, R9, R2, RZ, P1, !PT ;  /* 0x0000000209357210 */ /* 0x000fe40000ffe4ff */
[----:B------:R-:W3:Y:S01]  /*616a0*/  LDL.LU.64 R8, [R1+0x1780] ;  /* 0x0017800001087983 */ /* 0x000ee20000300a00 */
[----:B------:R-:W-:-:S05]  /*616b0*/  IADD3 R56, P1, R4, R6, RZ ;  /* 0x0000000604387210 */ /* 0x000fca0007f3e0ff */
[--C-:B------:R-:W-:Y:S02]  /*616c0*/  IMAD.X R55, R5, 0x1, R2.reuse, P1 ;  /* 0x0000000105377824 */ /* 0x100fe400008e0602 */
[----:B------:R-:W3:Y:S01]  /*616d0*/  LDL.LU.64 R4, [R1+0x1760] ;  /* 0x0017600001047983 */ /* 0x000ee20000300a00 */
[----:B------:R-:W3:Y:S02]  /*616e0*/  LDL.LU.64 R76, [R1+0x1740] ;  /* 0x00174000014c7983 */ /* 0x000ee40000300a00 */
[----:B------:R-:W3:Y:S02]  /*616f0*/  LDL.LU.64 R78, [R1+0x1720] ;  /* 0x00172000014e7983 */ /* 0x000ee40000300a00 */
[----:B------:R-:W3:Y:S01]  /*61700*/  LDL.LU.64 R98, [R1+0x1700] ;  /* 0x0017000001627983 */ /* 0x000ee20000300a00 */
[----:B------:R-:W3:Y:S01]  /*61710*/  LDL.LU.64 R96, [R1+0x1560] ;  /* 0x0015600001607983 */ /* 0x000ee20000300a00 */
[----:B------:R-:W3:Y:S02]  /*61720*/  LDL.LU.64 R94, [R1+0x16e0] ;  /* 0x0016e000015e7983 */ /* 0x000ee40000300a00 */
[----:B------:R-:W3:Y:S01]  /*61730*/  LDL.LU.64 R92, [R1+0x16c0] ;  /* 0x0016c000015c7983 */ /* 0x000ee20000300a00 */
[-C--:B------:R-:W-:Y:S01]  /*61740*/  IADD3 R58, P1, R60, R6.reuse, RZ ;  /* 0x000000063c3a7210 */ /* 0x080fe20007f3e0ff */
[----:B------:R-:W3:Y:S01]  /*61750*/  LDL.LU.64 R90, [R1+0x16a0] ;  /* 0x0016a000015a7983 */ /* 0x000ee20000300a00 */
[----:B------:R-:W3:Y:S02]  /*61760*/  LDL.LU.64 R88, [R1+0x1680] ;  /* 0x0016800001587983 */ /* 0x000ee40000300a00 */
[----:B------:R-:W3:Y:S02]  /*61770*/  LDL.LU.64 R86, [R1+0x1660] ;  /* 0x0016600001567983 */ /* 0x000ee40000300a00 */
[----:B------:R-:W3:Y:S02]  /*61780*/  LDL.LU.64 R84, [R1+0x1640] ;  /* 0x0016400001547983 */ /* 0x000ee40000300a00 */
[--C-:B------:R-:W-:Y:S01]  /*61790*/  IMAD.X R57, R61, 0x1, R2.reuse, P1 ;  /* 0x000000013d397824 */ /* 0x100fe200008e0602 */
[-C--:B------:R-:W-:Y:S01]  /*617a0*/  IADD3 R60, P1, R62, R6.reuse, RZ ;  /* 0x000000063e3c7210 */ /* 0x080fe20007f3e0ff */
[----:B------:R-:W3:Y:S04]  /*617b0*/  LDL.LU.64 R82, [R1+0x1620] ;  /* 0x0016200001527983 */ /* 0x000ee80000300a00 */
[----:B------:R-:W-:Y:S01]  /*617c0*/  IMAD.X R59, R63, 0x1, R2, P1 ;  /* 0x000000013f3b7824 */ /* 0x000fe200008e0602 */
[----:B------:R-:W-:-:S04]  /*617d0*/  IADD3 R62, P1, R64, R6, RZ ;  /* 0x00000006403e7210 */ /* 0x000fc80007f3e0ff */
[----:B------:R-:W-:Y:S01]  /*617e0*/  IADD3.X R61, R65, R2, RZ, P1, !PT ;  /* 0x00000002413d7210 */ /* 0x000fe20000ffe4ff */
[----:B------:R-:W-:-:S05]  /*617f0*/  IADD3 R64, P1, R66, R6, RZ ;  /* 0x0000000642407210 */ /* 0x000fca0007f3e0ff */
[----:B------:R-:W-:Y:S01]  /*61800*/  IMAD.X R63, R67, 0x1, R2, P1 ;  /* 0x00000001433f7824 */ /* 0x000fe200008e0602 */
[----:B----4-:R-:W-:-:S05]  /*61810*/  IADD3 R66, P1, R14, R6, RZ ;  /* 0x000000060e427210 */ /* 0x010fca0007f3e0ff */
[----:B------:R-:W-:Y:S02]  /*61820*/  IMAD.X R65, R15, 0x1, R2, P1 ;  /* 0x000000010f417824 */ /* 0x000fe400008e0602 */
[----:B------:R-:W4:Y:S01]  /*61830*/  LDL.LU.64 R14, [R1+0x1600] ;  /* 0x00160000010e7983 */ /* 0x000f220000300a00 */
[----:B--2---:R-:W-:-:S05]  /*61840*/  IADD3 R240, P1, R12, R6, RZ ;  /* 0x000000060cf07210 */ /* 0x004fca0007f3e0ff */
[----:B------:R-:W-:Y:S01]  /*61850*/  IMAD.X R199, R13, 0x1, R2, P1 ;  /* 0x000000010dc77824 */ /* 0x000fe200008e0602 */
[----:B---3--:R-:W-:Y:S01]  /*61860*/  IADD3 R68, P1, R10, R6, RZ ;  /* 0x000000060a447210 */ /* 0x008fe20007f3e0ff */
[----:B------:R-:W2:Y:S03]  /*61870*/  LDL.LU.64 R12, [R1+0x15e0] ;  /* 0x0015e000010c7983 */ /* 0x000ea60000300a00 */
[----:B------:R-:W-:Y:S02]  /*61880*/  IADD3.X R67, R11, R2, RZ, P1, !PT ;  /* 0x000000020b437210 */ /* 0x000fe40000ffe4ff */
[----:B------:R-:W3:Y:S01]  /*61890*/  LDL.LU.64 R10, [R1+0x15c0] ;  /* 0x0015c000010a7983 */ /* 0x000ee20000300a00 */
[----:B------:R-:W-:-:S05]  /*618a0*/  IADD3 R70, P1, R8, R6, RZ ;  /* 0x0000000608467210 */ /* 0x000fca0007f3e0ff */
[----:B------:R-:W-:Y:S02]  /*618b0*/  IMAD.X R69, R9, 0x1, R2, P1 ;  /* 0x0000000109457824 */ /* 0x000fe400008e0602 */
[----:B------:R-:W3:Y:S01]  /*618c0*/  LDL.LU.64 R8, [R1+0x15a0] ;  /* 0x0015a00001087983 */ /* 0x000ee20000300a00 */
[----:B------:R-:W-:-:S05]  /*618d0*/  IADD3 R72, P1, R4, R6, RZ ;  /* 0x0000000604487210 */ /* 0x000fca0007f3e0ff */
[----:B------:R-:W-:Y:S02]  /*618e0*/  IMAD.X R71, R5, 0x1, R2, P1 ;  /* 0x0000000105477824 */ /* 0x000fe400008e0602 */
[----:B------:R-:W3:Y:S01]  /*618f0*/  LDL.LU.64 R4, [R1+0x1580] ;  /* 0x0015800001047983 */ /* 0x000ee20000300a00 */
[----:B------:R-:W-:-:S05]  /*61900*/  IADD3 R74, P1, R76, R6, RZ ;  /* 0x000000064c4a7210 */ /* 0x000fca0007f3e0ff */
[----:B------:R-:W-:Y:S01]  /*61910*/  IMAD.X R73, R77, 0x1, R2, P1 ;  /* 0x000000014d497824 */ /* 0x000fe200008e0602 */
[----:B------:R-:W-:-:S04]  /*61920*/  IADD3 R76, P1, R78, R6, RZ ;  /* 0x000000064e4c7210 */ /* 0x000fc80007f3e0ff */
[----:B------:R-:W-:Y:S01]  /*61930*/  IADD3.X R75, R79, R2, RZ, P1, !PT ;  /* 0x000000024f4b7210 */ /* 0x000fe20000ffe4ff */
[----:B------:R-:W-:Y:S01]  /*61940*/  IADD3 R78, P1, R98, R6, RZ ;  /* 0x00000006624e7210 */ /* 0x000fe20007f3e0ff */
[----:B------:R-:W-:Y:S04]  /*61950*/  HMMA.1688.F32.TF32 R20, R176, R22, R160 ;  /* 0x00000016b014723c */ /* 0x000fe800000810a0 */
[----:B------:R-:W-:-:S03]  /*61960*/  IMAD.X R77, R99, 0x1, R2, P1 ;  /* 0x00000001634d7824 */ /* 0x000fc600008e0602 */
[----:B------:R-:W-:-:S05]  /*61970*/  IADD3 R176, P1, R96, R6, RZ ;  /* 0x0000000660b07210 */ /* 0x000fca0007f3e0ff */
[----:B------:R-:W-:Y:S01]  /*61980*/  IMAD.X R79, R97, 0x1, R2, P1 ;  /* 0x00000001614f7824 */ /* 0x000fe200008e0602 */
[----:B------:R-:W-:-:S05]  /*61990*/  IADD3 R178, P1, R94, R6, RZ ;  /* 0x000000065eb27210 */ /* 0x000fca0007f3e0ff */
[----:B------:R-:W-:Y:S01]  /*619a0*/  IMAD.X R177, R95, 0x1, R2, P1 ;  /* 0x000000015fb17824 */ /* 0x000fe200008e0602 */
[----:B------:R-:W-:-:S04]  /*619b0*/  IADD3 R180, P1, R92, R6, RZ ;  /* 0x000000065cb47210 */ /* 0x000fc80007f3e0ff */
[----:B------:R-:W-:Y:S01]  /*619c0*/  IADD3.X R179, R93, R2, RZ, P1, !PT ;  /* 0x000000025db37210 */ /* 0x000fe20000ffe4ff */
[----:B------:R-:W-:-:S05]  /*619d0*/  IADD3 R182, P1, R90, R6, RZ ;  /* 0x000000065ab67210 */ /* 0x000fca0007f3e0ff */
[----:B------:R-:W-:Y:S01]  /*619e0*/  IMAD.X R181, R91, 0x1, R2, P1 ;  /* 0x000000015bb57824 */ /* 0x000fe200008e0602 */
[----:B------:R-:W-:-:S05]  /*619f0*/  IADD3 R184, P1, R88, R6, RZ ;  /* 0x0000000658b87210 */ /* 0x000fca0007f3e0ff */
[----:B------:R-:W-:Y:S01]  /*61a00*/  IMAD.X R183, R89, 0x1, R2, P1 ;  /* 0x0000000159b77824 */ /* 0x000fe200008e0602 */
[----:B------:R-:W-:-:S05]  /*61a10*/  IADD3 R186, P1, R86, R6, RZ ;  /* 0x0000000656ba7210 */ /* 0x000fca0007f3e0ff */
[----:B------:R-:W-:Y:S01]  /*61a20*/  IMAD.X R185, R87, 0x1, R2, P1 ;  /* 0x0000000157b97824 */ /* 0x000fe200008e0602 */
[----:B------:R-:W-:-:S04]  /*61a30*/  IADD3 R188, P1, R84, R6, RZ ;  /* 0x0000000654bc7210 */ /* 0x000fc80007f3e0ff */
[----:B------:R-:W-:Y:S01]  /*61a40*/  IADD3.X R187, R85, R2, RZ, P1, !PT ;  /* 0x0000000255bb7210 */ /* 0x000fe20000ffe4ff */
[----:B------:R-:W-:-:S05]  /*61a50*/  IADD3 R190, P1, R82, R6, RZ ;  /* 0x0000000652be7210 */ /* 0x000fca0007f3e0ff */
[----:B------:R-:W-:Y:S02]  /*61a60*/  IMAD.X R189, R83, 0x1, R2, P1 ;  /* 0x0000000153bd7824 */ /* 0x000fe400008e0602 */
[----:B------:R-:W-:Y:S01]  /*61a70*/  IMAD.MOV.U32 R104, RZ, RZ, R44 ;  /* 0x000000ffff687224 */ /* 0x000fe200078e002c */
[----:B------:R-:W-:Y:S01]  /*61a80*/  MOV R105, R3 ;  /* 0x0000000300697202 */ /* 0x000fe20000000f00 */
[----:B------:R-:W-:Y:S02]  /*61a90*/  IMAD.MOV.U32 R106, RZ, RZ, R46 ;  /* 0x000000ffff6a7224 */ /* 0x000fe400078e002e */
[----:B------:R-:W-:Y:S02]  /*61aa0*/  IMAD.MOV.U32 R107, RZ, RZ, R45 ;  /* 0x000000ffff6b7224 */ /* 0x000fe400078e002d */
[----:B------:R-:W-:Y:S01]  /*61ab0*/  IMAD.MOV.U32 R46, RZ, RZ, R48 ;  /* 0x000000ffff2e7224 */ /* 0x000fe200078e0030 */
[----:B------:R-:W-:Y:S01]  /*61ac0*/  MOV R210, R50 ;  /* 0x0000003200d27202 */ /* 0x000fe20000000f00 */
[----:B------:R-:W-:-:S02]  /*61ad0*/  IMAD.MOV.U32 R211, RZ, RZ, R49 ;  /* 0x000000ffffd37224 */ /* 0x000fc400078e0031 */
[----:B------:R-:W-:Y:S02]  /*61ae0*/  IMAD.MOV.U32 R208, RZ, RZ, R52 ;  /* 0x000000ffffd07224 */ /* 0x000fe400078e0034 */
[----:B------:R-:W-:Y:S01]  /*61af0*/  IMAD.MOV.U32 R209, RZ, RZ, R51 ;  /* 0x000000ffffd17224 */ /* 0x000fe200078e0033 */
[----:B------:R1:W-:Y:S01]  /*61b00*/  STL.64 [R1+0x1938], R104 ;  /* 0x0019386801007387 */ /* 0x0003e20000100a00 */
[----:B------:R-:W-:Y:S01]  /*61b10*/  MOV R202, R54 ;  /* 0x0000003600ca7202 */ /* 0x000fe20000000f00 */
[----:B------:R-:W-:Y:S02]  /*61b20*/  IMAD.MOV.U32 R203, RZ, RZ, R53 ;  /* 0x000000ffffcb7224 */ /* 0x000fe400078e0035 */
[----:B------:R1:W-:Y:S02]  /*61b30*/  STL.64 [R1+0x1918], R106 ;  /* 0x0019186a01007387 */ /* 0x0003e40000100a00 */
[----:B------:R-:W-:Y:S02]  /*61b40*/  IMAD.MOV.U32 R200, RZ, RZ, R56 ;  /* 0x000000ffffc87224 */ /* 0x000fe400078e0038 */
[----:B------:R-:W-:Y:S01]  /*61b50*/  IMAD.MOV.U32 R201, RZ, RZ, R55 ;  /* 0x000000ffffc97224 */ /* 0x000fe200078e0037 */
[----:B------:R-:W-:Y:S01]  /*61b60*/  STL.64 [R1+0x18f8], R46 ;  /* 0x0018f82e01007387 */ /* 0x000fe20000100a00 */
[----:B------:R-:W-:Y:S01]  /*61b70*/  MOV R174, R58 ;  /* 0x0000003a00ae7202 */ /* 0x000fe20000000f00 */
[----:B------:R-:W-:-:S02]  /*61b80*/  IMAD.MOV.U32 R175, RZ, RZ, R57 ;  /* 0x000000ffffaf7224 */ /* 0x000fc400078e0039 */
[----:B------:R-:W-:Y:S02]  /*61b90*/  STL.64 [R1+0x18d8], R210 ;  /* 0x0018d8d201007387 */ /* 0x000fe40000100a00 */
[----:B------:R-:W-:Y:S02]  /*61ba0*/  IMAD.MOV.U32 R172, RZ, RZ, R60 ;  /* 0x000000ffffac7224 */ /* 0x000fe400078e003c */
[----:B------:R-:W-:Y:S01]  /*61bb0*/  IMAD.MOV.U32 R173, RZ, RZ, R59 ;  /* 0x000000ffffad7224 */ /* 0x000fe200078e003b */
[----:B------:R-:W-:Y:S01]  /*61bc0*/  STL.64 [R1+0x18b8], R208 ;  /* 0x0018b8d001007387 */ /* 0x000fe20000100a00 */
[----:B------:R-:W-:Y:S01]  /*61bd0*/  MOV R170, R62 ;  /* 0x0000003e00aa7202 */ /* 0x000fe20000000f00 */
[----:B------:R-:W-:Y:S02]  /*61be0*/  IMAD.MOV.U32 R171, RZ, RZ, R61 ;  /* 0x000000ffffab7224 */ /* 0x000fe400078e003d */
[----:B------:R-:W-:Y:S02]  /*61bf0*/  STL.64 [R1+0x1898], R202 ;  /* 0x001898ca01007387 */ /* 0x000fe40000100a00 */
[----:B------:R-:W-:-:S02]  /*61c00*/  IMAD.MOV.U32 R168, RZ, RZ, R64 ;  /* 0x000000ffffa87224 */ /* 0x000fc400078e0040 */
[----:B------:R-:W-:Y:S01]  /*61c10*/  IMAD.MOV.U32 R169, RZ, RZ, R63 ;  /* 0x000000ffffa97224 */ /* 0x000fe200078e003f */
[----:B------:R-:W-:Y:S01]  /*61c20*/  STL.64 [R1+0x1878], R200 ;  /* 0x001878c801007387 */ /* 0x000fe20000100a00 */
[----:B------:R-:W-:Y:S01]  /*61c30*/  MOV R166, R66 ;  /* 0x0000004200a67202 */ /* 0x000fe20000000f00 */
[----:B------:R-:W-:Y:S02]  /*61c40*/  IMAD.MOV.U32 R167, RZ, RZ, R65 ;  /* 0x000000ffffa77224 */ /* 0x000fe400078e0041 */
[----:B------:R-:W-:Y:S02]  /*61c50*/  STL.64 [R1+0x1858], R174 ;  /* 0x001858ae01007387 */ /* 0x000fe40000100a00 */
[----:B------:R-:W-:Y:S02]  /*61c60*/  IMAD.MOV.U32 R164, RZ, RZ, R68 ;  /* 0x000000ffffa47224 */ /* 0x000fe400078e0044 */
[----:B------:R-:W-:Y:S01]  /*61c70*/  IMAD.MOV.U32 R165, RZ, RZ, R67 ;  /* 0x000000ffffa57224 */ /* 0x000fe200078e0043 */
[----:B------:R-:W-:Y:S01]  /*61c80*/  STL.64 [R1+0x1838], R172 ;  /* 0x001838ac01007387 */ /* 0x000fe20000100a00 */
[----:B------:R-:W-:Y:S01]  /*61c90*/  MOV R162, R70 ;  /* 0x0000004600a27202 */ /* 0x000fe20000000f00 */
[----:B------:R-:W-:-:S02]  /*61ca0*/  IMAD.MOV.U32 R163, RZ, RZ, R69 ;  /* 0x000000ffffa37224 */ /* 0x000fc400078e0045 */
[----:B------:R-:W-:Y:S01]  /*61cb0*/  STL.64 [R1+0x1818], R170 ;  /* 0x001818aa01007387 */ /* 0x000fe20000100a00 */
[----:B------:R-:W-:Y:S01]  /*61cc0*/  STL.64 [R1+0x17f8], R168 ;  /* 0x0017f8a801007387 */ /* 0x000fe20000100a00 */
[----:B------:R-:W-:Y:S01]  /*61cd0*/  MOV R160, R74 ;  /* 0x0000004a00a07202 */ /* 0x000fe20000000f00 */
[----:B------:R-:W-:Y:S02]  /*61ce0*/  IMAD.MOV.U32 R161, RZ, RZ, R73 ;  /* 0x000000ffffa17224 */ /* 0x000fe400078e0049 */
[----:B------:R-:W-:Y:S01]  /*61cf0*/  STL.64 [R1+0x17d8], R166 ;  /* 0x0017d8a601007387 */ /* 0x000fe20000100a00 */
[----:B------:R-:W-:Y:S01]  /*61d00*/  STL.64 [R1+0x17a0], R164 ;  /* 0x0017a0a401007387 */ /* 0x000fe20000100a00 */
[----:B------:R-:W-:Y:S01]  /*61d10*/  MOV R158, R78 ;  /* 0x0000004e009e7202 */ /* 0x000fe20000000f00 */
[----:B------:R-:W-:Y:S02]  /*61d20*/  IMAD.MOV.U32 R159, RZ, RZ, R77 ;  /* 0x000000ffff9f7224 */ /* 0x000fe400078e004d */
[----:B------:R-:W-:Y:S02]  /*61d30*/  STL.64 [R1+0x1780], R162 ;  /* 0x001780a201007387 */ /* 0x000fe40000100a00 */
[----:B------:R-:W-:-:S02]  /*61d40*/  IMAD.MOV.U32 R82, RZ, RZ, R176 ;  /* 0x000000ffff527224 */ /* 0x000fc400078e00b0 */
[----:B------:R-:W-:Y:S01]  /*61d50*/  IMAD.MOV.U32 R83, RZ, RZ, R79 ;  /* 0x000000ffff537224 */ /* 0x000fe200078e004f */
[----:B------:R-:W-:Y:S01]  /*61d60*/  MOV R156, R178 ;  /* 0x000000b2009c7202 */ /* 0x000fe20000000f00 */
[----:B------:R-:W-:Y:S01]  /*61d70*/  IMAD.MOV.U32 R157, RZ, RZ, R177 ;  /* 0x000000ffff9d7224 */ /* 0x000fe200078e00b1 */
[----:B------:R-:W-:Y:S01]  /*61d80*/  MOV R98, R182 ;  /* 0x000000b600627202 */ /* 0x000fe20000000f00 */
[----:B------:R-:W-:Y:S01]  /*61d90*/  IMAD.MOV.U32 R99, RZ, RZ, R181 ;  /* 0x000000ffff637224 */ /* 0x000fe200078e00b5 */
[----:B------:R-:W-:Y:S01]  /*61da0*/  MOV R96, R186 ;  /* 0x000000ba00607202 */ /* 0x000fe20000000f00 */
[----:B------:R-:W-:Y:S02]  /*61db0*/  IMAD.MOV.U32 R97, RZ, RZ, R185 ;  /* 0x000000ffff617224 */ /* 0x000fe400078e00b9 */
[----:B------:R-:W-:Y:S02]  /*61dc0*/  IMAD.MOV.U32 R94, RZ, RZ, R188 ;  /* 0x000000ffff5e7224 */ /* 0x000fe400078e00bc */
[----:B------:R-:W-:Y:S01]  /*61dd0*/  IMAD.MOV.U32 R95, RZ, RZ, R187 ;  /* 0x000000ffff5f7224 */ /* 0x000fe200078e00bb */
[----:B------:R-:W-:Y:S01]  /*61de0*/  MOV R92, R190 ;  /* 0x000000be005c7202 */ /* 0x000fe20000000f00 */
[----:B------:R-:W-:Y:S01]  /*61df0*/  IMAD.MOV.U32 R93, RZ, RZ, R189 ;  /* 0x000000ffff5d7224 */ /* 0x000fe200078e00bd */
[----:B----4-:R-:W-:-:S02]  /*61e00*/  IADD3 R192, P1, R14, R6, RZ ;  /* 0x000000060ec07210 */ /* 0x010fc40007f3e0ff */
[----:B------:R-:W4:Y:S03]  /*61e10*/  S2R R14, SR_TID.X ;  /* 0x00000000000e7919 */ /* 0x000f260000002100 */
[----:B------:R-:W-:Y:S01]  /*61e20*/  IMAD.X R191, R15, 0x1, R2, P1 ;  /* 0x000000010fbf7824 */ /* 0x000fe200008e0602 */
[----:B--2---:R-:W-:-:S05]  /*61e30*/  IADD3 R194, P1, R12, R6, RZ ;  /* 0x000000060cc27210 */ /* 0x004fca0007f3e0ff */
[----:B------:R-:W-:Y:S01]  /*61e40*/  IMAD.X R193, R13, 0x1, R2, P1 ;  /* 0x000000010dc17824 */ /* 0x000fe200008e0602 */
[----:B---3--:R-:W-:-:S04]  /*61e50*/  IADD3 R196, P1, R10, R6, RZ ;  /* 0x000000060ac47210 */ /* 0x008fc80007f3e0ff */
[----:B------:R-:W-:Y:S02]  /*61e60*/  IADD3.X R195, R11, R2, RZ, P1, !PT ;  /* 0x000000020bc37210 */ /* 0x000fe40000ffe4ff */
[----:B----4-:R-:W-:Y:S01]  /*61e70*/  LOP3.LUT R15, R14, 0x3f, RZ, 0xc0, !PT ;  /* 0x0000003f0e0f7812 */ /* 0x010fe200078ec0ff */
[----:B------:R-:W-:Y:S02]  /*61e80*/  SHF.R.S32.HI R14, RZ, 0x6, R14 ;  /* 0x00000006ff0e7819 */ /* 0x000fe4000001140e */
[----:B------:R-:W-:Y:S01]  /*61e90*/  IMAD.MOV.U32 R12, RZ, RZ, R72 ;  /* 0x000000ffff0c7224 */ /* 0x000fe200078e0048 */
[----:B------:R-:W-:Y:S02]  /*61ea0*/  SHF.L.U32 R15, R15, 0x2, RZ ;  /* 0x000000020f0f7819 */ /* 0x000fe400000006ff */
[----:B------:R-:W-:Y:S01]  /*61eb0*/  SGXT R14, R14, 0x1 ;  /* 0x000000010e0e781a */ /* 0x000fe20000000200 */
[----:B------:R-:W-:Y:S02]  /*61ec0*/  IMAD.MOV.U32 R13, RZ, RZ, R71 ;  /* 0x000000ffff0d7224 */ /* 0x000fe400078e0047 */
[----:B------:R-:W-:Y:S01]  /*61ed0*/  IMAD.MOV.U32 R10, RZ, RZ, R76 ;  /* 0x000000ffff0a7224 */ /* 0x000fe200078e004c */
[----:B------:R-:W-:Y:S01]  /*61ee0*/  IADD3 R198, P1, R8, R6, RZ ;  /* 0x0000000608c67210 */ /* 0x000fe20007f3e0ff */
[----:B------:R-:W-:Y:S01]  /*61ef0*/  IMAD.MOV.U32 R11, RZ, RZ, R75 ;  /* 0x000000ffff0b7224 */ /* 0x000fe200078e004b */
[----:B------:R-:W-:-:S03]  /*61f00*/  LOP3.LUT R14, R15, 0x110, R14, 0x78, !PT ;  /* 0x000001100f0e7812 */ /* 0x000fc600078e780e */
[----:B------:R-:W-:Y:S01]  /*61f10*/  IMAD.X R197, R9, 0x1, R2, P1 ;  /* 0x0000000109c57824 */ /* 0x000fe200008e0602 */
[----:B------:R-:W-:Y:S01]  /*61f20*/  STL.64 [R1+0x1760], R12 ;  /* 0x0017600c01007387 */ /* 0x000fe20000100a00 */
[----:B------:R-:W-:Y:S02]  /*61f30*/  STL.64 [R1+0x1740], R160 ;  /* 0x001740a001007387 */ /* 0x000fe40000100a00 */
[----:B------:R-:W-:Y:S02]  /*61f40*/  IMAD.MOV.U32 R8, RZ, RZ, R180 ;  /* 0x000000ffff087224 */ /* 0x000fe400078e00b4 */
[----:B------:R-:W-:Y:S01]  /*61f50*/  IMAD.MOV.U32 R9, RZ, RZ, R179 ;  /* 0x000000ffff097224 */ /* 0x000fe200078e00b3 */
[----:B------:R-:W-:Y:S01]  /*61f60*/  STL.64 [R1+0x1720], R10 ;  /* 0x0017200a01007387 */ /* 0x000fe20000100a00 */
[----:B------:R-:W-:Y:S01]  /*61f70*/  IMAD R3, R252, 0x10000, R14 ;  /* 0x00010000fc037824 */ /* 0x000fe200078e020e */
[----:B------:R-:W-:Y:S02]  /*61f80*/  IADD3 R7, P1, R4, R6, RZ ;  /* 0x0000000604077210 */ /* 0x000fe40007f3e0ff */
[----:B------:R-:W-:Y:S01]  /*61f90*/  STL.64 [R1+0x1700], R158 ;  /* 0x0017009e01007387 */ /* 0x000fe20000100a00 */
[----:B------:R-:W-:-:S02]  /*61fa0*/  IMAD.MOV.U32 R4, RZ, RZ, R184 ;  /* 0x000000ffff047224 */ /* 0x000fc400078e00b8 */
[----:B------:R-:W-:Y:S02]  /*61fb0*/  STL.64 [R1+0x1560], R82 ;  /* 0x0015605201007387 */ /* 0x000fe40000100a00 */
[----:B------:R-:W-:Y:S02]  /*61fc0*/  IMAD.MOV.U32 R90, RZ, RZ, R192 ;  /* 0x000000ffff5a7224 */ /* 0x000fe400078e00c0 */
[----:B------:R-:W-:Y:S02]  /*61fd0*/  IMAD.X R241, R5, 0x1, R2, P1 ;  /* 0x0000000105f17824 */ /* 0x000fe400008e0602 */
[----:B------:R-:W-:Y:S01]  /*61fe0*/  IMAD.MOV.U32 R5, RZ, RZ, R183 ;  /* 0x000000ffff057224 */ /* 0x000fe200078e00b7 */
[----:B------:R-:W-:Y:S01]  /*61ff0*/  STL.64 [R1+0x16e0], R156 ;  /* 0x0016e09c01007387 */ /* 0x000fe20000100a00 */
[----:B------:R-:W-:Y:S02]  /*62000*/  STL.64 [R1+0x16c0], R8 ;  /* 0x0016c00801007387 */ /* 0x000fe40000100a00 */
[----:B------:R-:W-:Y:S02]  /*62010*/  STL.64 [R1+0x16a0], R98 ;  /* 0x0016a06201007387 */ /* 0x000fe40000100a00 */
[----:B------:R-:W-:Y:S01]  /*62020*/  IMAD.MOV.U32 R91, RZ, RZ, R191 ;  /* 0x000000ffff5b7224 */ /* 0x000fe200078e00bf */
[----:B------:R1:W-:Y:S04]  /*62030*/  LDGSTS.E [R3+0x40000], [R104.64], P0 ;  /* 0x4000000068037fae */ /* 0x0003e80008121844 */
[----:B------:R-:W-:Y:S01]  /*62040*/  STL.64 [R1+0x1680], R4 ;  /* 0x0016800401007387 */ /* 0x000fe20000100a00 */
[----:B------:R-:W-:-:S02]  /*62050*/  IMAD.MOV.U32 R88, RZ, RZ, R194 ;  /* 0x000000ffff587224 */ /* 0x000fc400078e00c2 */
[----:B------:R-:W-:Y:S02]  /*62060*/  IMAD.MOV.U32 R89, RZ, RZ, R193 ;  /* 0x000000ffff597224 */ /* 0x000fe400078e00c1 */
[----:B------:R2:W-:Y:S01]  /*62070*/  LDGSTS.E [R3+0x40800], [R106.64], P0 ;  /* 0x408000006a037fae */ /* 0x0005e20008121844 */
[----:B------:R-:W-:Y:S01]  /*62080*/  STL.64 [R1+0x1660], R96 ;  /* 0x0016606001007387 */ /* 0x000fe20000100a00 */
[----:B------:R-:W-:Y:S01]  /*62090*/  IMAD.MOV.U32 R86, RZ, RZ, R196 ;  /* 0x000000ffff567224 */ /* 0x000fe200078e00c4 */
[----:B------:R-:W-:Y:S02]  /*620a0*/  MOV R87, R195 ;  /* 0x000000c300577202 */ /* 0x000fe40000000f00 */
[----:B------:R3:W-:Y:S01]  /*620b0*/  LDGSTS.E [R3+0x41000], [R46.64], P0 ;  /* 0x410000002e037fae */ /* 0x0007e20008121844 */
[----:B------:R-:W-:Y:S02]  /*620c0*/  STL.64 [R1+0x1640], R94 ;  /* 0x0016405e01007387 */ /* 0x000fe40000100a00 */
[----:B------:R-:W-:-:S02]  /*620d0*/  IMAD.MOV.U32 R84, RZ, RZ, R198 ;  /* 0x000000ffff547224 */ /* 0x000fc400078e00c6 */
[----:B------:R-:W-:Y:S01]  /*620e0*/  IMAD.MOV.U32 R85, RZ, RZ, R197 ;  /* 0x000000ffff557224 */ /* 0x000fe200078e00c5 */
[----:B------:R3:W-:Y:S04]  /*620f0*/  LDGSTS.E [R3+0x41800], [R210.64], P0 ;  /* 0x41800000d2037fae */ /* 0x0007e80008121844 */
[----:B------:R-:W-:Y:S01]  /*62100*/  STL.64 [R1+0x1620], R92 ;  /* 0x0016205c01007387 */ /* 0x000fe20000100a00 */
[----:B------:R3:W-:Y:S02]  /*62110*/  LDGSTS.E [R3+0x42000], [R208.64], P0 ;  /* 0x42000000d0037fae */ /* 0x0007e40008121844 */
[----:B------:R-:W-:Y:S02]  /*62120*/  STL.64 [R1+0x1600], R90 ;  /* 0x0016005a01007387 */ /* 0x000fe40000100a00 */
[----:B------:R-:W-:-:S02]  /*62130*/  IMAD.MOV.U32 R14, RZ, RZ, R240 ;  /* 0x000000ffff0e7224 */ /* 0x000fc400078e00f0 */
[----:B------:R-:W-:Y:S01]  /*62140*/  IMAD.MOV.U32 R15, RZ, RZ, R199 ;  /* 0x000000ffff0f7224 */ /* 0x000fe200078e00c7 */
[----:B------:R3:W-:Y:S04]  /*62150*/  LDGSTS.E [R3+0x42800], [R202.64], P0 ;  /* 0x42800000ca037fae */ /* 0x0007e80008121844 */
[----:B------:R-:W-:Y:S01]  /*62160*/  STL.64 [R1+0x15e0], R88 ;  /* 0x0015e05801007387 */ /* 0x000fe20000100a00 */
[----:B------:R-:W-:Y:S01]  /*62170*/  MOV R44, R7 ;  /* 0x00000007002c7202 */ /* 0x000fe20000000f00 */
[----:B------:R-:W-:Y:S02]  /*62180*/  IMAD.MOV.U32 R45, RZ, RZ, R241 ;  /* 0x000000ffff2d7224 */ /* 0x000fe400078e00f1 */
[----:B------:R3:W-:Y:S01]  /*62190*/  LDGSTS.E [R3+0x43000], [R200.64], P0 ;  /* 0x43000000c8037fae */ /* 0x0007e20008121844 */
[----:B------:R-:W-:Y:S04]  /*621a0*/  STL.64 [R1+0x15c0], R86 ;  /* 0x0015c05601007387 */ /* 0x000fe80000100a00 */
[----:B------:R3:W-:Y:S01]  /*621b0*/  LDGSTS.E [R3+0x43800], [R174.64], P0 ;  /* 0x43800000ae037fae */ /* 0x0007e20008121844 */
[----:B------:R-:W-:Y:S02]  /*621c0*/  STL.64 [R1+0x15a0], R84 ;  /* 0x0015a05401007387 */ /* 0x000fe40000100a00 */
[----:B------:R3:W-:Y:S02]  /*621d0*/  LDGSTS.E [R3+0x44000], [R172.64], P0 ;  /* 0x44000000ac037fae */ /* 0x0007e40008121844 */
[----:B-1----:R1:W5:Y:S01]  /*621e0*/  LDL.LU.64 R104, [R1+0x2278] ;  /* 0x0022780001687983 */ /* 0x0023620000300a00 */
[----:B------:R3:W-:Y:S04]  /*621f0*/  LDGSTS.E [R3+0x44800], [R170.64], P0 ;  /* 0x44800000aa037fae */ /* 0x0007e80008121844 */
[----:B------:R1:W-:Y:S01]  /*62200*/  STL.64 [R1+0x1540], R14 ;  /* 0x0015400e01007387 */ /* 0x0003e20000100a00 */
[----:B------:R3:W-:Y:S02]  /*62210*/  LDGSTS.E [R3+0x45000], [R168.64], P0 ;  /* 0x45000000a8037fae */ /* 0x0007e40008121844 */
[----:B------:R1:W-:Y:S02]  /*62220*/  STL.64 [R1+0x1580], R44 ;  /* 0x0015802c01007387 */ /* 0x0003e40000100a00 */
[----:B------:R3:W-:Y:S01]  /*62230*/  LDGSTS.E [R3+0x45800], [R166.64], P0 ;  /* 0x45800000a6037fae */ /* 0x0007e20008121844 */
[----:B--2---:R2:W5:Y:S04]  /*62240*/  LDL.LU.64 R106, [R1+0x2270] ;  /* 0x00227000016a7983 */ /* 0x0045680000300a00 */
[----:B------:R1:W-:Y:S01]  /*62250*/  LDGSTS.E [R3+0x46000], [R14.64], P0 ;  /* 0x460000000e037fae */ /* 0x0003e20008121844 */
[----:B------:R3:W-:Y:S02]  /*62260*/  LDGSTS.E [R3+0x46800], [R164.64], P0 ;  /* 0x46800000a4037fae */ /* 0x0007e40008121844 */
[----:B------:R3:W-:Y:S02]  /*62270*/  LDGSTS.E [R3+0x47000], [R162.64], P0 ;  /* 0x47000000a2037fae */ /* 0x0007e40008121844 */
[----:B------:R2:W-:Y:S01]  /*62280*/  LDGSTS.E [R3+0x47800], [R12.64], P0 ;  /* 0x478000000c037fae */ /* 0x0005e20008121844 */
        /* <DEDUP_REMOVED lines=8> */
[----:B-1----:R-:W4:Y:S01]  /*62310*/  LDL.LU.64 R14, [R1+0x1930] ;  /* 0x00193000010e7983 */ /* 0x002f220000300a00 */
[----:B------:R-:W4:Y:S02]  /*62320*/  LDL.LU.64 R48, [R1+0x1910] ;  /* 0x0019100001307983 */ /* 0x000f240000300a00 */
[----:B--2---:R-:W2:Y:S01]  /*62330*/  LDL.LU.64 R12, [R1+0x18f0] ;  /* 0x0018f000010c7983 */ /* 0x004ea20000300a00 */
[----:B------:R1:W-:Y:S04]  /*62340*/  LDGSTS.E [R3+0x4c000], [R94.64], P0 ;  /* 0x4c0000005e037fae */ /* 0x0003e80008121844 */
[----:B---3--:R-:W3:Y:S01]  /*62350*/  LDL.LU.64 R10, [R1+0x18d0] ;  /* 0x0018d000010a7983 */ /* 0x008ee20000300a00 */
[----:B------:R-:W2:Y:S02]  /*62360*/  LDL.LU.64 R54, [R1+0x18b0] ;  /* 0x0018b00001367983 */ /* 0x000ea40000300a00 */
[----:B------:R1:W-:Y:S02]  /*62370*/  LDGSTS.E [R3+0x4c800], [R92.64], P0 ;  /* 0x4c8000005c037fae */ /* 0x0003e40008121844 */
[----:B------:R1:W-:Y:S01]  /*62380*/  LDGSTS.E [R3+0x4d000], [R90.64], P0 ;  /* 0x4d0000005a037fae */ /* 0x0003e20008121844 */
[----:B------:R-:W2:Y:S01]  /*62390*/  LDL.LU.64 R8, [R1+0x1890] ;  /* 0x0018900001087983 */ /* 0x000ea20000300a00 */
[----:B------:R-:W2:Y:S02]  /*623a0*/  LDL.LU.64 R4, [R1+0x1870] ;  /* 0x0018700001047983 */ /* 0x000ea40000300a00 */
[----:B------:R-:W2:Y:S01]  /*623b0*/  LDL.LU.64 R60, [R1+0x1850] ;  /* 0x00185000013c7983 */ /* 0x000ea20000300a00 */
[----:B------:R1:W-:Y:S01]  /*623c0*/  LDGSTS.E [R3+0x4d800], [R88.64], P0 ;  /* 0x4d80000058037fae */ /* 0x0003e20008121844 */
[----:B------:R1:W-:Y:S02]  /*623d0*/  LDGSTS.E [R3+0x4e000], [R86.64], P0 ;  /* 0x4e00000056037fae */ /* 0x0003e40008121844 */
[----:B------:R1:W-:Y:S02]  /*623e0*/  LDGSTS.E [R3+0x4e800], [R84.64], P0 ;  /* 0x4e80000054037fae */ /* 0x0003e40008121844 */
[----:B------:R4:W-:Y:S01]  /*623f0*/  LDGSTS.E [R3+0x4f000], [R44.64], P0 ;  /* 0x4f0000002c037fae */ /* 0x0009e20008121844 */
[----:B------:R-:W3:Y:S01]  /*62400*/  LDL.LU.64 R62, [R1+0x1830] ;  /* 0x00183000013e7983 */ /* 0x000ee20000300a00 */
[----:B------:R-:W3:Y:S03]  /*62410*/  LDL.LU.64 R64, [R1+0x1810] ;  /* 0x0018100001407983 */ /* 0x000ee60000300a00 */
[----:B------:R1:W-:Y:S01]  /*62420*/  LDGSTS.E [R3+0x4f800], [R82.64], P0 ;  /* 0x4f80000052037fae */ /* 0x0003e20008121844 */
[----:B------:R-:W3:Y:S01]  /*62430*/  LDL.LU.64 R66, [R1+0x17f0] ;  /* 0x0017f00001427983 */ /* 0x000ee20000300a00 */
[----:B----4-:R-:W-:-:S04]  /*62440*/  IADD3 R44, P1, R14, R6, RZ ;  /* 0x000000060e2c7210 */ /* 0x010fc80007f3e0ff */
[----:B------:R-:W-:Y:S01]  /*62450*/  IADD3.X R45, R15, R2, RZ, P1, !PT ;  /* 0x000000020f2d7210 */ /* 0x000fe20000ffe4ff */
[-C--:B------:R-:W-:Y:S01]  /*62460*/  IADD3 R46, P1, R48, R6.reuse, RZ ;  /* 0x00000006302e7210 */ /* 0x080fe20007f3e0ff */
[----:B------:R-:W4:Y:S04]  /*62470*/  LDL.LU.64 R14, [R1+0x17d0] ;  /* 0x0017d000010e7983 */ /* 0x000f280000300a00 */
[----:B-1----:R-:W-:Y:S01]  /*62480*/  IMAD.X R3, R49, 0x1, R2, P1 ;  /* 0x0000000131037824 */ /* 0x002fe200008e0602 */
[----:B--2---:R-:W-:-:S05]  /*62490*/  IADD3 R48, P1, R12, R6, RZ ;  /* 0x000000060c307210 */ /* 0x004fca0007f3e0ff */
[--C-:B------:R-:W-:Y:S01]  /*624a0*/  IMAD.X R47, R13, 0x1, R2.reuse, P1 ;  /* 0x000000010d2f7824 */ /* 0x100fe200008e0602 */
[-C--:B---3--:R-:W-:Y:S01]  /*624b0*/  IADD3 R50, P1, R10, R6.reuse, RZ ;  /* 0x000000060a327210 */ /* 0x088fe20007f3e0ff */
[----:B------:R-:W2:Y:S04]  /*624c0*/  LDL.LU.64 R12, [R1+0x17b8] ;  /* 0x0017b800010c7983 */ /* 0x000ea80000300a00 */
[----:B------:R-:W-:Y:S01]  /*624d0*/  IMAD.X R49, R11, 0x1, R2, P1 ;  /* 0x000000010b317824 */ /* 0x000fe200008e0602 */
[----:B------:R-:W-:Y:S01]  /*624e0*/  IADD3 R52, P1, R54, R6, RZ ;  /* 0x0000000636347210 */ /* 0x000fe20007f3e0ff */
[----:B------:R-:W3:Y:S03]  /*624f0*/  LDL.LU.64 R10, [R1+0x1798] ;  /* 0x00179800010a7983 */ /* 0x000ee60000300a00 */
[----:B------:R-:W-:Y:S01]  /*62500*/  IADD3.X R51, R55, R2, RZ, P1, !PT ;  /* 0x0000000237337210 */ /* 0x000fe20000ffe4ff */
[----:B------:R-:W-:-:S05]  /*62510*/  IADD3 R54, P1, R8, R6, RZ ;  /* 0x0000000608367210 */ /* 0x000fca0007f3e0ff */
[--C-:B------:R-:W-:Y:S01]  /*62520*/  IMAD.X R53, R9, 0x1, R2.reuse, P1 ;  /* 0x0000000109357824 */ /* 0x100fe200008e0602 */
[-C--:B------:R-:W-:Y:S01]  /*62530*/  IADD3 R56, P1, R4, R6.reuse, RZ ;  /* 0x0000000604387210 */ /* 0x080fe20007f3e0ff */
[----:B------:R-:W3:Y:S04]  /*62540*/  LDL.LU.64 R8, [R1+0x1778] ;  /* 0x0017780001087983 */ /* 0x000ee80000300a00 */
[--C-:B------:R-:W-:Y:S02]  /*62550*/  IMAD.X R55, R5, 0x1, R2.reuse, P1 ;  /* 0x0000000105377824 */ /* 0x100fe400008e0602 */
[----:B------:R-:W3:Y:S01]  /*62560*/  LDL.LU.64 R4, [R1+0x1758] ;  /* 0x0017580001047983 */ /* 0x000ee20000300a00 */
[----:B------:R-:W3:Y:S02]  /*62570*/  LDL.LU.64 R78, [R1+0x1738] ;  /* 0x00173800014e7983 */ /* 0x000ee40000300a00 */
[----:B------:R-:W3:Y:S02]  /*62580*/  LDL.LU.64 R156, [R1+0x1718] ;  /* 0x00171800019c7983 */ /* 0x000ee40000300a00 */
[----:B------:R-:W3:Y:S01]  /*62590*/  LDL.LU.64 R98, [R1+0x16f8] ;  /* 0x0016f80001627983 */ /* 0x000ee20000300a00 */
[----:B------:R-:W3:Y:S01]  /*625a0*/  LDL.LU.64 R96, [R1+0x16d8] ;  /* 0x0016d80001607983 */ /* 0x000ee20000300a00 */
[----:B------:R-:W3:Y:S02]  /*625b0*/  LDL.LU.64 R94, [R1+0x16b8] ;  /* 0x0016b800015e7983 */ /* 0x000ee40000300a00 */
[----:B------:R-:W3:Y:S02]  /*625c0*/  LDL.LU.64 R92, [R1+0x1698] ;  /* 0x00169800015c7983 */ /* 0x000ee40000300a00 */
[----:B------:R-:W3:Y:S01]  /*625d0*/  LDL.LU.64 R90, [R1+0x1558] ;  /* 0x00155800015a7983 */ /* 0x000ee20000300a00 */
[-C--:B------:R-:W-:Y:S01]  /*625e0*/  IADD3 R58, P1, R60, R6.reuse, RZ ;  /* 0x000000063c3a7210 */ /* 0x080fe20007f3e0ff */
[----:B------:R-:W3:Y:S01]  /*625f0*/  LDL.LU.64 R88, [R1+0x1678] ;  /* 0x0016780001587983 */ /* 0x000ee20000300a00 */
[----:B------:R-:W3:Y:S02]  /*62600*/  LDL.LU.64 R86, [R1+0x1658] ;  /* 0x0016580001567983 */ /* 0x000ee40000300a00 */
[----:B------:R-:W3:Y:S02]  /*62610*/  LDL.LU.64 R84, [R1+0x1638] ;  /* 0x0016380001547983 */ /* 0x000ee40000300a00 */
[----:B------:R-:W3:Y:S02]  /*62620*/  LDL.LU.64 R82, [R1+0x1618] ;  /* 0x0016180001527983 */ /* 0x000ee40000300a00 */
[----:B------:R-:W-:Y:S01]  /*62630*/  IMAD.X R57, R61, 0x1, R2, P1 ;  /* 0x000000013d397824 */ /* 0x000fe200008e0602 */
[----:B------:R-:W-:-:S04]  /*62640*/  IADD3 R60, P1, R62, R6, RZ ;  /* 0x000000063e3c7210 */ /* 0x000fc80007f3e0ff */
[----:B------:R-:W-:Y:S01]  /*62650*/  IADD3.X R59, R63, R2, RZ, P1, !PT ;  /* 0x000000023f3b7210 */ /* 0x000fe20000ffe4ff */
[----:B------:R-:W-:-:S05]  /*62660*/  IADD3 R62, P1, R64, R6, RZ ;  /* 0x00000006403e7210 */ /* 0x000fca0007f3e0ff */
[----:B------:R-:W-:Y:S01]  /*62670*/  IMAD.X R61, R65, 0x1, R2, P1 ;  /* 0x00000001413d7824 */ /* 0x000fe200008e0602 */
[----:B------:R-:W-:-:S05]  /*62680*/  IADD3 R64, P1, R66, R6, RZ ;  /* 0x0000000642407210 */ /* 0x000fca0007f3e0ff */
[----:B------:R-:W-:Y:S01]  /*62690*/  IMAD.X R63, R67, 0x1, R2, P1 ;  /* 0x00000001433f7824 */ /* 0x000fe200008e0602 */
[----:B----4-:R-:W-:-:S05]  /*626a0*/  IADD3 R66, P1, R14, R6, RZ ;  /* 0x000000060e427210 */ /* 0x010fca0007f3e0ff */
[----:B------:R-:W-:Y:S02]  /*626b0*/  IMAD.X R65, R15, 0x1, R2, P1 ;  /* 0x000000010f417824 */ /* 0x000fe400008e0602 */
[----:B------:R-:W4:Y:S01]  /*626c0*/  LDL.LU.64 R14, [R1+0x15f8] ;  /* 0x0015f800010e7983 */ /* 0x000f220000300a00 */
[----:B--2---:R-:W-:-:S04]  /*626d0*/  IADD3 R68, P1, R12, R6, RZ ;  /* 0x000000060c447210 */ /* 0x004fc80007f3e0ff */
[----:B------:R-:W-:Y:S02]  /*626e0*/  IADD3.X R67, R13, R2, RZ, P1, !PT ;  /* 0x000000020d437210 */ /* 0x000fe40000ffe4ff */
[-C--:B---3--:R-:W-:Y:S01]  /*626f0*/  IADD3 R70, P1, R10, R6.reuse, RZ ;  /* 0x000000060a467210 */ /* 0x088fe20007f3e0ff */
[----:B------:R-:W2:Y:S04]  /*62700*/  LDL.LU.64 R12, [R1+0x15d8] ;  /* 0x0015d800010c7983 */ /* 0x000ea80000300a00 */
[----:B------:R-:W-:Y:S02]  /*62710*/  IMAD.X R69, R11, 0x1, R2, P1 ;  /* 0x000000010b457824 */ /* 0x000fe400008e0602 */
[----:B------:R-:W3:Y:S01]  /*62720*/  LDL.LU.64 R10, [R1+0x15b8] ;  /* 0x0015b800010a7983 */ /* 0x000ee20000300a00 */
[----:B------:R-:W-:-:S05]  /*62730*/  IADD3 R72, P1, R8, R6, RZ ;  /* 0x0000000608487210 */ /* 0x000fca0007f3e0ff */
[--C-:B------:R-:W-:Y:S01]  /*62740*/  IMAD.X R71, R9, 0x1, R2.reuse, P1 ;  /* 0x0000000109477824 */ /* 0x100fe200008e0602 */
[-C--:B------:R-:W-:Y:S01]  /*62750*/  IADD3 R74, P1, R4, R6.reuse, RZ ;  /* 0x00000006044a7210 */ /* 0x080fe20007f3e0ff */
[----:B------:R-:W3:Y:S04]  /*62760*/  LDL.LU.64 R8, [R1+0x1598] ;  /* 0x0015980001087983 */ /* 0x000ee80000300a00 */
[----:B------:R-:W-:Y:S02]  /*62770*/  IMAD.X R73, R5, 0x1, R2, P1 ;  /* 0x0000000105497824 */ /* 0x000fe400008e0602 */
[----:B------:R-:W3:Y:S01]  /*62780*/  LDL.LU.64 R4, [R1+0x1578] ;  /* 0x0015780001047983 */ /* 0x000ee20000300a00 */
        /* <DEDUP_REMOVED lines=18> */
[-C--:B------:R-:W-:Y:S02]  /*628b0*/  IADD3 R190, P1, R84, R6.reuse, RZ ;  /* 0x0000000654be7210 */ /* 0x080fe40007f3e0ff */
[----:B------:R-:W1:Y:S03]  /*628c0*/  S2R R84, SR_TID.X ;  /* 0x0000000000547919 */ /* 0x000e660000002100 */
[----:B------:R-:W-:Y:S01]  /*628d0*/  IMAD.X R189, R85, 0x1, R2, P1 ;  /* 0x0000000155bd7824 */ /* 0x000fe200008e0602 */
[----:B------:R-:W-:-:S05]  /*628e0*/  IADD3 R192, P1, R82, R6, RZ ;  /* 0x0000000652c07210 */ /* 0x000fca0007f3e0ff */
[----:B------:R-:W-:Y:S01]  /*628f0*/  IMAD.X R191, R83, 0x1, R2, P1 ;  /* 0x0000000153bf7824 */ /* 0x000fe200008e0602 */
[----:B------:R-:W-:Y:S01]  /*62900*/  MOV R96, R44 ;  /* 0x0000002c00607202 */ /* 0x000fe20000000f00 */
[----:B------:R-:W-:Y:S02]  /*62910*/  IMAD.MOV.U32 R97, RZ, RZ, R45 ;  /* 0x000000ffff617224 */ /* 0x000fe400078e002d */
[----:B------:R-:W-:Y:S02]  /*62920*/  IMAD.MOV.U32 R98, RZ, RZ, R46 ;  /* 0x000000ffff627224 */ /* 0x000fe400078e002e */
[----:B------:R-:W-:Y:S01]  /*62930*/  IMAD.MOV.U32 R99, RZ, RZ, R3 ;  /* 0x000000ffff637224 */ /* 0x000fe200078e0003 */
[----:B------:R-:W-:Y:S01]  /*62940*/  MOV R156, R48 ;  /* 0x00000030009c7202 */ /* 0x000fe20000000f00 */
[----:B------:R-:W-:Y:S02]  /*62950*/  IMAD.MOV.U32 R157, RZ, RZ, R47 ;  /* 0x000000ffff9d7224 */ /* 0x000fe400078e002f */
[----:B------:R-:W-:-:S02]  /*62960*/  IMAD.MOV.U32 R158, RZ, RZ, R50 ;  /* 0x000000ffff9e7224 */ /* 0x000fc400078e0032 */
[----:B------:R-:W-:Y:S01]  /*62970*/  IMAD.MOV.U32 R159, RZ, RZ, R49 ;  /* 0x000000ffff9f7224 */ /* 0x000fe200078e0031 */
[----:B------:R-:W-:Y:S01]  /*62980*/  MOV R200, R52 ;  /* 0x0000003400c87202 */ /* 0x000fe20000000f00 */
[----:B------:R-:W-:Y:S01]  /*62990*/  IMAD.MOV.U32 R201, RZ, RZ, R51 ;  /* 0x000000ffffc97224 */ /* 0x000fe200078e0033 */
[----:B------:R2:W-:Y:S01]  /*629a0*/  STL.64 [R1+0x1930], R96 ;  /* 0x0019306001007387 */ /* 0x0005e20000100a00 */
[----:B------:R-:W-:Y:S02]  /*629b0*/  IMAD.MOV.U32 R48, RZ, RZ, R54 ;  /* 0x000000ffff307224 */ /* 0x000fe400078e0036 */
[----:B------:R-:W-:Y:S02]  /*629c0*/  IMAD.MOV.U32 R49, RZ, RZ, R53 ;  /* 0x000000ffff317224 */ /* 0x000fe400078e0035 */
[----:B------:R2:W-:Y:S01]  /*629d0*/  STL.64 [R1+0x1910], R98 ;  /* 0x0019106201007387 */ /* 0x0005e20000100a00 */
[----:B------:R-:W-:Y:S01]  /*629e0*/  MOV R210, R56 ;  /* 0x0000003800d27202 */ /* 0x000fe20000000f00 */
[----:B------:R-:W-:Y:S01]  /*629f0*/  IMAD.MOV.U32 R211, RZ, RZ, R55 ;  /* 0x000000ffffd37224 */ /* 0x000fe200078e0037 */
[----:B-1----:R-:W-:Y:S01]  /*62a00*/  LOP3.LUT R85, R84, 0x3f, RZ, 0xc0, !PT ;  /* 0x0000003f54557812 */ /* 0x002fe200078ec0ff */
[----:B------:R1:W-:Y:S01]  /*62a10*/  STL.64 [R1+0x18f0], R156 ;  /* 0x0018f09c01007387 */ /* 0x0003e20000100a00 */
[----:B------:R-:W-:-:S02]  /*62a20*/  IMAD.MOV.U32 R208, RZ, RZ, R58 ;  /* 0x000000ffffd07224 */ /* 0x000fc400078e003a */
[----:B------:R-:W-:Y:S01]  /*62a30*/  IMAD.MOV.U32 R209, RZ, RZ, R57 ;  /* 0x000000ffffd17224 */ /* 0x000fe200078e0039 */
[----:B------:R-:W-:Y:S01]  /*62a40*/  SHF.R.S32.HI R84, RZ, 0x6, R84 ;  /* 0x00000006ff547819 */ /* 0x000fe20000011454 */
        /* <DEDUP_REMOVED lines=12> */
[----:B------:R-:W-:Y:S02]  /*62b10*/  SHF.L.U32 R85, R85, 0x2, RZ ;  /* 0x0000000255557819 */ /* 0x000fe400000006ff */
[----:B------:R-:W-:Y:S01]  /*62b20*/  SGXT R84, R84, 0x1 ;  /* 0x000000015454781a */ /* 0x000fe20000000200 */
[----:B------:R-:W-:Y:S01]  /*62b30*/  STL.64 [R1+0x1850], R208 ;  /* 0x001850d001007387 */ /* 0x000fe20000100a00 */
[----:B------:R-:W-:Y:S02]  /*62b40*/  STL.64 [R1+0x1830], R202 ;  /* 0x001830ca01007387 */ /* 0x000fe40000100a00 */
[----:B------:R-:W-:-:S02]  /*62b50*/  IMAD.MOV.U32 R168, RZ, RZ, R70 ;  /* 0x000000ffffa87224 */ /* 0x000fc400078e0046 */
[----:B------:R-:W-:Y:S01]  /*62b60*/  IMAD.MOV.U32 R169, RZ, RZ, R69 ;  /* 0x000000ffffa97224 */ /* 0x000fe200078e0045 */
[----:B------:R-:W-:Y:S01]  /*62b70*/  STL.64 [R1+0x1810], R174 ;  /* 0x001810ae01007387 */ /* 0x000fe20000100a00 */
[----:B------:R-:W-:Y:S01]  /*62b80*/  MOV R166, R72 ;  /* 0x0000004800a67202 */ /* 0x000fe20000000f00 */
[----:B------:R-:W-:Y:S02]  /*62b90*/  IMAD.MOV.U32 R167, RZ, RZ, R71 ;  /* 0x000000ffffa77224 */ /* 0x000fe400078e0047 */
[----:B------:R-:W-:Y:S01]  /*62ba0*/  STL.64 [R1+0x17f0], R172 ;  /* 0x0017f0ac01007387 */ /* 0x000fe20000100a00 */
[----:B------:R-:W-:Y:S01]  /*62bb0*/  LOP3.LUT R242, R85, 0x110, R84, 0x78, !PT ;  /* 0x0000011055f27812 */ /* 0x000fe200078e7854 */
[----:B------:R-:W-:Y:S01]  /*62bc0*/  STL.64 [R1+0x17d0], R170 ;  /* 0x0017d0aa01007387 */ /* 0x000fe20000100a00 */
[----:B------:R-:W-:Y:S01]  /*62bd0*/  MOV R164, R76 ;  /* 0x0000004c00a47202 */ /* 0x000fe20000000f00 */
[----:B------:R-:W-:Y:S01]  /*62be0*/  IMAD.MOV.U32 R165, RZ, RZ, R75 ;  /* 0x000000ffffa57224 */ /* 0x000fe200078e004b */
[----:B------:R-:W-:Y:S01]  /*62bf0*/  MOV R162, R176 ;  /* 0x000000b000a27202 */ /* 0x000fe20000000f00 */
[----:B------:R-:W-:-:S02]  /*62c00*/  IMAD.MOV.U32 R163, RZ, RZ, R79 ;  /* 0x000000ffffa37224 */ /* 0x000fc400078e004f */
[----:B------:R-:W-:Y:S02]  /*62c10*/  IMAD.MOV.U32 R160, RZ, RZ, R178 ;  /* 0x000000ffffa07224 */ /* 0x000fe400078e00b2 */
[----:B------:R-:W-:Y:S01]  /*62c20*/  IMAD.MOV.U32 R161, RZ, RZ, R177 ;  /* 0x000000ffffa17224 */ /* 0x000fe200078e00b1 */
[----:B------:R-:W-:Y:S01]  /*62c30*/  LOP3.LUT R242, R242, 0x20, RZ, 0x3c, !PT ;  /* 0x00000020f2f27812 */ /* 0x000fe200078e3cff */
[----:B------:R-:W-:Y:S02]  /*62c40*/  IMAD.MOV.U32 R94, RZ, RZ, R182 ;  /* 0x000000ffff5e7224 */ /* 0x000fe400078e00b6 */
[----:B------:R-:W-:Y:S01]  /*62c50*/  IMAD.MOV.U32 R95, RZ, RZ, R181 ;  /* 0x000000ffff5f7224 */ /* 0x000fe200078e00b5 */
[----:B------:R-:W-:Y:S01]  /*62c60*/  MOV R82, R184 ;  /* 0x000000b800527202 */ /* 0x000fe20000000f00 */
[----:B------:R-:W-:Y:S01]  /*62c70*/  IMAD.MOV.U32 R83, RZ, RZ, R183 ;  /* 0x000000ffff537224 */ /* 0x000fe200078e00b7 */
[----:B------:R-:W-:Y:S01]  /*62c80*/  MOV R92, R188 ;  /* 0x000000bc005c7202 */ /* 0x000fe20000000f00 */
[----:B------:R-:W-:-:S02]  /*62c90*/  IMAD.MOV.U32 R93, RZ, RZ, R187 ;  /* 0x000000ffff5d7224 */ /* 0x000fc400078e00bb */
[----:B------:R-:W-:Y:S02]  /*62ca0*/  IMAD R3, R252, 0x10000, R242 ;  /* 0x00010000fc037824 */ /* 0x000fe400078e02f2 */
[----:B------:R-:W-:Y:S02]  /*62cb0*/  IMAD.MOV.U32 R90, RZ, RZ, R190 ;  /* 0x000000ffff5a7224 */ /* 0x000fe400078e00be */
[----:B------:R-:W-:Y:S02]  /*62cc0*/  IMAD.MOV.U32 R91, RZ, RZ, R189 ;  /* 0x000000ffff5b7224 */ /* 0x000fe400078e00bd */
[----:B------:R-:W-:Y:S02]  /*62cd0*/  IMAD.MOV.U32 R88, RZ, RZ, R192 ;  /* 0x000000ffff587224 */ /* 0x000fe400078e00c0 */
[----:B------:R-:W-:Y:S01]  /*62ce0*/  IMAD.MOV.U32 R89, RZ, RZ, R191 ;  /* 0x000000ffff597224 */ /* 0x000fe200078e00bf */
        /* <DEDUP_REMOVED lines=12> */
[----:B----4-:R-:W-:-:S05]  /*62db0*/  IADD3 R194, P1, R14, R6, RZ ;  /* 0x000000060ec27210 */ /* 0x010fca0007f3e0ff */
[----:B------:R-:W-:Y:S01]  /*62dc0*/  IMAD.X R193, R15, 0x1, R2, P1 ;  /* 0x000000010fc17824 */ /* 0x000fe200008e0602 */
[----:B--2---:R-:W-:-:S04]  /*62dd0*/  IADD3 R196, P1, R12, R6, RZ ;  /* 0x000000060cc47210 */ /* 0x004fc80007f3e0ff */
[----:B------:R-:W-:Y:S02]  /*62de0*/  IADD3.X R195, R13, R2, RZ, P1, !PT ;  /* 0x000000020dc37210 */ /* 0x000fe40000ffe4ff */
[----:B---3--:R-:W-:Y:S02]  /*62df0*/  IADD3 R198, P1, R10, R6, RZ ;  /* 0x000000060ac67210 */ /* 0x008fe40007f3e0ff */
[----:B------:R-:W-:Y:S01]  /*62e00*/  MOV R14, R68 ;  /* 0x00000044000e7202 */ /* 0x000fe20000000f00 */
[----:B------:R-:W-:Y:S02]  /*62e10*/  IMAD.MOV.U32 R15, RZ, RZ, R67 ;  /* 0x000000ffff0f7224 */ /* 0x000fe400078e0043 */
[----:B------:R-:W-:Y:S02]  /*62e20*/  IMAD.X R197, R11, 0x1, R2, P1 ;  /* 0x000000010bc57824 */ /* 0x000fe400008e0602 */
[----:B------:R-:W-:Y:S02]  /*62e30*/  IMAD.MOV.U32 R12, RZ, RZ, R74 ;  /* 0x000000ffff0c7224 */ /* 0x000fe400078e004a */
[----:B------:R-:W-:-:S02]  /*62e40*/  IMAD.MOV.U32 R13, RZ, RZ, R73 ;  /* 0x000000ffff0d7224 */ /* 0x000fc400078e0049 */
[----:B------:R-:W-:Y:S02]  /*62e50*/  IMAD.MOV.U32 R10, RZ, RZ, R78 ;  /* 0x000000ffff0a7224 */ /* 0x000fe400078e004e */
[----:B------:R-:W-:Y:S01]  /*62e60*/  IMAD.MOV.U32 R86, RZ, RZ, R194 ;  /* 0x000000ffff567224 */ /* 0x000fe200078e00c2 */
[----:B------:R-:W-:Y:S02]  /*62e70*/  MOV R87, R193 ;  /* 0x000000c100577202 */ /* 0x000fe40000000f00 */
[----:B------:R-:W-:Y:S01]  /*62e80*/  IADD3 R240, P1, R8, R6, RZ ;  /* 0x0000000608f07210 */ /* 0x000fe20007f3e0ff */
[----:B------:R2:W-:Y:S01]  /*62e90*/  STL.64 [R1+0x17b8], R14 ;  /* 0x0017b80e01007387 */ /* 0x0005e20000100a00 */
[----:B------:R-:W-:Y:S02]  /*62ea0*/  IMAD.MOV.U32 R11, RZ, RZ, R77 ;  /* 0x000000ffff0b7224 */ /* 0x000fe400078e004d */
[----:B------:R-:W-:Y:S02]  /*62eb0*/  STL.64 [R1+0x1798], R168 ;  /* 0x001798a801007387 */ /* 0x000fe40000100a00 */
[----:B------:R-:W-:-:S02]  /*62ec0*/  IMAD.MOV.U32 R84, RZ, RZ, R196 ;  /* 0x000000ffff547224 */ /* 0x000fc400078e00c4 */
[--C-:B------:R-:W-:Y:S01]  /*62ed0*/  IMAD.X R199, R9, 0x1, R2.reuse, P1 ;  /* 0x0000000109c77824 */ /* 0x100fe200008e0602 */
[----:B------:R-:W-:Y:S01]  /*62ee0*/  IADD3 R7, P1, R4, R6, RZ ;  /* 0x0000000604077210 */ /* 0x000fe20007f3e0ff */
[----:B------:R-:W-:Y:S01]  /*62ef0*/  STL.64 [R1+0x1778], R166 ;  /* 0x001778a601007387 */ /* 0x000fe20000100a00 */
[----:B------:R3:W-:Y:S01]  /*62f00*/  STL.64 [R1+0x1758], R12 ;  /* 0x0017580c01007387 */ /* 0x0007e20000100a00 */
[----:B------:R-:W-:Y:S01]  /*62f10*/  MOV R8, R180 ;  /* 0x000000b400087202 */ /* 0x000fe20000000f00 */
[----:B------:R-:W-:Y:S01]  /*62f20*/  IMAD.MOV.U32 R9, RZ, RZ, R179 ;  /* 0x000000ffff097224 */ /* 0x000fe200078e00b3 */
[----:B------:R-:W-:Y:S01]  /*62f30*/  STL.64 [R1+0x1738], R164 ;  /* 0x001738a401007387 */ /* 0x000fe20000100a00 */
[----:B------:R-:W-:Y:S02]  /*62f40*/  IMAD.X R241, R5, 0x1, R2, P1 ;  /* 0x0000000105f17824 */ /* 0x000fe400008e0602 */
[----:B------:R4:W-:Y:S02]  /*62f50*/  STL.64 [R1+0x1718], R10 ;  /* 0x0017180a01007387 */ /* 0x0009e40000100a00 */
[----:B------:R-:W-:Y:S02]  /*62f60*/  STL.64 [R1+0x16f8], R162 ;  /* 0x0016f8a201007387 */ /* 0x000fe40000100a00 */
[----:B------:R-:W-:-:S02]  /*62f70*/  IMAD.MOV.U32 R4, RZ, RZ, R186 ;  /* 0x000000ffff047224 */ /* 0x000fc400078e00ba */
[----:B------:R-:W-:Y:S01]  /*62f80*/  IMAD.MOV.U32 R5, RZ, RZ, R185 ;  /* 0x000000ffff057224 */ /* 0x000fe200078e00b9 */
[----:B------:R-:W-:Y:S01]  /*62f90*/  STL.64 [R1+0x16d8], R160 ;  /* 0x0016d8a001007387 */ /* 0x000fe20000100a00 */
[----:B------:R1:W-:Y:S02]  /*62fa0*/  STL.64 [R1+0x16b8], R8 ;  /* 0x0016b80801007387 */ /* 0x0003e40000100a00 */
[----:B------:R-:W-:Y:S02]  /*62fb0*/  STL.64 [R1+0x1698], R94 ;  /* 0x0016985e01007387 */ /* 0x000fe40000100a00 */
[----:B------:R-:W-:Y:S01]  /*62fc0*/  STL.64 [R1+0x1558], R82 ;  /* 0x0015585201007387 */ /* 0x000fe20000100a00 */
[----:B------:R1:W-:Y:S01]  /*62fd0*/  STL.64 [R1+0x1678], R4 ;  /* 0x0016780401007387 */ /* 0x0003e20000100a00 */
[----:B------:R-:W-:Y:S02]  /*62fe0*/  IMAD.MOV.U32 R85, RZ, RZ, R195 ;  /* 0x000000ffff557224 */ /* 0x000fe400078e00c3 */
[----:B------:R-:W-:Y:S02]  /*62ff0*/  STL.64 [R1+0x1658], R92 ;  /* 0x0016585c01007387 */ /* 0x000fe40000100a00 */
[----:B------:R-:W-:Y:S01]  /*63000*/  STL.64 [R1+0x1638], R90 ;  /* 0x0016385a01007387 */ /* 0x000fe20000100a00 */
[----:B------:R-:W-:Y:S01]  /*63010*/  MOV R50, R198 ;  /* 0x000000c600327202 */ /* 0x000fe20000000f00 */
[----:B------:R-:W-:Y:S01]  /*63020*/  IMAD.MOV.U32 R51, RZ, RZ, R197 ;  /* 0x000000ffff337224 */ /* 0x000fe200078e00c5 */
[----:B------:R-:W-:Y:S01]  /*63030*/  STL.64 [R1+0x1618], R88 ;  /* 0x0016185801007387 */ /* 0x000fe20000100a00 */
[----:B------:R-:W-:Y:S02]  /*63040*/  STL.64 [R1+0x15f8], R86 ;  /* 0x0015f85601007387 */ /* 0x000fe40000100a00 */
[----:B------:R-:W-:-:S02]  /*63050*/  IMAD.MOV.U32 R46, RZ, RZ, R240 ;  /* 0x000000ffff2e7224 */ /* 0x000fc400078e00f0 */
[----:B------:R-:W-:Y:S01]  /*63060*/  IMAD.MOV.U32 R47, RZ, RZ, R199 ;  /* 0x000000ffff2f7224 */ /* 0x000fe200078e00c7 */
[----:B------:R-:W-:Y:S01]  /*63070*/  STL.64 [R1+0x15d8], R84 ;  /* 0x0015d85401007387 */ /* 0x000fe20000100a00 */
[----:B------:R-:W-:Y:S01]  /*63080*/  MOV R44, R7 ;  /* 0x00000007002c7202 */ /* 0x000fe20000000f00 */
[----:B------:R-:W-:Y:S02]  /*63090*/  IMAD.MOV.U32 R45, RZ, RZ, R241 ;  /* 0x000000ffff2d7224 */ /* 0x000fe400078e00f1 */
[----:B-1----:R1:W5:Y:S01]  /*630a0*/  LDL.LU.64 R96, [R1+0x2268] ;  /* 0x0022680001607983 */ /* 0x0023620000300a00 */
[----:B------:R-:W-:Y:S01]  /*630b0*/  STL.64 [R1+0x15b8], R50 ;  /* 0x0015b83201007387 */ /* 0x000fe20000100a00 */
[----:B------:R1:W5:Y:S02]  /*630c0*/  LDL.LU.64 R98, [R1+0x2260] ;  /* 0x0022600001627983 */ /* 0x0003640000300a00 */
[----:B------:R-:W-:Y:S02]  /*630d0*/  STL.64 [R1+0x1598], R46 ;  /* 0x0015982e01007387 */ /* 0x000fe40000100a00 */
[----:B------:R1:W5:Y:S01]  /*630e0*/  LDL.LU.64 R156, [R1+0x2258] ;  /* 0x00225800019c7983 */ /* 0x0003620000300a00 */
[----:B------:R1:W-:Y:S01]  /*630f0*/  STL.64 [R1+0x1578], R44 ;  /* 0x0015782c01007387 */ /* 0x0003e20000100a00 */
[----:B------:R1:W5:Y:S02]  /*63100*/  LDL.LU.64 R158, [R1+0x2250] ;  /* 0x00225000019e7983 */ /* 0x0003640000300a00 */
[----:B------:R1:W5:Y:S01]  /*63110*/  LDL.LU.64 R200, [R1+0x2248] ;  /* 0x0022480001c87983 */ /* 0x0003620000300a00 */
        /* <DEDUP_REMOVED lines=12> */
[----:B--2---:R-:W2:Y:S01]  /*631e0*/  LDL.LU.64 R14, [R1+0x1928] ;  /* 0x00192800010e7983 */ /* 0x004ea20000300a00 */
[----:B------:R-:W2:Y:S02]  /*631f0*/  LDL.LU.64 R48, [R1+0x1908] ;  /* 0x0019080001307983 */ /* 0x000ea40000300a00 */
[----:B---3--:R-:W3:Y:S01]  /*63200*/  LDL.LU.64 R12, [R1+0x18e8] ;  /* 0x0018e800010c7983 */ /* 0x008ee20000300a00 */
[----:B------:R2:W-:Y:S04]  /*63210*/  LDGSTS.E [R3+0x4c200], [R90.64], P0 ;  /* 0x4c2000005a037fae */ /* 0x0005e80008121844 */
[----:B----4-:R-:W4:Y:S01]  /*63220*/  LDL.LU.64 R10, [R1+0x18c8] ;  /* 0x0018c800010a7983 */ /* 0x010f220000300a00 */
[----:B------:R-:W3:Y:S02]  /*63230*/  LDL.LU.64 R54, [R1+0x18a8] ;  /* 0x0018a80001367983 */ /* 0x000ee40000300a00 */
[----:B------:R2:W-:Y:S02]  /*63240*/  LDGSTS.E [R3+0x4ca00], [R88.64], P0 ;  /* 0x4ca0000058037fae */ /* 0x0005e40008121844 */
[----:B------:R2:W-:Y:S01]  /*63250*/  LDGSTS.E [R3+0x4d200], [R86.64], P0 ;  /* 0x4d20000056037fae */ /* 0x0005e20008121844 */
[----:B-1----:R-:W3:Y:S01]  /*63260*/  LDL.LU.64 R8, [R1+0x1888] ;  /* 0x0018880001087983 */ /* 0x002ee20000300a00 */
[----:B------:R-:W3:Y:S02]  /*63270*/  LDL.LU.64 R4, [R1+0x1868] ;  /* 0x0018680001047983 */ /* 0x000ee40000300a00 */
[----:B------:R-:W3:Y:S01]  /*63280*/  LDL.LU.64 R60, [R1+0x1848] ;  /* 0x00184800013c7983 */ /* 0x000ee20000300a00 */
[----:B------:R1:W-:Y:S01]  /*63290*/  LDGSTS.E [R3+0x4da00], [R84.64], P0 ;  /* 0x4da0000054037fae */ /* 0x0003e20008121844 */
[----:B------:R1:W-:Y:S02]  /*632a0*/  LDGSTS.E [R3+0x4e200], [R50.64], P0 ;  /* 0x4e20000032037fae */ /* 0x0003e40008121844 */
[----:B------:R1:W-:Y:S02]  /*632b0*/  LDGSTS.E [R3+0x4ea00], [R46.64], P0 ;  /* 0x4ea000002e037fae */ /* 0x0003e40008121844 */
[----:B------:R2:W-:Y:S01]  /*632c0*/  LDGSTS.E [R3+0x4f200], [R44.64], P0 ;  /* 0x4f2000002c037fae */ /* 0x0005e20008121844 */
[----:B------:R-:W4:Y:S01]  /*632d0*/  LDL.LU.64 R62, [R1+0x1828] ;  /* 0x00182800013e7983 */ /* 0x000f220000300a00 */
[----:B------:R-:W4:Y:S03]  /*632e0*/  LDL.LU.64 R64, [R1+0x1808] ;  /* 0x0018080001407983 */ /* 0x000f260000300a00 */
[----:B------:R1:W-:Y:S01]  /*632f0*/  LDGSTS.E [R3+0x4fa00], [R82.64], P0 ;  /* 0x4fa0000052037fae */ /* 0x0003e20008121844 */
[----:B------:R-:W4:Y:S01]  /*63300*/  LDL.LU.64 R66, [R1+0x17e8] ;  /* 0x0017e80001427983 */ /* 0x000f220000300a00 */
[----:B--2---:R-:W-:-:S05]  /*63310*/  IADD3 R44, P1, R14, R6, RZ ;  /* 0x000000060e2c7210 */ /* 0x004fca0007f3e0ff */
[--C-:B------:R-:W-:Y:S01]  /*63320*/  IMAD.X R45, R15, 0x1, R2.reuse, P1 ;  /* 0x000000010f2d7824 */ /* 0x100fe200008e0602 */
[-C--:B-1----:R-:W-:Y:S01]  /*63330*/  IADD3 R46, P1, R48, R6.reuse, RZ ;  /* 0x00000006302e7210 */ /* 0x082fe20007f3e0ff */
[----:B------:R-:W2:Y:S04]  /*63340*/  LDL.LU.64 R14, [R1+0x17c8] ;  /* 0x0017c800010e7983 */ /* 0x000ea80000300a00 */
[----:B------:R-:W-:Y:S01]  /*63350*/  IMAD.X R3, R49, 0x1, R2, P1 ;  /* 0x0000000131037824 */ /* 0x000fe200008e0602 */
[----:B---3--:R-:W-:-:S04]  /*63360*/  IADD3 R48, P1, R12, R6, RZ ;  /* 0x000000060c307210 */ /* 0x008fc80007f3e0ff */
[----:B------:R-:W-:Y:S01]  /*63370*/  IADD3.X R47, R13, R2, RZ, P1, !PT ;  /* 0x000000020d2f7210 */ /* 0x000fe20000ffe4ff */
[-C--:B----4-:R-:W-:Y:S01]  /*63380*/  IADD3 R50, P1, R10, R6.reuse, RZ ;  /* 0x000000060a327210 */ /* 0x090fe20007f3e0ff */
[----:B------:R-:W3:Y:S04]  /*63390*/  LDL.LU.64 R12, [R1+0x17b0] ;  /* 0x0017b000010c7983 */ /* 0x000ee80000300a00 */
[--C-:B------:R-:W-:Y:S01]  /*633a0*/  IMAD.X R49, R11, 0x1, R2.reuse, P1 ;  /* 0x000000010b317824 */ /* 0x100fe200008e0602 */
[-C--:B------:R-:W-:Y:S01]  /*633b0*/  IADD3 R52, P1, R54, R6.reuse, RZ ;  /* 0x0000000636347210 */ /* 0x080fe20007f3e0ff */
[----:B------:R-:W4:Y:S04]  /*633c0*/  LDL.LU.64 R10, [R1+0x1790] ;  /* 0x00179000010a7983 */ /* 0x000f280000300a00 */
[----:B------:R-:W-:Y:S01]  /*633d0*/  IMAD.X R51, R55, 0x1, R2, P1 ;  /* 0x0000000137337824 */ /* 0x000fe200008e0602 */
[----:B------:R-:W-:-:S05]  /*633e0*/  IADD3 R54, P1, R8, R6, RZ ;  /* 0x0000000608367210 */ /* 0x000fca0007f3e0ff */
[--C-:B------:R-:W-:Y:S01]  /*633f0*/  IMAD.X R53, R9, 0x1, R2.reuse, P1 ;  /* 0x0000000109357824 */ /* 0x100fe200008e0602 */
[----:B------:R-:W-:Y:S01]  /*63400*/  IADD3 R56, P1, R4, R6, RZ ;  /* 0x0000000604387210 */ /* 0x000fe20007f3e0ff */
[----:B------:R-:W4:Y:S03]  /*63410*/  LDL.LU.64 R8, [R1+0x1770] ;  /* 0x0017700001087983 */ /* 0x000f260000300a00 */
[----:B------:R-:W-:Y:S02]  /*63420*/  IADD3.X R55, R5, R2, RZ, P1, !PT ;  /* 0x0000000205377210 */ /* 0x000fe40000ffe4ff */
[----:B------:R-:W4:Y:S01]  /*63430*/  LDL.LU.64 R4, [R1+0x1750] ;  /* 0x0017500001047983 */ /* 0x000f220000300a00 */
[----:B------:R-:W4:Y:S02]  /*63440*/  LDL.LU.64 R78, [R1+0x1730] ;  /* 0x00173000014e7983 */ /* 0x000f240000300a00 */
[----:B------:R-:W4:Y:S02]  /*63450*/  LDL.LU.64 R164, [R1+0x1710] ;  /* 0x0017100001a47983 */ /* 0x000f240000300a00 */
[----:B------:R-:W4:Y:S01]  /*63460*/  LDL.LU.64 R162, [R1+0x16f0] ;  /* 0x0016f00001a27983 */ /* 0x000f220000300a00 */
[----:B------:R-:W4:Y:S01]  /*63470*/  LDL.LU.64 R160, [R1+0x16d0] ;  /* 0x0016d00001a07983 */ /* 0x000f220000300a00 */
[----:B------:R-:W4:Y:S02]  /*63480*/  LDL.LU.64 R94, [R1+0x16b0] ;  /* 0x0016b000015e7983 */ /* 0x000f240000300a00 */
[----:B------:R-:W4:Y:S01]  /*63490*/  LDL.LU.64 R92, [R1+0x1690] ;  /* 0x00169000015c7983 */ /* 0x000f220000300a00 */
[-C--:B------:R-:W-:Y:S01]  /*634a0*/  IADD3 R58, P1, R60, R6.reuse, RZ ;  /* 0x000000063c3a7210 */ /* 0x080fe20007f3e0ff */
[----:B------:R-:W4:Y:S01]  /*634b0*/  LDL.LU.64 R90, [R1+0x1670] ;  /* 0x00167000015a7983 */ /* 0x000f220000300a00 */
[----:B------:R-:W4:Y:S02]  /*634c0*/  LDL.LU.64 R88, [R1+0x1650] ;  /* 0x0016500001587983 */ /* 0x000f240000300a00 */
[----:B------:R-:W4:Y:S02]  /*634d0*/  LDL.LU.64 R86, [R1+0x1630] ;  /* 0x0016300001567983 */ /* 0x000f240000300a00 */
[----:B------:R-:W4:Y:S02]  /*634e0*/  LDL.LU.64 R84, [R1+0x1610] ;  /* 0x0016100001547983 */ /* 0x000f240000300a00 */
[--C-:B------:R-:W-:Y:S01]  /*634f0*/  IMAD.X R57, R61, 0x1, R2.reuse, P1 ;  /* 0x000000013d397824 */ /* 0x100fe200008e0602 */
[-C--:B------:R-:W-:Y:S01]  /*63500*/  IADD3 R60, P1, R62, R6.reuse, RZ ;  /* 0x000000063e3c7210 */ /* 0x080fe20007f3e0ff */
[----:B------:R-:W4:Y:S04]  /*63510*/  LDL.LU.64 R82, [R1+0x15f0] ;  /* 0x0015f00001527983 */ /* 0x000f280000300a00 */
[----:B------:R-:W-:Y:S01]  /*63520*/  IMAD.X R59, R63, 0x1, R2, P1 ;  /* 0x000000013f3b7824 */ /* 0x000fe200008e0602 */
[----:B------:R-:W-:-:S05]  /*63530*/  IADD3 R62, P1, R64, R6, RZ ;  /* 0x00000006403e7210 */ /* 0x000fca0007f3e0ff */
[----:B------:R-:W-:Y:S01]  /*63540*/  IMAD.X R61, R65, 0x1, R2, P1 ;  /* 0x00000001413d7824 */ /* 0x000fe200008e0602 */
[----:B------:R-:W-:-:S04]  /*63550*/  IADD3 R64, P1, R66, R6, RZ ;  /* 0x0000000642407210 */ /* 0x000fc80007f3e0ff */
[----:B------:R-:W-:Y:S02]  /*63560*/  IADD3.X R63, R67, R2, RZ, P1, !PT ;  /* 0x00000002433f7210 */ /* 0x000fe40000ffe4ff */
[----:B--2---:R-:W-:-:S05]  /*63570*/  IADD3 R66, P1, R14, R6, RZ ;  /* 0x000000060e427210 */ /* 0x004fca0007f3e0ff */
[----:B------:R-:W-:Y:S02]  /*63580*/  IMAD.X R65, R15, 0x1, R2, P1 ;  /* 0x000000010f417824 */ /* 0x000fe400008e0602 */
[----:B------:R-:W2:Y:S01]  /*63590*/  LDL.LU.64 R14, [R1+0x15d0] ;  /* 0x0015d000010e7983 */ /* 0x000ea20000300a00 */
[----:B---3--:R-:W-:-:S05]  /*635a0*/  IADD3 R68, P1, R12, R6, RZ ;  /* 0x000000060c447210 */ /* 0x008fca0007f3e0ff */
[--C-:B------:R-:W-:Y:S01]  /*635b0*/  IMAD.X R67, R13, 0x1, R2.reuse, P1 ;  /* 0x000000010d437824 */ /* 0x100fe200008e0602 */
[-C--:B----4-:R-:W-:Y:S01]  /*635c0*/  IADD3 R70, P1, R10, R6.reuse, RZ ;  /* 0x000000060a467210 */ /* 0x090fe20007f3e0ff */
[----:B------:R-:W3:Y:S04]  /*635d0*/  LDL.LU.64 R12, [R1+0x15b0] ;  /* 0x0015b000010c7983 */ /* 0x000ee80000300a00 */
[----:B------:R-:W-:Y:S02]  /*635e0*/  IMAD.X R69, R11, 0x1, R2, P1 ;  /* 0x000000010b457824 */ /* 0x000fe400008e0602 */
[----:B------:R-:W4:Y:S01]  /*635f0*/  LDL.LU.64 R10, [R1+0x1590] ;  /* 0x00159000010a7983 */ /* 0x000f220000300a00 */
[----:B------:R-:W-:-:S04]  /*63600*/  IADD3 R72, P1, R8, R6, RZ ;  /* 0x0000000608487210 */ /* 0x000fc80007f3e0ff */
[----:B------:R-:W-:Y:S01]  /*63610*/  IADD3.X R71, R9, R2, RZ, P1, !PT ;  /* 0x0000000209477210 */ /* 0x000fe20000ffe4ff */
[-C--:B------:R-:W-:Y:S01]  /*63620*/  IADD3 R74, P1, R4, R6.reuse, RZ ;  /* 0x00000006044a7210 */ /* 0x080fe20007f3e0ff */
[----:B------:R-:W4:Y:S04]  /*63630*/  LDL.LU.64 R8, [R1+0x1570] ;  /* 0x0015700001087983 */ /* 0x000f280000300a00 */
[----:B------:R-:W-:Y:S02]  /*63640*/  IMAD.X R73, R5, 0x1, R2, P1 ;  /* 0x0000000105497824 */ /* 0x000fe400008e0602 */
[----:B------:R-:W4:Y:S01]  /*63650*/  LDL.LU.64 R4, [R1+0x1550] ;  /* 0x0015500001047983 */ /* 0x000f220000300a00 */
        /* <DEDUP_REMOVED lines=22> */
[----:B------:R-:W-:Y:S02]  /*637c0*/  IMAD.MOV.U32 R202, RZ, RZ, R44 ;  /* 0x000000ffffca7224 */ /* 0x000fe400078e002c */
        /* <DEDUP_REMOVED lines=15> */
[----:B------:R1:W-:Y:S01]  /*638c0*/  STL.64 [R1+0x18e8], R94 ;  /* 0x0018e85e01007387 */ /* 0x0003e20000100a00 */
[----:B------:R-:W-:Y:S01]  /*638d0*/  MOV R84, R58 ;  /* 0x0000003a00547202 */ /* 0x000fe20000000f00 */
[----:B------:R-:W-:-:S02]  /*638e0*/  IMAD.MOV.U32 R85, RZ, RZ, R57 ;  /* 0x000000ffff557224 */ /* 0x000fc400078e0039 */
[----:B------:R1:W-:Y:S02]  /*638f0*/  STL.64 [R1+0x18c8], R160 ;  /* 0x0018c8a001007387 */ /* 0x0003e40000100a00 */
[----:B------:R-:W-:Y:S02]  /*63900*/  IMAD.MOV.U32 R86, RZ, RZ, R60 ;  /* 0x000000ffff567224 */ /* 0x000fe400078e003c */
[----:B------:R-:W-:Y:S01]  /*63910*/  IMAD.MOV.U32 R87, RZ, RZ, R59 ;  /* 0x000000ffff577224 */ /* 0x000fe200078e003b */
[----:B------:R1:W-:Y:S01]  /*63920*/  STL.64 [R1+0x18a8], R162 ;  /* 0x0018a8a201007387 */ /* 0x0003e20000100a00 */
[----:B------:R-:W-:Y:S01]  /*63930*/  MOV R58, R62 ;  /* 0x0000003e003a7202 */ /* 0x000fe20000000f00 */
[----:B------:R-:W-:Y:S02]  /*63940*/  IMAD.MOV.U32 R59, RZ, RZ, R61 ;  /* 0x000000ffff3b7224 */ /* 0x000fe400078e003d */
[----:B------:R1:W-:Y:S02]  /*63950*/  STL.64 [R1+0x1888], R88 ;  /* 0x0018885801007387 */ /* 0x0003e40000100a00 */
[----:B------:R-:W-:-:S02]  /*63960*/  IMAD.MOV.U32 R56, RZ, RZ, R64 ;  /* 0x000000ffff387224 */ /* 0x000fc400078e0040 */
[----:B------:R-:W-:Y:S01]  /*63970*/  IMAD.MOV.U32 R57, RZ, RZ, R63 ;  /* 0x000000ffff397224 */ /* 0x000fe200078e003f */
[----:B------:R1:W-:Y:S01]  /*63980*/  STL.64 [R1+0x1868], R90 ;  /* 0x0018685a01007387 */ /* 0x0003e20000100a00 */
[----:B------:R-:W-:Y:S01]  /*63990*/  MOV R54, R66 ;  /* 0x0000004200367202 */ /* 0x000fe20000000f00 */
[----:B------:R-:W-:Y:S01]  /*639a0*/  IMAD.MOV.U32 R55, RZ, RZ, R65 ;  /* 0x000000ffff377224 */ /* 0x000fe200078e0041 */
[----:B------:R-:W-:Y:S01]  /*639b0*/  SHF.R.S32.HI R80, RZ, 0x6, R80 ;  /* 0x00000006ff507819 */ /* 0x000fe20000011450 */
[----:B------:R1:W-:Y:S01]  /*639c0*/  STL.64 [R1+0x1848], R84 ;  /* 0x0018485401007387 */ /* 0x0003e20000100a00 */
[----:B------:R-:W-:Y:S02]  /*639d0*/  IMAD.MOV.U32 R46, RZ, RZ, R68 ;  /* 0x000000ffff2e7224 */ /* 0x000fe400078e0044 */
[----:B------:R-:W-:Y:S02]  /*639e0*/  IMAD.MOV.U32 R47, RZ, RZ, R67 ;  /* 0x000000ffff2f7224 */ /* 0x000fe400078e0043 */
[----:B------:R1:W-:Y:S01]  /*639f0*/  STL.64 [R1+0x1828], R86 ;  /* 0x0018285601007387 */ /* 0x0003e20000100a00 */
[----:B------:R-:W-:Y:S01]  /*63a00*/  MOV R48, R70 ;  /* 0x0000004600307202 */ /* 0x000fe20000000f00 */
[----:B------:R-:W-:Y:S01]  /*63a10*/  IMAD.MOV.U32 R49, RZ, RZ, R69 ;  /* 0x000000ffff317224 */ /* 0x000fe200078e0045 */
[----:B------:R-:W-:Y:S01]  /*63a20*/  STL.64 [R1+0x1808], R58 ;  /* 0x0018083a01007387 */ /* 0x000fe20000100a00 */
[----:B------:R-:W-:-:S02]  /*63a30*/  IMAD.MOV.U32 R210, RZ, RZ, R72 ;  /* 0x000000ffffd27224 */ /* 0x000fc400078e0048 */
[----:B------:R-:W-:Y:S02]  /*63a40*/  IMAD.MOV.U32 R211, RZ, RZ, R71 ;  /* 0x000000ffffd37224 */ /* 0x000fe400078e0047 */
[----:B------:R-:W-:Y:S01]  /*63a50*/  IMAD.SHL.U32 R81, R81, 0x4, RZ ;  /* 0x0000000451517824 */ /* 0x000fe200078e00ff */
[----:B------:R-:W-:Y:S01]  /*63a60*/  STL.64 [R1+0x17e8], R56 ;  /* 0x0017e83801007387 */ /* 0x000fe20000100a00 */
[----:B------:R-:W-:Y:S01]  /*63a70*/  SGXT R80, R80, 0x1 ;  /* 0x000000015050781a */ /* 0x000fe20000000200 */
[----:B------:R-:W-:Y:S02]  /*63a80*/  STL.64 [R1+0x17c8], R54 ;  /* 0x0017c83601007387 */ /* 0x000fe40000100a00 */
[----:B------:R-:W-:Y:S02]  /*63a90*/  IMAD.MOV.U32 R208, RZ, RZ, R76 ;  /* 0x000000ffffd07224 */ /* 0x000fe400078e004c */
[----:B------:R-:W-:Y:S01]  /*63aa0*/  IMAD.MOV.U32 R209, RZ, RZ, R75 ;  /* 0x000000ffffd17224 */ /* 0x000fe200078e004b */
[----:B------:R1:W-:Y:S01]  /*63ab0*/  STL.64 [R1+0x17b0], R46 ;  /* 0x0017b02e01007387 */ /* 0x0003e20000100a00 */
[----:B------:R1:W-:Y:S02]  /*63ac0*/  STL.64 [R1+0x1790], R48 ;  /* 0x0017903001007387 */ /* 0x0003e40000100a00 */
[----:B------:R-:W-:-:S02]  /*63ad0*/  IMAD.MOV.U32 R174, RZ, RZ, R176 ;  /* 0x000000ffffae7224 */ /* 0x000fc400078e00b0 */
[----:B------:R-:W-:Y:S01]  /*63ae0*/  IMAD.MOV.U32 R175, RZ, RZ, R79 ;  /* 0x000000ffffaf7224 */ /* 0x000fe200078e004f */
[----:B------:R-:W-:Y:S01]  /*63af0*/  STL.64 [R1+0x1770], R210 ;  /* 0x001770d201007387 */ /* 0x000fe20000100a00 */
[----:B------:R-:W-:Y:S01]  /*63b00*/  MOV R172, R178 ;  /* 0x000000b200ac7202 */ /* 0x000fe20000000f00 */
[----:B------:R-:W-:Y:S01]  /*63b10*/  IMAD.MOV.U32 R173, RZ, RZ, R177 ;  /* 0x000000ffffad7224 */ /* 0x000fe200078e00b1 */
[----:B------:R-:W-:Y:S02]  /*63b20*/  LOP3.LUT R242, R81, 0x110, R80, 0x78, !PT ;  /* 0x0000011051f27812 */ /* 0x000fe400078e7850 */
[----:B------:R-:W-:Y:S01]  /*63b30*/  MOV R170, R182 ;  /* 0x000000b600aa7202 */ /* 0x000fe20000000f00 */
[----:B------:R-:W-:Y:S01]  /*63b40*/  IMAD.MOV.U32 R171, RZ, RZ, R181 ;  /* 0x000000ffffab7224 */ /* 0x000fe200078e00b5 */
[----:B------:R-:W-:Y:S01]  /*63b50*/  MOV R168, R186 ;  /* 0x000000ba00a87202 */ /* 0x000fe20000000f00 */
[----:B------:R-:W-:Y:S01]  /*63b60*/  IMAD.MOV.U32 R169, RZ, RZ, R185 ;  /* 0x000000ffffa97224 */ /* 0x000fe200078e00b9 */
[----:B------:R-:W-:-:S02]  /*63b70*/  LOP3.LUT R242, R242, 0x40, RZ, 0x3c, !PT ;  /* 0x00000040f2f27812 */ /* 0x000fc400078e3cff */
[----:B------:R-:W-:Y:S01]  /*63b80*/  MOV R166, R190 ;  /* 0x000000be00a67202 */ /* 0x000fe20000000f00 */
[----:B------:R-:W-:Y:S02]  /*63b90*/  IMAD.MOV.U32 R167, RZ, RZ, R189 ;  /* 0x000000ffffa77224 */ /* 0x000fe400078e00bd */
[----:B------:R-:W-:Y:S01]  /*63ba0*/  IMAD.MOV.U32 R164, RZ, RZ, R192 ;  /* 0x000000ffffa47224 */ /* 0x000fe200078e00c0 */
[----:B------:R-:W-:Y:S01]  /*63bb0*/  MOV R165, R191 ;  /* 0x000000bf00a57202 */ /* 0x000fe20000000f00 */
[----:B------:R-:W-:-:S05]  /*63bc0*/  IMAD R3, R252, 0x10000, R242 ;  /* 0x00010000fc037824 */ /* 0x000fca00078e02f2 */
        /* <DEDUP_REMOVED lines=14> */
[----:B------:R1:W-:Y:S01]  /*63cb0*/  LDGSTS.E [R3+0x47400], [R210.64], P0 ;  /* 0x47400000d2037fae */ /* 0x0003e20008121844 */
[----:B--2---:R-:W-:-:S05]  /*63cc0*/  IADD3 R194, P1, R14, R6, RZ ;  /* 0x000000060ec27210 */ /* 0x004fca0007f3e0ff */
[----:B------:R-:W-:Y:S01]  /*63cd0*/  IMAD.X R193, R15, 0x1, R2, P1 ;  /* 0x000000010fc17824 */ /* 0x000fe200008e0602 */
[----:B---3--:R-:W-:-:S05]  /*63ce0*/  IADD3 R196, P1, R12, R6, RZ ;  /* 0x000000060cc47210 */ /* 0x008fca0007f3e0ff */
[----:B------:R-:W-:Y:S01]  /*63cf0*/  IMAD.X R195, R13, 0x1, R2, P1 ;  /* 0x000000010dc37824 */ /* 0x000fe200008e0602 */
[----:B----4-:R-:W-:-:S05]  /*63d00*/  IADD3 R198, P1, R10, R6, RZ ;  /* 0x000000060ac67210 */ /* 0x010fca0007f3e0ff */
[----:B------:R-:W-:Y:S01]  /*63d10*/  IMAD.X R197, R11, 0x1, R2, P1 ;  /* 0x000000010bc57824 */ /* 0x000fe200008e0602 */
[----:B------:R-:W-:Y:S01]  /*63d20*/  MOV R14, R74 ;  /* 0x0000004a000e7202 */ /* 0x000fe20000000f00 */
[----:B------:R-:W-:Y:S01]  /*63d30*/  IMAD.MOV.U32 R15, RZ, RZ, R73 ;  /* 0x000000ffff0f7224 */ /* 0x000fe200078e0049 */
[----:B------:R-:W-:Y:S02]  /*63d40*/  IADD3 R240, P1, R8, R6, RZ ;  /* 0x0000000608f07210 */ /* 0x000fe40007f3e0ff */
[----:B------:R-:W-:Y:S01]  /*63d50*/  MOV R12, R78 ;  /* 0x0000004e000c7202 */ /* 0x000fe20000000f00 */
[----:B------:R-:W-:Y:S02]  /*63d60*/  IMAD.MOV.U32 R13, RZ, RZ, R77 ;  /* 0x000000ffff0d7224 */ /* 0x000fe400078e004d */
[----:B------:R-:W-:Y:S01]  /*63d70*/  IMAD.MOV.U32 R10, RZ, RZ, R180 ;  /* 0x000000ffff0a7224 */ /* 0x000fe200078e00b4 */
[----:B------:R-:W-:Y:S01]  /*63d80*/  IADD3.X R199, R9, R2, RZ, P1, !PT ;  /* 0x0000000209c77210 */ /* 0x000fe20000ffe4ff */
[----:B------:R-:W-:Y:S01]  /*63d90*/  IMAD.MOV.U32 R11, RZ, RZ, R179 ;  /* 0x000000ffff0b7224 */ /* 0x000fe200078e00b3 */
[----:B------:R-:W-:Y:S01]  /*63da0*/  IADD3 R7, P1, R4, R6, RZ ;  /* 0x0000000604077210 */ /* 0x000fe20007f3e0ff */
[----:B------:R2:W-:Y:S01]  /*63db0*/  STL.64 [R1+0x1750], R14 ;  /* 0x0017500e01007387 */ /* 0x0005e20000100a00 */
[----:B------:R-:W-:Y:S02]  /*63dc0*/  STL.64 [R1+0x1730], R208 ;  /* 0x001730d001007387 */ /* 0x000fe40000100a00 */
[----:B------:R3:W-:Y:S02]  /*63dd0*/  STL.64 [R1+0x1710], R12 ;  /* 0x0017100c01007387 */ /* 0x0007e40000100a00 */
[----:B------:R-:W-:-:S02]  /*63de0*/  IMAD.MOV.U32 R4, RZ, RZ, R184 ;  /* 0x000000ffff047224 */ /* 0x000fc400078e00b8 */
[----:B------:R-:W-:Y:S02]  /*63df0*/  IMAD.X R241, R5, 0x1, R2, P1 ;  /* 0x0000000105f17824 */ /* 0x000fe400008e0602 */
[----:B------:R-:W-:Y:S01]  /*63e00*/  IMAD.MOV.U32 R5, RZ, RZ, R183 ;  /* 0x000000ffff057224 */ /* 0x000fe200078e00b7 */
[----:B------:R-:W-:Y:S01]  /*63e10*/  STL.64 [R1+0x16f0], R174 ;  /* 0x0016f0ae01007387 */ /* 0x000fe20000100a00 */
[----:B------:R-:W-:Y:S02]  /*63e20*/  STL.64 [R1+0x16d0], R172 ;  /* 0x0016d0ac01007387 */ /* 0x000fe40000100a00 */
[----:B------:R-:W-:Y:S02]  /*63e30*/  IMAD.MOV.U32 R8, RZ, RZ, R188 ;  /* 0x000000ffff087224 */ /* 0x000fe400078e00bc */
[----:B------:R-:W-:Y:S01]  /*63e40*/  IMAD.MOV.U32 R9, RZ, RZ, R187 ;  /* 0x000000ffff097224 */ /* 0x000fe200078e00bb */
[----:B------:R2:W-:Y:S01]  /*63e50*/  STL.64 [R1+0x16b0], R10 ;  /* 0x0016b00a01007387 */ /* 0x0005e20000100a00 */
[----:B------:R-:W-:Y:S02]  /*63e60*/  STL.64 [R1+0x1690], R170 ;  /* 0x001690aa01007387 */ /* 0x000fe40000100a00 */
[----:B------:R1:W-:Y:S02]  /*63e70*/  STL.64 [R1+0x1670], R4 ;  /* 0x0016700401007387 */ /* 0x0003e40000100a00 */
[----:B------:R-:W-:-:S02]  /*63e80*/  IMAD.MOV.U32 R82, RZ, RZ, R194 ;  /* 0x000000ffff527224 */ /* 0x000fc400078e00c2 */
[----:B------:R-:W-:Y:S01]  /*63e90*/  IMAD.MOV.U32 R83, RZ, RZ, R193 ;  /* 0x000000ffff537224 */ /* 0x000fe200078e00c1 */
[----:B------:R-:W-:Y:S01]  /*63ea0*/  STL.64 [R1+0x1650], R168 ;  /* 0x001650a801007387 */ /* 0x000fe20000100a00 */
[----:B------:R-:W-:Y:S01]  /*63eb0*/  IMAD.MOV.U32 R80, RZ, RZ, R196 ;  /* 0x000000ffff507224 */ /* 0x000fe200078e00c4 */
[----:B------:R-:W-:Y:S01]  /*63ec0*/  MOV R81, R195 ;  /* 0x000000c300517202 */ /* 0x000fe20000000f00 */
[----:B------:R2:W-:Y:S01]  /*63ed0*/  STL.64 [R1+0x1630], R8 ;  /* 0x0016300801007387 */ /* 0x0005e20000100a00 */
[----:B------:R-:W-:Y:S01]  /*63ee0*/  STL.64 [R1+0x1610], R166 ;  /* 0x001610a601007387 */ /* 0x000fe20000100a00 */
[----:B------:R-:W-:Y:S02]  /*63ef0*/  IMAD.MOV.U32 R52, RZ, RZ, R198 ;  /* 0x000000ffff347224 */ /* 0x000fe400078e00c6 */
[----:B------:R-:W-:Y:S02]  /*63f00*/  IMAD.MOV.U32 R53, RZ, RZ, R197 ;  /* 0x000000ffff357224 */ /* 0x000fe400078e00c5 */
[----:B------:R-:W-:Y:S01]  /*63f10*/  STL.64 [R1+0x15f0], R164 ;  /* 0x0015f0a401007387 */ /* 0x000fe20000100a00 */
[----:B------:R-:W-:Y:S01]  /*63f20*/  STL.64 [R1+0x15d0], R82 ;  /* 0x0015d05201007387 */ /* 0x000fe20000100a00 */
[----:B------:R-:W-:Y:S01]  /*63f30*/  MOV R50, R240 ;  /* 0x000000f000327202 */ /* 0x000fe20000000f00 */
[----:B------:R-:W-:-:S02]  /*63f40*/  IMAD.MOV.U32 R51, RZ, RZ, R199 ;  /* 0x000000ffff337224 */ /* 0x000fc400078e00c7 */
[----:B------:R-:W-:Y:S02]  /*63f50*/  STL.64 [R1+0x15b0], R80 ;  /* 0x0015b05001007387 */ /* 0x000fe40000100a00 */
[----:B------:R-:W-:Y:S02]  /*63f60*/  IMAD.MOV.U32 R44, RZ, RZ, R7 ;  /* 0x000000ffff2c7224 */ /* 0x000fe400078e0007 */
[----:B------:R-:W-:Y:S01]  /*63f70*/  IMAD.MOV.U32 R45, RZ, RZ, R241 ;  /* 0x000000ffff2d7224 */ /* 0x000fe200078e00f1 */
[----:B-1----:R1:W5:Y:S01]  /*63f80*/  LDL.LU.64 R202, [R1+0x2240] ;  /* 0x0022400001ca7983 */ /* 0x0023620000300a00 */
[----:B------:R-:W-:Y:S02]  /*63f90*/  STL.64 [R1+0x1590], R52 ;  /* 0x0015903401007387 */ /* 0x000fe40000100a00 */
[----:B------:R1:W5:Y:S02]  /*63fa0*/  LDL.LU.64 R92, [R1+0x2238] ;  /* 0x00223800015c7983 */ /* 0x0003640000300a00 */
[----:B------:R-:W-:Y:S01]  /*63fb0*/  STL.64 [R1+0x1570], R50 ;  /* 0x0015703201007387 */ /* 0x000fe20000100a00 */
[----:B------:R1:W5:Y:S01]  /*63fc0*/  LDL.LU.64 R94, [R1+0x2230] ;  /* 0x00223000015e7983 */ /* 0x0003620000300a00 */
[----:B------:R1:W-:Y:S02]  /*63fd0*/  STL.64 [R1+0x1550], R44 ;  /* 0x0015502c01007387 */ /* 0x0003e40000100a00 */
[----:B------:R1:W5:Y:S02]  /*63fe0*/  LDL.LU.64 R160, [R1+0x2228] ;  /* 0x0022280001a07983 */ /* 0x0003640000300a00 */
[----:B------:R1:W5:Y:S01]  /*63ff0*/  LDL.LU.64 R162, [R1+0x2220] ;  /* 0x0022200001a27983 */ /* 0x0003620000300a00 */
[----:B------:R1:W5:Y:S01]  /*64000*/  LDL.LU.64 R88, [R1+0x2218] ;  /* 0x0022180001587983 */ /* 0x0003620000300a00 */
[----:B------:R1:W5:Y:S02]  /*64010*/  LDL.LU.64 R90, [R1+0x2210] ;  /* 0x00221000015a7983 */ /* 0x0003640000300a00 */
[----:B------:R1:W5:Y:S02]  /*64020*/  LDL.LU.64 R84, [R1+0x2208] ;  /* 0x0022080001547983 */ /* 0x0003640000300a00 */
[----:B------:R1:W5:Y:S01]  /*64030*/  LDL.LU.64 R86, [R1+0x2200] ;  /* 0x0022000001567983 */ /* 0x0003620000300a00 */
[----:B------:R-:W1:Y:S01]  /*64040*/  LDL.LU.64 R46, [R1+0x1920] ;  /* 0x00192000012e7983 */ /* 0x000e620000300a00 */
[----:B------:R-:W4:Y:S03]  /*64050*/  LDL.LU.64 R48, [R1+0x1900] ;  /* 0x0019000001307983 */ /* 0x000f260000300a00 */
        /* <DEDUP_REMOVED lines=13> */
[----:B---3--:R-:W3:Y:S02]  /*64130*/  LDL.LU.64 R12, [R1+0x18c0] ;  /* 0x0018c000010c7983 */ /* 0x008ee40000300a00 */
[----:B------:R-:W3:Y:S01]  /*64140*/  LDL.LU.64 R54, [R1+0x18a0] ;  /* 0x0018a00001367983 */ /* 0x000ee20000300a00 */
[----:B------:R1:W-:Y:S04]  /*64150*/  LDGSTS.E [R3+0x4dc00], [R82.64], P0 ;  /* 0x4dc0000052037fae */ /* 0x0003e80008121844 */
[----:B------:R-:W3:Y:S01]  /*64160*/  LDL.LU.64 R10, [R1+0x1880] ;  /* 0x00188000010a7983 */ /* 0x000ee20000300a00 */
[----:B------:R-:W3:Y:S02]  /*64170*/  LDL.LU.64 R4, [R1+0x1860] ;  /* 0x0018600001047983 */ /* 0x000ee40000300a00 */
[----:B------:R1:W-:Y:S02]  /*64180*/  LDGSTS.E [R3+0x4e400], [R80.64], P0 ;  /* 0x4e40000050037fae */ /* 0x0003e40008121844 */
[----:B------:R1:W-:Y:S01]  /*64190*/  LDGSTS.E [R3+0x4ec00], [R52.64], P0 ;  /* 0x4ec0000034037fae */ /* 0x0003e20008121844 */
[----:B------:R1:W-:Y:S04]  /*641a0*/  LDGSTS.E [R3+0x4f400], [R50.64], P0 ;  /* 0x4f40000032037fae */ /* 0x0003e80008121844 */
[----:B------:R-:W3:Y:S01]  /*641b0*/  LDL.LU.64 R8, [R1+0x1840] ;  /* 0x0018400001087983 */ /* 0x000ee20000300a00 */
[----:B------:R1:W-:Y:S02]  /*641c0*/  LDGSTS.E [R3+0x4fc00], [R44.64], P0 ;  /* 0x4fc000002c037fae */ /* 0x0003e40008121844 */
[----:B------:R-:W3:Y:S02]  /*641d0*/  LDL.LU.64 R62, [R1+0x1820] ;  /* 0x00182000013e7983 */ /* 0x000ee40000300a00 */
[----:B------:R-:W3:Y:S01]  /*641e0*/  LDL.LU.64 R64, [R1+0x1800] ;  /* 0x0018000001407983 */ /* 0x000ee20000300a00 */
[----:B------:R-:W3:Y:S01]  /*641f0*/  LDL.LU.64 R66, [R1+0x17e0] ;  /* 0x0017e00001427983 */ /* 0x000ee20000300a00 */
[----:B------:R-:W3:Y:S01]  /*64200*/  LDL.LU.64 R68, [R1+0x17c0] ;  /* 0x0017c00001447983 */ /* 0x000ee20000300a00 */
[----:B-1----:R-:W-:-:S04]  /*64210*/  IADD3 R44, P1, R46, R6, RZ ;  /* 0x000000062e2c7210 */ /* 0x002fc80007f3e0ff */
[----:B------:R-:W-:Y:S01]  /*64220*/  IADD3.X R45, R47, R2, RZ, P1, !PT ;  /* 0x000000022f2d7210 */ /* 0x000fe20000ffe4ff */
[----:B----4-:R-:W-:-:S05]  /*64230*/  IADD3 R46, P1, R48, R6, RZ ;  /* 0x00000006302e7210 */ /* 0x010fca0007f3e0ff */
[----:B------:R-:W-:Y:S01]  /*64240*/  IMAD.X R3, R49, 0x1, R2, P1 ;  /* 0x0000000131037824 */ /* 0x000fe200008e0602 */
        /* <DEDUP_REMOVED lines=11> */
[----:B------:R-:W4:Y:S04]  /*64300*/  LDL.LU.64 R10, [R1+0x1768] ;  /* 0x00176800010a7983 */ /* 0x000f280000300a00 */
[--C-:B------:R-:W-:Y:S01]  /*64310*/  IMAD.X R55, R5, 0x1, R2.reuse, P1 ;  /* 0x0000000105377824 */ /* 0x100fe200008e0602 */
[----:B------:R-:W-:Y:S01]  /*64320*/  IADD3 R58, P1, R8, R6, RZ ;  /* 0x00000006083a7210 */ /* 0x000fe20007f3e0ff */
[----:B------:R-:W4:Y:S04]  /*64330*/  LDL.LU.64 R4, [R1+0x1748] ;  /* 0x0017480001047983 */ /* 0x000f280000300a00 */
[----:B------:R-:W-:-:S02]  /*64340*/  IMAD.X R57, R9, 0x1, R2, P1 ;  /* 0x0000000109397824 */ /* 0x000fc400008e0602 */
[----:B------:R-:W4:Y:S01]  /*64350*/  LDL.LU.64 R8, [R1+0x1728] ;  /* 0x0017280001087983 */ /* 0x000f220000300a00 */
[----:B------:R-:W4:Y:S02]  /*64360*/  LDL.LU.64 R176, [R1+0x1708] ;  /* 0x0017080001b07983 */ /* 0x000f240000300a00 */
[----:B------:R-:W4:Y:S02]  /*64370*/  LDL.LU.64 R178, [R1+0x16e8] ;  /* 0x0016e80001b27983 */ /* 0x000f240000300a00 */
[----:B------:R-:W4:Y:S01]  /*64380*/  LDL.LU.64 R174, [R1+0x16c8] ;  /* 0x0016c80001ae7983 */ /* 0x000f220000300a00 */
[----:B------:R-:W4:Y:S01]  /*64390*/  LDL.LU.64 R172, [R1+0x16a8] ;  /* 0x0016a80001ac7983 */ /* 0x000f220000300a00 */
[----:B------:R-:W4:Y:S01]  /*643a0*/  LDL.LU.64 R170, [R1+0x1688] ;  /* 0x0016880001aa7983 */ /* 0x000f220000300a00 */
[----:B------:R-:W-:Y:S01]  /*643b0*/  IADD3 R60, P1, R62, R6, RZ ;  /* 0x000000063e3c7210 */ /* 0x000fe20007f3e0ff */
[----:B------:R-:W4:Y:S01]  /*643c0*/  LDL.LU.64 R168, [R1+0x1668] ;  /* 0x0016680001a87983 */ /* 0x000f220000300a00 */
[----:B------:R-:W4:Y:S01]  /*643d0*/  LDL.LU.64 R166, [R1+0x1648] ;  /* 0x0016480001a67983 */ /* 0x000f220000300a00 */
[----:B------:R-:W4:Y:S01]  /*643e0*/  LDL.LU.64 R164, [R1+0x1628] ;  /* 0x0016280001a47983 */ /* 0x000f220000300a00 */
[----:B------:R-:W-:Y:S01]  /*643f0*/  IADD3.X R59, R63, R2, RZ, P1, !PT ;  /* 0x000000023f3b7210 */ /* 0x000fe20000ffe4ff */
[-C--:B------:R-:W-:Y:S01]  /*64400*/  IADD3 R62, P1, R64, R6.reuse, RZ ;  /* 0x00000006403e7210 */ /* 0x080fe20007f3e0ff */
[----:B------:R-:W4:Y:S01]  /*64410*/  LDL.LU.64 R82, [R1+0x1608] ;  /* 0x0016080001527983 */ /* 0x000f220000300a00 */
[----:B------:R-:W4:Y:S03]  /*64420*/  LDL.LU.64 R80, [R1+0x15e8] ;  /* 0x0015e80001507983 */ /* 0x000f260000300a00 */
[----:B------:R-:W-:Y:S01]  /*64430*/  IMAD.X R61, R65, 0x1, R2, P1 ;  /* 0x00000001413d7824 */ /* 0x000fe200008e0602 */
[----:B------:R-:W-:-:S05]  /*64440*/  IADD3 R64, P1, R66, R6, RZ ;  /* 0x0000000642407210 */ /* 0x000fca0007f3e0ff */
[----:B------:R-:W-:Y:S01]  /*64450*/  IMAD.X R63, R67, 0x1, R2, P1 ;  /* 0x00000001433f7824 */ /* 0x000fe200008e0602 */
[----:B------:R-:W-:-:S05]  /*64460*/  IADD3 R66, P1, R68, R6, RZ ;  /* 0x0000000644427210 */ /* 0x000fca0007f3e0ff */
[----:B------:R-:W-:Y:S01]  /*64470*/  IMAD.X R65, R69, 0x1, R2, P1 ;  /* 0x0000000145417824 */ /* 0x000fe200008e0602 */
[----:B--2---:R-:W-:-:S04]  /*64480*/  IADD3 R68, P1, R14, R6, RZ ;  /* 0x000000060e447210 */ /* 0x004fc80007f3e0ff */
[----:B------:R-:W-:Y:S02]  /*64490*/  IADD3.X R67, R15, R2, RZ, P1, !PT ;  /* 0x000000020f437210 */ /* 0x000fe40000ffe4ff */
[-C--:B---3--:R-:W-:Y:S01]  /*644a0*/  IADD3 R70, P1, R12, R6.reuse, RZ ;  /* 0x000000060c467210 */ /* 0x088fe20007f3e0ff */
[----:B------:R-:W2:Y:S04]  /*644b0*/  LDL.LU.64 R14, [R1+0x15c8] ;  /* 0x0015c800010e7983 */ /* 0x000ea80000300a00 */
[----:B------:R-:W-:Y:S02]  /*644c0*/  IMAD.X R69, R13, 0x1, R2, P1 ;  /* 0x000000010d457824 */ /* 0x000fe400008e0602 */
[----:B------:R-:W3:Y:S01]  /*644d0*/  LDL.LU.64 R12, [R1+0x15a8] ;  /* 0x0015a800010c7983 */ /* 0x000ee20000300a00 */
[----:B----4-:R-:W-:-:S05]  /*644e0*/  IADD3 R72, P1, R10, R6, RZ ;  /* 0x000000060a487210 */ /* 0x010fca0007f3e0ff */
[--C-:B------:R-:W-:Y:S01]  /*644f0*/  IMAD.X R71, R11, 0x1, R2.reuse, P1 ;  /* 0x000000010b477824 */ /* 0x100fe200008e0602 */
[-C--:B------:R-:W-:Y:S01]  /*64500*/  IADD3 R74, P1, R4, R6.reuse, RZ ;  /* 0x00000006044a7210 */ /* 0x080fe20007f3e0ff */
[----:B------:R-:W4:Y:S04]  /*64510*/  LDL.LU.64 R10, [R1+0x1588] ;  /* 0x00158800010a7983 */ /* 0x000f280000300a00 */
[----:B------:R-:W-:Y:S01]  /*64520*/  IMAD.X R73, R5, 0x1, R2, P1 ;  /* 0x0000000105497824 */ /* 0x000fe200008e0602 */
[----:B------:R-:W-:Y:S01]  /*64530*/  IADD3 R76, P1, R8, R6, RZ ;  /* 0x00000006084c7210 */ /* 0x000fe20007f3e0ff */
[----:B------:R-:W4:Y:S03]  /*64540*/  LDL.LU.64 R4, [R1+0x1548] ;  /* 0x0015480001047983 */ /* 0x000f260000300a00 */
[----:B------:R-:W-:-:S02]  /*64550*/  IADD3.X R75, R9, R2, RZ, P1, !PT ;  /* 0x00000002094b7210 */ /* 0x000fc40000ffe4ff */
[----:B------:R-:W4:Y:S01]  /*64560*/  LDL.LU.64 R8, [R1+0x1568] ;  /* 0x0015680001087983 */ /* 0x000f220000300a00 */
        /* <DEDUP_REMOVED lines=18> */
[----:B------:R-:W-:Y:S02]  /*64690*/  IADD3 R192, P1, R80, R6, RZ ;  /* 0x0000000650c07210 */ /* 0x000fe40007f3e0ff */
[----:B------:R-:W-:-:S03]  /*646a0*/  MOV R164, R44 ;  /* 0x0000002c00a47202 */ /* 0x000fc60000000f00 */
[----:B------:R-:W-:Y:S01]  /*646b0*/  IMAD.X R191, R81, 0x1, R2, P1 ;  /* 0x0000000151bf7824 */ /* 0x000fe200008e0602 */
[----:B------:R-:W1:Y:S01]  /*646c0*/  S2R R44, SR_TID.X ;  /* 0x00000000002c7919 */ /* 0x000e620000002100 */
[----:B------:R-:W-:Y:S02]  /*646d0*/  IMAD.MOV.U32 R165, RZ, RZ, R45 ;  /* 0x000000ffffa57224 */ /* 0x000fe400078e002d */
[----:B------:R-:W-:Y:S02]  /*646e0*/  IMAD.MOV.U32 R166, RZ, RZ, R46 ;  /* 0x000000ffffa67224 */ /* 0x000fe400078e002e */
[----:B------:R-:W-:Y:S01]  /*646f0*/  IMAD.MOV.U32 R167, RZ, RZ, R3 ;  /* 0x000000ffffa77224 */ /* 0x000fe200078e0003 */
[----:B------:R-:W-:Y:S01]  /*64700*/  MOV R80, R48 ;  /* 0x0000003000507202 */ /* 0x000fe20000000f00 */
[----:B------:R-:W-:Y:S02]  /*64710*/  IMAD.MOV.U32 R81, RZ, RZ, R47 ;  /* 0x000000ffff517224 */ /* 0x000fe400078e002f */
[----:B------:R-:W-:-:S02]  /*64720*/  IMAD.MOV.U32 R82, RZ, RZ, R50 ;  /* 0x000000ffff527224 */ /* 0x000fc400078e0032 */
[----:B------:R-:W-:Y:S01]  /*64730*/  IMAD.MOV.U32 R83, RZ, RZ, R49 ;  /* 0x000000ffff537224 */ /* 0x000fe200078e0031 */
[----:B------:R1:W-:Y:S01]  /*64740*/  STL.64 [R1+0x1920], R164 ;  /* 0x001920a401007387 */ /* 0x0003e20000100a00 */
[----:B------:R1:W-:Y:S01]  /*64750*/  STL.64 [R1+0x1900], R166 ;  /* 0x001900a601007387 */ /* 0x0003e20000100a00 */
[----:B------:R-:W-:Y:S01]  /*64760*/  MOV R168, R56 ;  /* 0x0000003800a87202 */ /* 0x000fe20000000f00 */
[----:B------:R-:W-:Y:S01]  /*64770*/  IMAD.MOV.U32 R169, RZ, RZ, R55 ;  /* 0x000000ffffa97224 */ /* 0x000fe200078e0037 */
[----:B------:R1:W-:Y:S01]  /*64780*/  STL.64 [R1+0x18e0], R80 ;  /* 0x0018e05001007387 */ /* 0x0003e20000100a00 */
[----:B------:R-:W-:Y:S02]  /*64790*/  IMAD.MOV.U32 R170, RZ, RZ, R58 ;  /* 0x000000ffffaa7224 */ /* 0x000fe400078e003a */
[----:B------:R-:W-:Y:S02]  /*647a0*/  IMAD.MOV.U32 R171, RZ, RZ, R57 ;  /* 0x000000ffffab7224 */ /* 0x000fe400078e0039 */
[----:B------:R2:W-:Y:S02]  /*647b0*/  STL.64 [R1+0x18c0], R82 ;  /* 0x0018c05201007387 */ /* 0x0005e40000100a00 */
[----:B------:R-:W-:Y:S01]  /*647c0*/  IMAD.MOV.U32 R7, RZ, RZ, R65 ;  /* 0x000000ffff077224 */ /* 0x000fe200078e0041 */
[----:B------:R-:W-:Y:S01]  /*647d0*/  MOV R172, R68 ;  /* 0x0000004400ac7202 */ /* 0x000fe20000000f00 */
[----:B------:R-:W-:-:S02]  /*647e0*/  IMAD.MOV.U32 R173, RZ, RZ, R67 ;  /* 0x000000ffffad7224 */ /* 0x000fc400078e0043 */
[----:B------:R-:W-:Y:S02]  /*647f0*/  IMAD.MOV.U32 R174, RZ, RZ, R70 ;  /* 0x000000ffffae7224 */ /* 0x000fe400078e0046 */
[----:B------:R-:W-:Y:S01]  /*64800*/  IMAD.MOV.U32 R175, RZ, RZ, R69 ;  /* 0x000000ffffaf7224 */ /* 0x000fe200078e0045 */
[----:B-1----:R-:W-:Y:S01]  /*64810*/  LOP3.LUT R45, R44, 0x3f, RZ, 0xc0, !PT ;  /* 0x0000003f2c2d7812 */ /* 0x002fe200078ec0ff */
[----:B------:R-:W-:Y:S01]  /*64820*/  SHF.R.S32.HI R44, RZ, 0x6, R44 ;  /* 0x00000006ff2c7819 */ /* 0x000fe2000001142c */
[----:B------:R-:W-:Y:S01]  /*64830*/  MOV R208, R72 ;  /* 0x0000004800d07202 */ /* 0x000fe20000000f00 */
[----:B------:R-:W-:Y:S02]  /*64840*/  IMAD.MOV.U32 R209, RZ, RZ, R71 ;  /* 0x000000ffffd17224 */ /* 0x000fe400078e0047 */
[----:B------:R-:W-:Y:S02]  /*64850*/  IMAD.MOV.U32 R210, RZ, RZ, R74 ;  /* 0x000000ffffd27224 */ /* 0x000fe400078e004a */
[----:B------:R-:W-:-:S02]  /*64860*/  IMAD.SHL.U32 R45, R45, 0x4, RZ ;  /* 0x000000042d2d7824 */ /* 0x000fc400078e00ff */
[----:B------:R-:W-:Y:S01]  /*64870*/  IMAD.MOV.U32 R211, RZ, RZ, R73 ;  /* 0x000000ffffd37224 */ /* 0x000fe200078e0049 */
[----:B------:R-:W-:Y:S02]  /*64880*/  SGXT R44, R44, 0x1 ;  /* 0x000000012c2c781a */ /* 0x000fe40000000200 */
[----:B------:R-:W-:Y:S01]  /*64890*/  MOV R74, R76 ;  /* 0x0000004c004a7202 */ /* 0x000fe20000000f00 */
[----:B------:R-:W-:Y:S02]  /*648a0*/  IMAD.MOV.U32 R72, RZ, RZ, R78 ;  /* 0x000000ffff487224 */ /* 0x000fe400078e004e */
[----:B------:R-:W-:Y:S02]  /*648b0*/  IMAD.MOV.U32 R73, RZ, RZ, R77 ;  /* 0x000000ffff497224 */ /* 0x000fe400078e004d */
[----:B------:R-:W-:Y:S01]  /*648c0*/  IMAD.MOV.U32 R70, RZ, RZ, R176 ;  /* 0x000000ffff467224 */ /* 0x000fe200078e00b0 */
[----:B------:R-:W-:Y:S01]  /*648d0*/  MOV R71, R79 ;  /* 0x0000004f00477202 */ /* 0x000fe20000000f00 */
[----:B------:R-:W-:-:S02]  /*648e0*/  IMAD.MOV.U32 R68, RZ, RZ, R178 ;  /* 0x000000ffff447224 */ /* 0x000fc400078e00b2 */
[----:B------:R-:W-:Y:S01]  /*648f0*/  IMAD.MOV.U32 R69, RZ, RZ, R177 ;  /* 0x000000ffff457224 */ /* 0x000fe200078e00b1 */
[----:B------:R-:W-:Y:S02]  /*64900*/  LOP3.LUT R45, R45, 0x110, R44, 0x78, !PT ;  /* 0x000001102d2d7812 */ /* 0x000fe400078e782c */
[----:B------:R-:W-:Y:S01]  /*64910*/  MOV R67, R179 ;  /* 0x000000b300437202 */ /* 0x000fe20000000f00 */
[----:B------:R-:W-:Y:S02]  /*64920*/  IMAD.MOV.U32 R65, RZ, RZ, R181 ;  /* 0x000000ffff417224 */ /* 0x000fe400078e00b5 */
[----:B------:R-:W-:Y:S01]  /*64930*/  IMAD.MOV.U32 R58, RZ, RZ, R188 ;  /* 0x000000ffff3a7224 */ /* 0x000fe200078e00bc */
[----:B------:R-:W-:Y:S01]  /*64940*/  LOP3.LUT R45, R45, 0x60, RZ, 0x3c, !PT ;  /* 0x000000602d2d7812 */ /* 0x000fe200078e3cff */
[----:B------:R-:W-:Y:S02]  /*64950*/  IMAD.MOV.U32 R56, RZ, RZ, R190 ;  /* 0x000000ffff387224 */ /* 0x000fe400078e00be */
[----:B------:R-:W-:-:S02]  /*64960*/  IMAD.MOV.U32 R57, RZ, RZ, R189 ;  /* 0x000000ffff397224 */ /* 0x000fc400078e00bd */
[----:B------:R-:W-:Y:S02]  /*64970*/  IMAD.MOV.U32 R55, RZ, RZ, R191 ;  /* 0x000000ffff377224 */ /* 0x000fe400078e00bf */
[----:B------:R-:W-:-:S05]  /*64980*/  IMAD R3, R252, 0x10000, R45 ;  /* 0x00010000fc037824 */ /* 0x000fca00078e022d */
[----:B------:R1:W-:Y:S01]  /*64990*/  LDGSTS.E [R3+0x40600], [R164.64], P0 ;  /* 0x40600000a4037fae */ /* 0x0003e20008121844 */
[----:B------:R1:W-:Y:S02]  /*649a0*/  LDGSTS.E [R3+0x40e00], [R166.64], P0 ;  /* 0x40e00000a6037fae */ /* 0x0003e40008121844 */
[----:B------:R1:W-:Y:S02]  /*649b0*/  LDGSTS.E [R3+0x41600], [R80.64], P0 ;  /* 0x4160000050037fae */ /* 0x0003e40008121844 */
[----:B------:R1:W-:Y:S01]  /*649c0*/  LDGSTS.E [R3+0x41e00], [R82.64], P0 ;  /* 0x41e0000052037fae */ /* 0x0003e20008121844 */
[----:B--2---:R-:W-:-:S05]  /*649d0*/  IADD3 R194, P1, R14, R6, RZ ;  /* 0x000000060ec27210 */ /* 0x004fca0007f3e0ff */
[----:B------:R-:W-:Y:S01]  /*649e0*/  IMAD.X R193, R15, 0x1, R2, P1 ;  /* 0x000000010fc17824 */ /* 0x000fe200008e0602 */
[----:B---3--:R-:W-:-:S04]  /*649f0*/  IADD3 R196, P1, R12, R6, RZ ;  /* 0x000000060cc47210 */ /* 0x008fc80007f3e0ff */
[----:B------:R-:W-:Y:S02]  /*64a00*/  IADD3.X R195, R13, R2, RZ, P1, !PT ;  /* 0x000000020dc37210 */ /* 0x000fe40000ffe4ff */
[----:B----4-:R-:W-:-:S05]  /*64a10*/  IADD3 R198, P1, R10, R6, RZ ;  /* 0x000000060ac67210 */ /* 0x010fca0007f3e0ff */
[----:B------:R-:W-:Y:S01]  /*64a20*/  IMAD.X R197, R11, 0x1, R2, P1 ;  /* 0x000000010bc57824 */ /* 0x000fe200008e0602 */
[----:B------:R-:W-:Y:S02]  /*64a30*/  IADD3 R240, P1, R8, R6, RZ ;  /* 0x0000000608f07210 */ /* 0x000fe40007f3e0ff */
[----:B------:R-:W-:Y:S01]  /*64a40*/  MOV R12, R52 ;  /* 0x00000034000c7202 */ /* 0x000fe20000000f00 */
[----:B------:R-:W-:Y:S02]  /*64a50*/  IMAD.MOV.U32 R13, RZ, RZ, R51 ;  /* 0x000000ffff0d7224 */ /* 0x000fe400078e0033 */
[----:B------:R-:W-:Y:S02]  /*64a60*/  IMAD.MOV.U32 R14, RZ, RZ, R54 ;  /* 0x000000ffff0e7224 */ /* 0x000fe400078e0036 */
[--C-:B------:R-:W-:Y:S01]  /*64a70*/  IMAD.X R199, R9, 0x1, R2.reuse, P1 ;  /* 0x0000000109c77824 */ /* 0x100fe200008e0602 */
[----:B------:R-:W-:Y:S01]  /*64a80*/  IADD3 R242, P1, R4, R6, RZ ;  /* 0x0000000604f27210 */ /* 0x000fe20007f3e0ff */
[----:B------:R-:W-:Y:S01]  /*64a90*/  IMAD.MOV.U32 R15, RZ, RZ, R53 ;  /* 0x000000ffff0f7224 */ /* 0x000fe200078e0035 */
[----:B------:R-:W-:Y:S01]  /*64aa0*/  MOV R8, R60 ;  /* 0x0000003c00087202 */ /* 0x000fe20000000f00 */
[----:B------:R-:W-:Y:S01]  /*64ab0*/  IMAD.MOV.U32 R9, RZ, RZ, R59 ;  /* 0x000000ffff097224 */ /* 0x000fe200078e003b */
[----:B------:R2:W-:Y:S01]  /*64ac0*/  STL.64 [R1+0x18a0], R12 ;  /* 0x0018a00c01007387 */ /* 0x0005e20000100a00 */
[----:B------:R-:W-:-:S02]  /*64ad0*/  IMAD.X R241, R5, 0x1, R2, P1 ;  /* 0x0000000105f17824 */ /* 0x000fc400008e0602 */
[----:B------:R-:W-:Y:S02]  /*64ae0*/  IMAD.MOV.U32 R10, RZ, RZ, R62 ;  /* 0x000000ffff0a7224 */ /* 0x000fe400078e003e */
[----:B------:R-:W-:Y:S01]  /*64af0*/  IMAD.MOV.U32 R11, RZ, RZ, R61 ;  /* 0x000000ffff0b7224 */ /* 0x000fe200078e003d */
[----:B------:R3:W-:Y:S01]  /*64b00*/  STL.64 [R1+0x1880], R14 ;  /* 0x0018800e01007387 */ /* 0x0007e20000100a00 */
[----:B------:R-:W-:Y:S01]  /*64b10*/  MOV R4, R64 ;  /* 0x0000004000047202 */ /* 0x000fe20000000f00 */
[----:B------:R-:W-:Y:S02]  /*64b20*/  IMAD.MOV.U32 R5, RZ, RZ, R63 ;  /* 0x000000ffff057224 */ /* 0x000fe400078e003f */
[----:B------:R4:W-:Y:S02]  /*64b30*/  STL.64 [R1+0x1860], R168 ;  /* 0x001860a801007387 */ /* 0x0009e40000100a00 */
[----:B------:R-:W-:Y:S01]  /*64b40*/  IMAD.MOV.U32 R6, RZ, RZ, R66 ;  /* 0x000000ffff067224 */ /* 0x000fe200078e0042 */
[----:B------:R1:W-:Y:S01]  /*64b50*/  STL.64 [R1+0x1840], R170 ;  /* 0x001840aa01007387 */ /* 0x0003e20000100a00 */
[----:B------:R1:W-:Y:S02]  /*64b60*/  STL.64 [R1+0x1820], R8 ;  /* 0x0018200801007387 */ /* 0x0003e40000100a00 */
[----:B------:R1:W-:Y:S02]  /*64b70*/  STL.64 [R1+0x1800], R10 ;  /* 0x0018000a01007387 */ /* 0x0003e40000100a00 */
[----:B------:R1:W-:Y:S01]  /*64b80*/  STL.64 [R1+0x17e0], R4 ;  /* 0x0017e00401007387 */ /* 0x0003e20000100a00 */
[----:B------:R1:W-:Y:S01]  /*64b90*/  STL.64 [R1+0x17c0], R6 ;  /* 0x0017c00601007387 */ /* 0x0003e20000100a00 */
[----:B------:R1:W-:Y:S02]  /*64ba0*/  STL.64 [R1+0x17a8], R172 ;  /* 0x0017a8ac01007387 */ /* 0x0003e40000100a00 */
[----:B------:R1:W-:Y:S02]  /*64bb0*/  STL.64 [R1+0x1788], R174 ;  /* 0x001788ae01007387 */ /* 0x0003e40000100a00 */
[----:B------:R1:W-:Y:S01]  /*64bc0*/  STL.64 [R1+0x1768], R208 ;  /* 0x001768d001007387 */ /* 0x0003e20000100a00 */
[----:B------:R1:W-:Y:S01]  /*64bd0*/  STL.64 [R1+0x1748], R210 ;  /* 0x001748d201007387 */ /* 0x0003e20000100a00 */
[----:B------:R-:W-:-:S02]  /*64be0*/  IMAD.MOV.U32 R66, RZ, RZ, R180 ;  /* 0x000000ffff427224 */ /* 0x000fc400078e00b4 */
[----:B------:R1:W-:Y:S02]  /*64bf0*/  STL.64 [R1+0x1728], R74 ;  /* 0x0017284a01007387 */ /* 0x0003e40000100a00 */
[----:B------:R-:W-:Y:S01]  /*64c00*/  IMAD.MOV.U32 R64, RZ, RZ, R182 ;  /* 0x000000ffff407224 */ /* 0x000fe200078e00b6 */
[----:B------:R1:W-:Y:S01]  /*64c10*/  STL.64 [R1+0x1708], R72 ;  /* 0x0017084801007387 */ /* 0x0003e20000100a00 */
[----:B------:R-:W-:Y:S01]  /*64c20*/  IMAD.MOV.U32 R62, RZ, RZ, R184 ;  /* 0x000000ffff3e7224 */ /* 0x000fe200078e00b8 */
[----:B------:R-:W-:Y:S01]  /*64c30*/  MOV R63, R183 ;  /* 0x000000b7003f7202 */ /* 0x000fe20000000f00 */
[----:B------:R1:W-:Y:S02]  /*64c40*/  STL.64 [R1+0x16e8], R70 ;  /* 0x0016e84601007387 */ /* 0x0003e40000100a00 */
[----:B------:R-:W-:Y:S02]  /*64c50*/  IMAD.MOV.U32 R60, RZ, RZ, R186 ;  /* 0x000000ffff3c7224 */ /* 0x000fe400078e00ba */
[----:B------:R-:W-:Y:S01]  /*64c60*/  IMAD.MOV.U32 R61, RZ, RZ, R185 ;  /* 0x000000ffff3d7224 */ /* 0x000fe200078e00b9 */
[----:B------:R1:W-:Y:S01]  /*64c70*/  STL.64 [R1+0x16c8], R68 ;  /* 0x0016c84401007387 */ /* 0x0003e20000100a00 */
[----:B------:R-:W-:Y:S01]  /*64c80*/  MOV R59, R187 ;  /* 0x000000bb003b7202 */ /* 0x000fe20000000f00 */
[----:B------:R1:W-:Y:S02]  /*64c90*/  STL.64 [R1+0x16a8], R66 ;  /* 0x0016a84201007387 */ /* 0x0003e40000100a00 */
[----:B------:R1:W-:Y:S01]  /*64ca0*/  STL.64 [R1+0x1688], R64 ;  /* 0x0016884001007387 */ /* 0x0003e20000100a00 */
[----:B------:R-:W-:Y:S01]  /*64cb0*/  MOV R54, R192 ;  /* 0x000000c000367202 */ /* 0x000fe20000000f00 */
[----:B------:R1:W-:Y:S01]  /*64cc0*/  STL.64 [R1+0x1668], R62 ;  /* 0x0016683e01007387 */ /* 0x0003e20000100a00 */
[----:B------:R-:W-:-:S02]  /*64cd0*/  IMAD.MOV.U32 R52, RZ, RZ, R194 ;  /* 0x000000ffff347224 */ /* 0x000fc400078e00c2 */
[----:B------:R-:W-:Y:S02]  /*64ce0*/  IMAD.MOV.U32 R53, RZ, RZ, R193 ;  /* 0x000000ffff357224 */ /* 0x000fe400078e00c1 */
[----:B------:R1:W-:Y:S01]  /*64cf0*/  STL.64 [R1+0x1648], R60 ;  /* 0x0016483c01007387 */ /* 0x0003e20000100a00 */
[----:B------:R-:W-:Y:S01]  /*64d00*/  MOV R50, R196 ;  /* 0x000000c400327202 */ /* 0x000fe20000000f00 */
[----:B------:R-:W-:Y:S01]  /*64d10*/  IMAD.MOV.U32 R51, RZ, RZ, R195 ;  /* 0x000000ffff337224 */ /* 0x000fe200078e00c3 */
[----:B------:R2:W-:Y:S01]  /*64d20*/  STL.64 [R1+0x1628], R58 ;  /* 0x0016283a01007387 */ /* 0x0005e20000100a00 */
[----:B------:R2:W-:Y:S02]  /*64d30*/  STL.64 [R1+0x1608], R56 ;  /* 0x0016083801007387 */ /* 0x0005e40000100a00 */
[----:B------:R-:W-:Y:S01]  /*64d40*/  IMAD.MOV.U32 R48, RZ, RZ, R198 ;  /* 0x000000ffff307224 */ /* 0x000fe200078e00c6 */
[----:B------:R-:W-:Y:S01]  /*64d50*/  MOV R49, R197 ;  /* 0x000000c500317202 */ /* 0x000fe20000000f00 */
[----:B------:R2:W-:Y:S01]  /*64d60*/  STL.64 [R1+0x15e8], R54 ;  /* 0x0015e83601007387 */ /* 0x0005e20000100a00 */
[----:B------:R2:W-:Y:S02]  /*64d70*/  STL.64 [R1+0x15c8], R52 ;  /* 0x0015c83401007387 */ /* 0x0005e40000100a00 */
[----:B------:R-:W-:-:S02]  /*64d80*/  IMAD.MOV.U32 R46, RZ, RZ, R240 ;  /* 0x000000ffff2e7224 */ /* 0x000fc400078e00f0 */
[----:B------:R-:W-:Y:S01]  /*64d90*/  IMAD.MOV.U32 R47, RZ, RZ, R199 ;  /* 0x000000ffff2f7224 */ /* 0x000fe200078e00c7 */
[----:B------:R2:W-:Y:S01]  /*64da0*/  STL.64 [R1+0x15a8], R50 ;  /* 0x0015a83201007387 */ /* 0x0005e20000100a00 */
[----:B------:R-:W-:Y:S01]  /*64db0*/  IMAD.MOV.U32 R44, RZ, RZ, R242 ;  /* 0x000000ffff2c7224 */ /* 0x000fe200078e00f2 */
[----:B------:R-:W-:Y:S01]  /*64dc0*/  MOV R45, R241 ;  /* 0x000000f1002d7202 */ /* 0x000fe20000000f00 */
[----:B-1----:R1:W5:Y:S01]  /*64dd0*/  LDL.LU.64 R164, [R1+0x21f8] ;  /* 0x0021f80001a47983 */ /* 0x0023620000300a00 */
[----:B------:R1:W-:Y:S01]  /*64de0*/  STL.64 [R1+0x1588], R48 ;  /* 0x0015883001007387 */ /* 0x0003e20000100a00 */
[----:B------:R1:W5:Y:S02]  /*64df0*/  LDL.LU.64 R166, [R1+0x21f0] ;  /* 0x0021f00001a67983 */ /* 0x0003640000300a00 */
[----:B------:R1:W-:Y:S02]  /*64e00*/  STL.64 [R1+0x1568], R46 ;  /* 0x0015682e01007387 */ /* 0x0003e40000100a00 */
[----:B------:R1:W5:Y:S01]  /*64e10*/  LDL.LU.64 R80, [R1+0x21e8] ;  /* 0x0021e80001507983 */ /* 0x0003620000300a00 */
[----:B------:R1:W-:Y:S01]  /*64e20*/  STL.64 [R1+0x1548], R44 ;  /* 0x0015482c01007387 */ /* 0x0003e20000100a00 */
[----:B------:R1:W5:Y:S03]  /*64e30*/  LDL.LU.64 R82, [R1+0x21e0] ;  /* 0x0021e00001527983 */ /* 0x0003660000300a00 */
        /* <DEDUP_REMOVED lines=12> */
[----:B--2---:R2:W5:Y:S01]  /*64f00*/  LDL.LU.64 R12, [R1+0x21d8] ;  /* 0x0021d800010c7983 */ /* 0x0045620000300a00 */
[----:B---3--:R2:W5:Y:S02]  /*64f10*/  LDL.LU.64 R14, [R1+0x21d0] ;  /* 0x0021d000010e7983 */ /* 0x0085640000300a00 */
[----:B----4-:R2:W5:Y:S02]  /*64f20*/  LDL.LU.64 R168, [R1+0x21c8] ;  /* 0x0021c80001a87983 */ /* 0x0105640000300a00 */
[----:B-1----:R2:W5:Y:S01]  /*64f30*/  LDL.LU.64 R170, [R1+0x21c0] ;  /* 0x0021c00001aa7983 */ /* 0x0025620000300a00 */
[----:B------:R2:W5:Y:S01]  /*64f40*/  LDL.LU.64 R8, [R1+0x21b8] ;  /* 0x0021b80001087983 */ /* 0x0005620000300a00 */
[----:B------:R2:W5:Y:S02]  /*64f50*/  LDL.LU.64 R10, [R1+0x21b0] ;  /* 0x0021b000010a7983 */ /* 0x0005640000300a00 */
[----:B------:R2:W5:Y:S02]  /*64f60*/  LDL.LU.64 R4, [R1+0x21a8] ;  /* 0x0021a80001047983 */ /* 0x0005640000300a00 */
[----:B------:R2:W5:Y:S01]  /*64f70*/  LDL.LU.64 R6, [R1+0x21a0] ;  /* 0x0021a00001067983 */ /* 0x0005620000300a00 */
[----:B------:R2:W5:Y:S01]  /*64f80*/  LDL.LU.64 R172, [R1+0x2198] ;  /* 0x0021980001ac7983 */ /* 0x0005620000300a00 */
[----:B------:R2:W5:Y:S02]  /*64f90*/  LDL.LU.64 R174, [R1+0x2190] ;  /* 0x0021900001ae7983 */ /* 0x0005640000300a00 */
        /* <DEDUP_REMOVED lines=17> */
[----:B------:R2:W-:Y:S02]  /*650b0*/  LDGSTS.E [R3+0x4fe00], [R44.64], P0 ;  /* 0x4fe000002c037fae */ /* 0x0005e40008121844 */
[----:B------:R-:W-:-:S04]  /*650c0*/  IMAD.MOV.U32 R242, RZ, RZ, c[0x0][0x188] ;  /* 0x00006200fff27624 */ /* 0x000fc800078e00ff */
[----:B------:R-:W-:-:S04]  /*650d0*/  IMAD.SHL.U32 R242, R242, 0x40, RZ ;  /* 0x00000040f2f27824 */ /* 0x000fc800078e00ff */
[----:B------:R-:W-:Y:S02]  /*650e0*/  IMAD.SHL.U32 R242, R242, 0x4, RZ ;  /* 0x00000004f2f27824 */ /* 0x000fe400078e00ff */
[----:B--2---:R-:W-:Y:S01]  /*650f0*/  MOV R45, 0x3f ;  /* 0x0000003f002d7802 */ /* 0x004fe20000000f00 */
[----:B------:R-:W0:Y:S03]  /*65100*/  LDGDEPBAR ;  /* 0x00000000000079af */ /* 0x000e260000000000 */
[----:B------:R-:W-:Y:S02]  /*65110*/  IADD3 R46, R45, c[0x0][0x180], RZ ;  /* 0x000060002d2e7a10 */ /* 0x000fe40007ffe0ff */
[----:B------:R-:W2:Y:S02]  /*65120*/  LDL.LU R45, [R1+0x153c] ;  /* 0x00153c00012d7983 */ /* 0x000ea40000300800 */
[----:B------:R-:W-:-:S04]  /*65130*/  SHF.R.S32.HI R44, RZ, 0x1f, R46 ;  /* 0x0000001fff2c7819 */ /* 0x000fc8000001142e */
[----:B------:R-:W-:-:S04]  /*65140*/  LEA.HI R44, R44, R46, RZ, 0x6 ;  /* 0x0000002e2c2c7211 */ /* 0x000fc800078f30ff */
[----:B------:R-:W-:Y:S02]  /*65150*/  SHF.R.S32.HI R44, RZ, 0x6, R44 ;  /* 0x00000006ff2c7819 */ /* 0x000fe4000001142c */
[----:B--2---:R-:W-:-:S04]  /*65160*/  IADD3 R45, R45, 0x1, RZ ;  /* 0x000000012d2d7810 */ /* 0x004fc80007ffe0ff */
[----:B------:R-:W-:Y:S01]  /*65170*/  ISETP.NE.U32.AND P0, PT, R45, R44, PT ;  /* 0x0000002c2d00720c */ /* 0x000fe20003f05070 */
[----:B------:R1:W-:-:S12]  /*65180*/  STL [R1+0x153c], R45 ;  /* 0x00153c2d01007387 */ /* 0x0003d80000100800 */
[----:B-1----:R-:W-:Y:S01]  /*65190*/  @!P0 CALL.REL.NOINC `(.L_x_1) ;  /* 0x0000001000008944 */ /* 0x002fe20003c00000 */
[----:B------:R-:W-:Y:S05]  /*651a0*/  BRA `(.L_x_2) ;  /* 0xfffb881000007947 */ /* 0x000fea000383ffff */
.L_x_1:
[----:B------:R-:W2:Y:S01]  /*651b0*/  LDL R3, [R1+0x1520] ;  /* 0x0015200001037983 */ /* 0x000ea20000100800 */
[----:B------:R-:W-:-:S04]  /*651c0*/  DEPBAR.LE SB0, 0x0 ;  /* 0x000080000000791a */ /* 0x000fc80000000000 */
        /* <DEDUP_REMOVED lines=9> */
[----:B------:R-:W1:Y:S02]  /*65260*/  S2R R47, SR_TID.X ;  /* 0x00000000002f7919 */ /* 0x000e640000002100 */
[----:B-1----:R-:W-:-:S02]  /*65270*/  IMAD.SHL.U32 R0, R47, 0x200, RZ ;  /* 0x000002002f007824 */ /* 0x002fc400078e00ff */
[C---:B------:R-:W-:Y:S01]  /*65280*/  IMAD.SHL.U32 R2, R47.reuse, 0x20, RZ ;  /* 0x000000202f027824 */ /* 0x040fe200078e00ff */
[C---:B------:R-:W-:Y:S02]  /*65290*/  SHF.L.U32 R44, R47.reuse, 0xb, RZ ;  /* 0x0000000b2f2c7819 */ /* 0x040fe400000006ff */
[----:B------:R-:W-:Y:S01]  /*652a0*/  LOP3.LUT R0, R0, 0x3000, RZ, 0xc0, !PT ;  /* 0x0000300000007812 */ /* 0x000fe200078ec0ff */
[C---:B------:R-:W-:Y:S01]  /*652b0*/  IMAD.SHL.U32 R45, R47.reuse, 0x4, RZ ;  /* 0x000000042f2d7824 */ /* 0x040fe200078e00ff */
[----:B------:R-:W-:Y:S02]  /*652c0*/  LOP3.LUT R44, R44, 0x3000, RZ, 0xc0, !PT ;  /* 0x000030002c2c7812 */ /* 0x000fe400078ec0ff */
[----:B------:R-:W-:Y:S02]  /*652d0*/  LOP3.LUT R0, R0, 0x60, R2, 0xf8, !PT ;  /* 0x0000006000007812 */ /* 0x000fe400078ef802 */
[----:B------:R-:W-:Y:S02]  /*652e0*/  LOP3.LUT R47, R47, 0x7f, RZ, 0xc0, !PT ;  /* 0x0000007f2f2f7812 */ /* 0x000fe400078ec0ff */
[----:B------:R-:W-:Y:S01]  /*652f0*/  LOP3.LUT R0, R0, 0x170, R45, 0x78, !PT ;  /* 0x0000017000007812 */ /* 0x000fe200078e782d */
[----:B------:R-:W-:Y:S01]  /*65300*/  BAR.SYNC.DEFER_BLOCKING 0x0 ;  /* 0x0000000000007b1d */ /* 0x000fe20000010000 */
[----:B--2---:R-:W-:-:S04]  /*65310*/  IADD3 R2, R3, 0x1, RZ ;  /* 0x0000000103027810 */ /* 0x004fc80007ffe0ff */
[----:B------:R-:W-:Y:S01]  /*65320*/  ISETP.GE.AND P1, PT, R2, c[0x0][0x17c], PT ;  /* 0x00005f0002007a0c */ /* 0x000fe20003f26270 */
[----:B------:R-:W-:Y:S02]  /*65330*/  IMAD R2, R47, 0x10, R44 ;  /* 0x000000102f027824 */ /* 0x000fe400078e022c */
[----:B------:R-:W2:Y:S01]  /*65340*/  LDL.LU R44, [R1+0x2c0] ;  /* 0x0002c000012c7983 */ /* 0x000ea20000300800 */
[----:B---3--:R-:W-:-:S03]  /*65350*/  IMAD.IADD R0, R0, 0x1, R46 ;  /* 0x0000000100007824 */ /* 0x008fc600078e022e */
[----:B------:R-:W2:Y:S04]  /*65360*/  LDL.LU R45, [R1+0x2c4] ;  /* 0x0002c400012d7983 */ /* 0x000ea80000300800 */
[----:B------:R-:W2:Y:S04]  /*65370*/  LDL.LU R46, [R1+0x420] ;  /* 0x00042000012e7983 */ /* 0x000ea80000300800 */
[----:B------:R-:W2:Y:S04]  /*65380*/  LDL.LU R47, [R1+0x424] ;  /* 0x00042400012f7983 */ /* 0x000ea80000300800 */
[----:B------:R-:W3:Y:S04]  /*65390*/  LDL.LU R56, [R1+0x2c8] ;  /* 0x0002c80001387983 */ /* 0x000ee80000300800 */
[----:B------:R-:W3:Y:S04]  /*653a0*/  LDL.LU R57, [R1+0x2cc] ;  /* 0x0002cc0001397983 */ /* 0x000ee80000300800 */
[----:B------:R-:W3:Y:S04]  /*653b0*/  LDL.LU R58, [R1+0x428] ;  /* 0x00042800013a7983 */ /* 0x000ee80000300800 */
[----:B----4-:R1:W-:Y:S04]  /*653c0*/  STS.128 [R0], R52 ;  /* 0x0000003400007388 */ /* 0x0103e80000000c00 */
[----:B------:R-:W3:Y:S04]  /*653d0*/  LDL.LU R59, [R1+0x42c] ;  /* 0x00042c00013b7983 */ /* 0x000ee80000300800 */
[----:B------:R4:W-:Y:S04]  /*653e0*/  STS.128 [R0+0x80], R48 ;  /* 0x0000803000007388 */ /* 0x0009e80000000c00 */
[----:B-1----:R-:W3:Y:S04]  /*653f0*/  LDL.LU R54, [R1+0x190] ;  /* 0x0001900001367983 */ /* 0x002ee80000300800 */
[----:B------:R-:W3:Y:S04]  /*65400*/  LDL.LU R55, [R1+0x194] ;  /* 0x0001940001377983 */ /* 0x000ee80000300800 */
[----:B----4-:R-:W4:Y:S04]  /*65410*/  LDL.LU R50, [R1+0x198] ;  /* 0x0001980001327983 */ /* 0x010f280000300800 */
[----:B------:R-:W4:Y:S01]  /*65420*/  LDL.LU R51, [R1+0x19c] ;  /* 0x00019c0001337983 */ /* 0x000f220000300800 */
[----:B-----5:R-:W-:Y:S01]  /*65430*/  IMAD.MOV.U32 R52, RZ, RZ, R208 ;  /* 0x000000ffff347224 */ /* 0x020fe200078e00d0 */
[----:B------:R-:W-:Y:S01]  /*65440*/  MOV R53, R209 ;  /* 0x000000d100357202 */ /* 0x000fe20000000f00 */
[----:B------:R-:W-:-:S02]  /*65450*/  IMAD.MOV.U32 R48, RZ, RZ, R210 ;  /* 0x000000ffff307224 */ /* 0x000fc400078e00d2 */
[----:B------:R-:W-:Y:S01]  /*65460*/  IMAD.MOV.U32 R49, RZ, RZ, R211 ;  /* 0x000000ffff317224 */ /* 0x000fe200078e00d3 */
[----:B------:R-:W-:Y:S02]  /*65470*/  IADD3 R3, R3, 0x2, RZ ;  /* 0x0000000203037810 */ /* 0x000fe40007ffe0ff */
[C---:B------:R-:W-:Y:S02]  /*65480*/  LOP3.LUT R208, R2.reuse, 0x20, RZ, 0x3c, !PT ;  /* 0x0000002002d07812 */ /* 0x040fe400078e3cff */
[----:B------:R-:W-:Y:S02]  /*65490*/  ISETP.GE.AND P4, PT, R3, c[0x0][0x17c], PT ;  /* 0x00005f0003007a0c */ /* 0x000fe40003f86270 */
[C---:B------:R-:W-:Y:S02]  /*654a0*/  LOP3.LUT R3, R2.reuse, 0x40, RZ, 0x3c, !PT ;  /* 0x0000004002037812 */ /* 0x040fe400078e3cff */
[----:B------:R-:W-:Y:S01]  /*654b0*/  LOP3.LUT R252, R2, 0x60, RZ, 0x3c, !PT ;  /* 0x0000006002fc7812 */ /* 0x000fe200078e3cff */
[----:B--2---:R1:W-:Y:S02]  /*654c0*/  STS.128 [R0+0x200], R44 ;  /* 0x0002002c00007388 */ /* 0x0043e40000000c00 */
[----:B-1----:R-:W-:Y:S01]  /*654d0*/  IMAD.MOV.U32 R46, RZ, RZ, R4 ;  /* 0x000000ffff2e7224 */ /* 0x002fe200078e0004 */
[----:B------:R-:W-:Y:S01]  /*654e0*/  MOV R45, R173 ;  /* 0x000000ad002d7202 */ /* 0x000fe20000000f00 */
[----:B------:R-:W-:Y:S01]  /*654f0*/  IMAD.MOV.U32 R47, RZ, RZ, R5 ;  /* 0x000000ffff2f7224 */ /* 0x000fe200078e0005 */
[----:B------:R-:W-:Y:S01]  /*65500*/  MOV R5, R175 ;  /* 0x000000af00057202 */ /* 0x000fe20000000f00 */
[----:B------:R-:W-:-:S02]  /*65510*/  IMAD.MOV.U32 R44, RZ, RZ, R172 ;  /* 0x000000ffff2c7224 */ /* 0x000fc400078e00ac */
[----:B------:R-:W-:Y:S01]  /*65520*/  IMAD.MOV.U32 R4, RZ, RZ, R174 ;  /* 0x000000ffff047224 */ /* 0x000fe200078e00ae */
[----:B---3--:R-:W-:Y:S04]  /*65530*/  STS.128 [R0+0x280], R56 ;  /* 0x0002803800007388 */ /* 0x008fe80000000c00 */
[----:B------:R-:W-:Y:S04]  /*65540*/  STS.128 [R0+0x600], R44 ;  /* 0x0006002c00007388 */ /* 0x000fe80000000c00 */
[----:B------:R-:W-:Y:S04]  /*65550*/  STS.128 [R0+0x680], R4 ;  /* 0x0006800400007388 */ /* 0x000fe80000000c00 */
[----:B------:R-:W-:Y:S04]  /*65560*/  STS.128 [R0+0x400], R52 ;  /* 0x0004003400007388 */ /* 0x000fe80000000c00 */
[----:B----4-:R-:W-:Y:S04]  /*65570*/  STS.128 [R0+0x480], R48 ;  /* 0x0004803000007388 */ /* 0x010fe80000000c00 */
[----:B------:R-:W-:Y:S06]  /*65580*/  BAR.SYNC.DEFER_BLOCKING 0x0 ;  /* 0x0000000000007b1d */ /* 0x000fec0000010000 */
[----:B------:R-:W1:Y:S04]  /*65590*/  LDS.128 R52, [R2] ;  /* 0x0000000002347984 */ /* 0x000e680000000c00 */
[----:B------:R-:W2:Y:S04]  /*655a0*/  LDS.128 R48, [R2+0x800] ;  /* 0x0008000002307984 */ /* 0x000ea80000000c00 */
[----:B------:R-:W3:Y:S04]  /*655b0*/  LDS.128 R56, [R208] ;  /* 0x00000000d0387984 */ /* 0x000ee80000000c00 */
[----:B-1----:R-:W-:Y:S04]  /*655c0*/  STL.64 [R1+0x4e0], R52 ;  /* 0x0004e03401007387 */ /* 0x002fe80000100a00 */
[----:B------:R-:W-:Y:S04]  /*655d0*/  STL.64 [R1+0x4e8], R54 ;  /* 0x0004e83601007387 */ /* 0x000fe80000100a00 */
[----:B------:R-:W1:Y:S04]  /*655e0*/  LDS.128 R52, [R208+0x800] ;  /* 0x00080000d0347984 */ /* 0x000e680000000c00 */
[----:B--2---:R-:W-:Y:S04]  /*655f0*/  STL.64 [R1+0x610], R48 ;  /* 0x0006103001007387 */ /* 0x004fe80000100a00 */
[----:B------:R-:W-:Y:S04]  /*65600*/  STL.64 [R1+0x618], R50 ;  /* 0x0006183201007387 */ /* 0x000fe80000100a00 */
[----:B------:R-:W2:Y:S04]  /*65610*/  LDS.128 R48, [R3] ;  /* 0x0000000003307984 */ /* 0x000ea80000000c00 */
[----:B---3--:R-:W-:Y:S04]  /*65620*/  STL.64 [R1+0x520], R56 ;  /* 0x0005203801007387 */ /* 0x008fe80000100a00 */
[----:B------:R-:W-:Y:S04]  /*65630*/  STL.64 [R1+0x528], R58 ;  /* 0x0005283a01007387 */ /* 0x000fe80000100a00 */
[----:B------:R-:W3:Y:S04]  /*65640*/  LDS.128 R56, [R3+0x800] ;  /* 0x0008000003387984 */ /* 0x000ee80000000c00 */
[----:B-1----:R-:W-:Y:S04]  /*65650*/  STL.64 [R1+0x640], R52 ;  /* 0x0006403401007387 */ /* 0x002fe80000100a00 */
[----:B------:R-:W-:Y:S04]  /*65660*/  STL.64 [R1+0x648], R54 ;  /* 0x0006483601007387 */ /* 0x000fe80000100a00 */
[----:B------:R-:W1:Y:S04]  /*65670*/  LDS.128 R52, [R252] ;  /* 0x00000000fc347984 */ /* 0x000e680000000c00 */
[----:B--2---:R-:W-:Y:S04]  /*65680*/  STL.64 [R1+0x570], R48 ;  /* 0x0005703001007387 */ /* 0x004fe80000100a00 */
[----:B------:R-:W-:Y:S04]  /*65690*/  STL.64 [R1+0x578], R50 ;  /* 0x0005783201007387 */ /* 0x000fe80000100a00 */
[----:B------:R-:W2:Y:S01]  /*656a0*/  LDS.128 R48, [R252+0x800] ;  /* 0x00080000fc307984 */ /* 0x000ea20000000c00 */
[----:B------:R-:W-:Y:S01]  /*656b0*/  IMAD.MOV.U32 R46, RZ, RZ, R12 ;  /* 0x000000ffff2e7224 */ /* 0x000fe200078e000c */
[----:B------:R-:W-:Y:S01]  /*656c0*/  MOV R47, R13 ;  /* 0x0000000d002f7202 */ /* 0x000fe20000000f00 */
[----:B------:R-:W-:Y:S01]  /*656d0*/  IMAD.MOV.U32 R12, RZ, RZ, R170 ;  /* 0x000000ffff0c7224 */ /* 0x000fe200078e00aa */
[----:B------:R-:W-:Y:S01]  /*656e0*/  MOV R5, R165 ;  /* 0x000000a500057202 */ /* 0x000fe20000000f00 */
[----:B------:R-:W-:Y:S01]  /*656f0*/  IMAD.MOV.U32 R13, RZ, RZ, R171 ;  /* 0x000000ffff0d7224 */ /* 0x000fe200078e00ab */
[----:B------:R-:W-:Y:S01]  /*65700*/  BAR.SYNC.DEFER_BLOCKING 0x0 ;  /* 0x0000000000007b1d */ /* 0x000fe20000010000 */
[----:B------:R-:W-:-:S02]  /*65710*/  IMAD.MOV.U32 R4, RZ, RZ, R164 ;  /* 0x000000ffff047224 */ /* 0x000fc400078e00a4 */
[----:B------:R-:W-:Y:S02]  /*65720*/  IMAD.MOV.U32 R6, RZ, RZ, R84 ;  /* 0x000000ffff067224 */ /* 0x000fe400078e0054 */
[----:B------:R-:W-:Y:S01]  /*65730*/  IMAD.MOV.U32 R7, RZ, RZ, R85 ;  /* 0x000000ffff077224 */ /* 0x000fe200078e0055 */
[----:B------:R-:W-:Y:S01]  /*65740*/  MOV R85, R167 ;  /* 0x000000a700557202 */ /* 0x000fe20000000f00 */
[----:B------:R-:W-:Y:S02]  /*65750*/  IMAD.MOV.U32 R44, RZ, RZ, R168 ;  /* 0x000000ffff2c7224 */ /* 0x000fe400078e00a8 */
[----:B------:R-:W-:Y:S02]  /*65760*/  IMAD.MOV.U32 R45, RZ, RZ, R169 ;  /* 0x000000ffff2d7224 */ /* 0x000fe400078e00a9 */
[----:B------:R-:W-:Y:S01]  /*65770*/  IMAD.MOV.U32 R84, RZ, RZ, R166 ;  /* 0x000000ffff547224 */ /* 0x000fe200078e00a6 */
[----:B------:R4:W-:Y:S04]  /*65780*/  STS.128 [R0+0x80], R12 ;  /* 0x0000800c00007388 */ /* 0x0009e80000000c00 */
[----:B------:R1:W-:Y:S04]  /*65790*/  STS.128 [R0+0x200], R4 ;  /* 0x0002000400007388 */ /* 0x0003e80000000c00 */
[----:B------:R-:W-:Y:S01]  /*657a0*/  STS.128 [R0], R44 ;  /* 0x0000002c00007388 */ /* 0x000fe20000000c00 */
[----:B----4-:R-:W-:Y:S01]  /*657b0*/  IMAD.MOV.U32 R14, RZ, RZ, R92 ;  /* 0x000000ffff0e7224 */ /* 0x010fe200078e005c */
[----:B------:R-:W-:Y:S01]  /*657c0*/  MOV R15, R93 ;  /* 0x0000005d000f7202 */ /* 0x000fe20000000f00 */
[----:B------:R-:W-:-:S02]  /*657d0*/  IMAD.MOV.U32 R12, RZ, RZ, R160 ;  /* 0x000000ffff0c7224 */ /* 0x000fc400078e00a0 */
[----:B-1----:R-:W-:Y:S01]  /*657e0*/  IMAD.MOV.U32 R6, RZ, RZ, R96 ;  /* 0x000000ffff067224 */ /* 0x002fe200078e0060 */
[----:B------:R-:W-:Y:S01]  /*657f0*/  MOV R5, R157 ;  /* 0x0000009d00057202 */ /* 0x000fe20000000f00 */
[----:B------:R-:W-:Y:S01]  /*65800*/  IMAD.MOV.U32 R7, RZ, RZ, R97 ;  /* 0x000000ffff077224 */ /* 0x000fe200078e0061 */
[----:B------:R-:W-:Y:S01]  /*65810*/  MOV R97, R159 ;  /* 0x0000009f00617202 */ /* 0x000fe20000000f00 */
[----:B------:R-:W-:Y:S02]  /*65820*/  IMAD.MOV.U32 R13, RZ, RZ, R161 ;  /* 0x000000ffff0d7224 */ /* 0x000fe400078e00a1 */
[----:B------:R-:W-:Y:S02]  /*65830*/  IMAD.MOV.U32 R92, RZ, RZ, R162 ;  /* 0x000000ffff5c7224 */ /* 0x000fe400078e00a2 */
[----:B------:R-:W-:Y:S02]  /*65840*/  IMAD.MOV.U32 R93, RZ, RZ, R163 ;  /* 0x000000ffff5d7224 */ /* 0x000fe400078e00a3 */
[----:B------:R-:W-:-:S02]  /*65850*/  IMAD.MOV.U32 R4, RZ, RZ, R156 ;  /* 0x000000ffff047224 */ /* 0x000fc400078e009c */
[----:B------:R-:W-:Y:S01]  /*65860*/  IMAD.MOV.U32 R96, RZ, RZ, R158 ;  /* 0x000000ffff607224 */ /* 0x000fe200078e009e */
[----:B------:R-:W-:Y:S04]  /*65870*/  STS.128 [R0+0x280], R84 ;  /* 0x0002805400007388 */ /* 0x000fe80000000c00 */
[----:B------:R-:W-:Y:S04]  /*65880*/  STS.128 [R0+0x400], R12 ;  /* 0x0004000c00007388 */ /* 0x000fe80000000c00 */
[----:B------:R-:W-:Y:S04]  /*65890*/  STS.128 [R0+0x480], R92 ;  /* 0x0004805c00007388 */ /* 0x000fe80000000c00 */
[----:B------:R-:W-:Y:S04]  /*658a0*/  STS.128 [R0+0x600], R4 ;  /* 0x0006000400007388 */ /* 0x000fe80000000c00 */
[----:B------:R-:W-:Y:S04]  /*658b0*/  STS.128 [R0+0x680], R96 ;  /* 0x0006806000007388 */ /* 0x000fe80000000c00 */
[----:B------:R-:W-:Y:S06]  /*658c0*/  BAR.SYNC.DEFER_BLOCKING 0x0 ;  /* 0x0000000000007b1d */ /* 0x000fec0000010000 */
[----:B---3--:R-:W-:Y:S04]  /*658d0*/  STL.64 [R1+0x6b0], R56 ;  /* 0x0006b03801007387 */ /* 0x008fe80000100a00 */
[----:B------:R-:W-:Y:S04]  /*658e0*/  STL.64 [R1+0x6b8], R58 ;  /* 0x0006b83a01007387 */ /* 0x000fe80000100a00 */
[----:B------:R-:W-:Y:S04]  /*658f0*/  STL.64 [R1+0x5c0], R52 ;  /* 0x0005c03401007387 */ /* 0x000fe80000100a00 */
[----:B------:R-:W-:Y:S04]  /*65900*/  STL.64 [R1+0x5c8], R54 ;  /* 0x0005c83601007387 */ /* 0x000fe80000100a00 */
[----:B--2---:R-:W-:Y:S04]  /*65910*/  STL.64 [R1+0x6c0], R48 ;  /* 0x0006c03001007387 */ /* 0x004fe80000100a00 */
[----:B------:R-:W-:Y:S04]  /*65920*/  STL.64 [R1+0x6c8], R50 ;  /* 0x0006c83201007387 */ /* 0x000fe80000100a00 */
        /* <DEDUP_REMOVED lines=31> */
[----:B------:R4:W-:Y:S04]  /*65b20*/  STS.128 [R0], R12 ;  /* 0x0000000c00007388 */ /* 0x0009e80000000c00 */
[----:B------:R1:W-:Y:S04]  /*65b30*/  STS.128 [R0+0x200], R4 ;  /* 0x0002000400007388 */ /* 0x0003e80000000c00 */
[----:B------:R-:W-:Y:S01]  /*65b40*/  STS.128 [R0+0x80], R100 ;  /* 0x0000806400007388 */ /* 0x000fe20000000c00 */
        /* <DEDUP_REMOVED lines=17> */
[----:B---3--:R-:W-:Y:S04]  /*65c60*/  STL.64 [R1+0x630], R52 ;  /* 0x0006303401007387 */ /* 0x008fe80000100a00 */
[----:B------:R-:W-:Y:S04]  /*65c70*/  STL.64 [R1+0x638], R54 ;  /* 0x0006383601007387 */ /* 0x000fe80000100a00 */
[----:B------:R-:W-:Y:S06]  /*65c80*/  BAR.SYNC.DEFER_BLOCKING 0x0 ;  /* 0x0000000000007b1d */ /* 0x000fec0000010000 */
        /* <DEDUP_REMOVED lines=31> */
[----:B---3--:R-:W-:Y:S04]  /*65e80*/  STL.64 [R1+0x5f0], R52 ;  /* 0x0005f03401007387 */ /* 0x008fe80000100a00 */
[----:B------:R-:W-:Y:S04]  /*65e90*/  STL.64 [R1+0x5f8], R54 ;  /* 0x0005f83601007387 */ /* 0x000fe80000100a00 */
[----:B-1----:R-:W-:Y:S04]  /*65ea0*/  STL.64 [R1+0x4d0], R48 ;  /* 0x0004d03001007387 */ /* 0x002fe80000100a00 */
[----:B------:R-:W-:Y:S04]  /*65eb0*/  STL.64 [R1+0x4d8], R50 ;  /* 0x0004d83201007387 */ /* 0x000fe80000100a00 */
[----:B------:R1:W-:Y:S04]  /*65ec0*/  STS.128 [R0], R12 ;  /* 0x0000000c00007388 */ /* 0x0003e80000000c00 */
[----:B--2---:R-:W-:Y:S04]  /*65ed0*/  STL.64 [R1+0x620], R44 ;  /* 0x0006202c01007387 */ /* 0x004fe80000100a00 */
[----:B------:R2:W-:Y:S04]  /*65ee0*/  STS.128 [R0+0x200], R4 ;  /* 0x0002000400007388 */ /* 0x0005e80000000c00 */
[----:B------:R-:W-:Y:S01]  /*65ef0*/  STL.64 [R1+0x628], R46 ;  /* 0x0006282e01007387 */ /* 0x000fe20000100a00 */
[----:B-1----:R-:W-:Y:S01]  /*65f00*/  IMAD.MOV.U32 R12, RZ, RZ, R144 ;  /* 0x000000ffff0c7224 */ /* 0x002fe200078e0090 */
[----:B------:R-:W-:Y:S01]  /*65f10*/  MOV R15, R153 ;  /* 0x00000099000f7202 */ /* 0x000fe20000000f00 */
[----:B------:R-:W-:-:S02]  /*65f20*/  IMAD.MOV.U32 R13, RZ, RZ, R145 ;  /* 0x000000ffff0d7224 */ /* 0x000fc400078e0091 */
[----:B------:R-:W-:Y:S02]  /*65f30*/  IMAD.MOV.U32 R14, RZ, RZ, R152 ;  /* 0x000000ffff0e7224 */ /* 0x000fe400078e0098 */
[----:B--2---:R-:W-:Y:S01]  /*65f40*/  IMAD.MOV.U32 R4, RZ, RZ, R16 ;  /* 0x000000ffff047224 */ /* 0x004fe200078e0010 */
[----:B------:R-:W-:Y:S01]  /*65f50*/  MOV R5, R17 ;  /* 0x0000001100057202 */ /* 0x000fe20000000f00 */
[----:B------:R-:W-:Y:S01]  /*65f60*/  IMAD.MOV.U32 R6, RZ, RZ, R20 ;  /* 0x000000ffff067224 */ /* 0x000fe200078e0014 */
[----:B------:R-:W2:Y:S01]  /*65f70*/  LDL.LU R16, [R1+0x540] ;  /* 0x0005400001107983 */ /* 0x000ea20000300800 */
[----:B------:R-:W-:Y:S01]  /*65f80*/  IMAD.MOV.U32 R7, RZ, RZ, R21 ;  /* 0x000000ffff077224 */ /* 0x000fe200078e0015 */
[----:B------:R-:W-:Y:S01]  /*65f90*/  MOV R21, R19 ;  /* 0x0000001300157202 */ /* 0x000fe20000000f00 */
[----:B------:R-:W-:Y:S01]  /*65fa0*/  IMAD.MOV.U32 R20, RZ, RZ, R18 ;  /* 0x000000ffff147224 */ /* 0x000fe200078e0012 */
[----:B------:R-:W2:Y:S04]  /*65fb0*/  LDL.LU R17, [R1+0x544] ;  /* 0x0005440001117983 */ /* 0x000ea80000300800 */
[----:B------:R-:W2:Y:S04]  /*65fc0*/  LDL.LU R18, [R1+0x560] ;  /* 0x0005600001127983 */ /* 0x000ea80000300800 */
[----:B------:R1:W-:Y:S04]  /*65fd0*/  STS.128 [R0+0x400], R12 ;  /* 0x0004000c00007388 */ /* 0x0003e80000000c00 */
[----:B------:R-:W2:Y:S04]  /*65fe0*/  LDL.LU R19, [R1+0x564] ;  /* 0x0005640001137983 */ /* 0x000ea80000300800 */
[----:B-1----:R-:W3:Y:S04]  /*65ff0*/  LDL.LU R12, [R1+0x548] ;  /* 0x00054800010c7983 */ /* 0x002ee80000300800 */
[----:B------:R-:W3:Y:S04]  /*66000*/  LDL.LU R13, [R1+0x54c] ;  /* 0x00054c00010d7983 */ /* 0x000ee80000300800 */
[----:B------:R-:W3:Y:S04]  /*66010*/  LDL.LU R14, [R1+0x568] ;  /* 0x00056800010e7983 */ /* 0x000ee80000300800 */
[----:B------:R-:W3:Y:S01]  /*66020*/  LDL.LU R15, [R1+0x56c] ;  /* 0x00056c00010f7983 */ /* 0x000ee20000300800 */
[----:B------:R-:W-:Y:S01]  /*66030*/  IMAD.MOV.U32 R132, RZ, RZ, R138 ;  /* 0x000000ffff847224 */ /* 0x000fe200078e008a */
[----:B------:R-:W-:Y:S01]  /*66040*/  MOV R141, R151 ;  /* 0x00000097008d7202 */ /* 0x000fe20000000f00 */
[----:B------:R-:W-:-:S02]  /*66050*/  IMAD.MOV.U32 R133, RZ, RZ, R139 ;  /* 0x000000ffff857224 */ /* 0x000fc400078e008b */
[----:B------:R-:W-:Y:S02]  /*66060*/  IMAD.MOV.U32 R140, RZ, RZ, R150 ;  /* 0x000000ffff8c7224 */ /* 0x000fe400078e0096 */
[----:B------:R-:W-:Y:S02]  /*66070*/  IMAD.MOV.U32 R152, RZ, RZ, R146 ;  /* 0x000000ffff987224 */ /* 0x000fe400078e0092 */
[----:B------:R-:W-:Y:S01]  /*66080*/  IMAD.MOV.U32 R153, RZ, RZ, R147 ;  /* 0x000000ffff997224 */ /* 0x000fe200078e0093 */
[----:B------:R-:W-:Y:S04]  /*66090*/  STS.128 [R0+0x80], R132 ;  /* 0x0000808400007388 */ /* 0x000fe80000000c00 */
[----:B------:R-:W-:Y:S04]  /*660a0*/  STS.128 [R0+0x280], R140 ;  /* 0x0002808c00007388 */ /* 0x000fe80000000c00 */
[----:B------:R-:W-:Y:S04]  /*660b0*/  STS.128 [R0+0x480], R152 ;  /* 0x0004809800007388 */ /* 0x000fe80000000c00 */
[----:B------:R1:W-:Y:S04]  /*660c0*/  STS.128 [R0+0x600], R4 ;  /* 0x0006000400007388 */ /* 0x0003e80000000c00 */
[----:B------:R-:W-:Y:S04]  /*660d0*/  STS.128 [R0+0x680], R20 ;  /* 0x0006801400007388 */ /* 0x000fe80000000c00 */
[----:B------:R-:W-:Y:S06]  /*660e0*/  BAR.SYNC.DEFER_BLOCKING 0x0 ;  /* 0x0000000000007b1d */ /* 0x000fec0000010000 */
[----:B-1----:R-:W3:Y:S04]  /*660f0*/  LDL.LU R4, [R1+0x3b0] ;  /* 0x0003b00001047983 */ /* 0x002ee80000300800 */
[----:B------:R-:W3:Y:S04]  /*66100*/  LDL.LU R5, [R1+0x3b4] ;  /* 0x0003b40001057983 */ /* 0x000ee80000300800 */
[----:B------:R-:W3:Y:S04]  /*66110*/  LDL.LU R6, [R1+0x3f0] ;  /* 0x0003f00001067983 */ /* 0x000ee80000300800 */
[----:B------:R-:W3:Y:S04]  /*66120*/  LDL.LU R7, [R1+0x3f4] ;  /* 0x0003f40001077983 */ /* 0x000ee80000300800 */
[----:B------:R-:W1:Y:S04]  /*66130*/  LDS.128 R44, [R2] ;  /* 0x00000000022c7984 */ /* 0x000e680000000c00 */
[----:B------:R-:W1:Y:S04]  /*66140*/  LDS.128 R20, [R2+0x800] ;  /* 0x0008000002147984 */ /* 0x000e680000000c00 */
[----:B------:R-:W1:Y:S04]  /*66150*/  LDS.128 R48, [R208] ;  /* 0x00000000d0307984 */ /* 0x000e680000000c00 */
[----:B-1----:R-:W-:Y:S04]  /*66160*/  STL.64 [R1+0x190], R44 ;  /* 0x0001902c01007387 */ /* 0x002fe80000100a00 */
[----:B------:R-:W-:Y:S04]  /*66170*/  STL.64 [R1+0x198], R46 ;  /* 0x0001982e01007387 */ /* 0x000fe80000100a00 */
[----:B------:R-:W1:Y:S04]  /*66180*/  LDS.128 R44, [R208+0x800] ;  /* 0x00080000d02c7984 */ /* 0x000e680000000c00 */
[----:B------:R-:W-:Y:S04]  /*66190*/  STL.64 [R1+0x490], R20 ;  /* 0x0004901401007387 */ /* 0x000fe80000100a00 */
[----:B------:R-:W-:Y:S04]  /*661a0*/  STL.64 [R1+0x498], R22 ;  /* 0x0004981601007387 */ /* 0x000fe80000100a00 */
[----:B------:R-:W1:Y:S04]  /*661b0*/  LDS.128 R20, [R3] ;  /* 0x0000000003147984 */ /* 0x000e680000000c00 */
[----:B------:R-:W-:Y:S04]  /*661c0*/  STL.64 [R1+0x2c0], R48 ;  /* 0x0002c03001007387 */ /* 0x000fe80000100a00 */
[----:B------:R-:W-:Y:S04]  /*661d0*/  STL.64 [R1+0x2c8], R50 ;  /* 0x0002c83201007387 */ /* 0x000fe80000100a00 */
[----:B------:R-:W1:Y:S04]  /*661e0*/  LDS.128 R48, [R3+0x800] ;  /* 0x0008000003307984 */ /* 0x000e680000000c00 */
[----:B-1----:R-:W-:Y:S04]  /*661f0*/  STL.64 [R1+0x4f0], R44 ;  /* 0x0004f02c01007387 */ /* 0x002fe80000100a00 */
[----:B------:R-:W-:Y:S04]  /*66200*/  STL.64 [R1+0x4f8], R46 ;  /* 0x0004f82e01007387 */ /* 0x000fe80000100a00 */
[----:B------:R-:W1:Y:S04]  /*66210*/  LDS.128 R44, [R252] ;  /* 0x00000000fc2c7984 */ /* 0x000e680000000c00 */
[----:B------:R-:W-:Y:S04]  /*66220*/  STL.64 [R1+0x440], R20 ;  /* 0x0004401401007387 */ /* 0x000fe80000100a00 */
[----:B------:R-:W-:Y:S04]  /*66230*/  STL.64 [R1+0x448], R22 ;  /* 0x0004481601007387 */ /* 0x000fe80000100a00 */
[----:B------:R-:W1:Y:S04]  /*66240*/  LDS.128 R20, [R252+0x800] ;  /* 0x00080000fc147984 */ /* 0x000e680000000c00 */
[----:B------:R-:W-:Y:S06]  /*66250*/  BAR.SYNC.DEFER_BLOCKING 0x0 ;  /* 0x0000000000007b1d */ /* 0x000fec0000010000 */
[----:B------:R-:W-:Y:S04]  /*66260*/  STL.64 [R1+0x540], R48 ;  /* 0x0005403001007387 */ /* 0x000fe80000100a00 */
[----:B------:R-:W-:Y:S04]  /*66270*/  STL.64 [R1+0x548], R50 ;  /* 0x0005483201007387 */ /* 0x000fe80000100a00 */
[----:B-1----:R1:W-:Y:S04]  /*66280*/  STL.64 [R1+0x460], R44 ;  /* 0x0004602c01007387 */ /* 0x0023e80000100a00 */
[----:B------:R1:W-:Y:S04]  /*66290*/  STL.64 [R1+0x468], R46 ;  /* 0x0004682e01007387 */ /* 0x0003e80000100a00 */
[----:B------:R1:W-:Y:S04]  /*662a0*/  STL.64 [R1+0x560], R20 ;  /* 0x0005601401007387 */ /* 0x0003e80000100a00 */
[----:B------:R1:W-:Y:S04]  /*662b0*/  STL.64 [R1+0x568], R22 ;  /* 0x0005681601007387 */ /* 0x0003e80000100a00 */
        /* <DEDUP_REMOVED lines=8> */
[----:B--2---:R1:W-:Y:S04]  /*66340*/  STS.128 [R0], R16 ;  /* 0x0000001000007388 */ /* 0x0043e80000000c00 */
[----:B-1----:R-:W2:Y:S04]  /*66350*/  LDL.LU R16, [R1+0x128] ;  /* 0x0001280001107983 */ /* 0x002ea80000300800 */
[----:B------:R-:W2:Y:S04]  /*66360*/  LDL.LU R17, [R1+0x12c] ;  /* 0x00012c0001117983 */ /* 0x000ea80000300800 */
[----:B------:R-:W2:Y:S04]  /*66370*/  LDL.LU R18, [R1+0x188] ;  /* 0x0001880001127983 */ /* 0x000ea80000300800 */
[----:B---3--:R1:W-:Y:S04]  /*66380*/  STS.128 [R0+0x80], R12 ;  /* 0x0000800c00007388 */ /* 0x0083e80000000c00 */
[----:B------:R-:W2:Y:S04]  /*66390*/  LDL.LU R19, [R1+0x18c] ;  /* 0x00018c0001137983 */ /* 0x000ea80000300800 */
[----:B-1----:R-:W3:Y:S04]  /*663a0*/  LDL.LU R14, [R1+0xe0] ;  /* 0x0000e000010e7983 */ /* 0x002ee80000300800 */
[----:B------:R-:W3:Y:S04]  /*663b0*/  LDL.LU R15, [R1+0xe4] ;  /* 0x0000e400010f7983 */ /* 0x000ee80000300800 */
[----:B------:R1:W-:Y:S04]  /*663c0*/  STS.128 [R0+0x200], R4 ;  /* 0x0002000400007388 */ /* 0x0003e80000000c00 */
[----:B-1----:R-:W2:Y:S04]  /*663d0*/  LDL.LU R6, [R1+0xe8] ;  /* 0x0000e80001067983 */ /* 0x002ea80000300800 */
[----:B------:R-:W2:Y:S01]  /*663e0*/  LDL.LU R7, [R1+0xec] ;  /* 0x0000ec0001077983 */ /* 0x000ea20000300800 */
[----:B------:R-:W-:-:S02]  /*663f0*/  IMAD.MOV.U32 R12, RZ, RZ, R8 ;  /* 0x000000ffff0c7224 */ /* 0x000fc400078e0008 */
[----:B------:R-:W-:Y:S01]  /*66400*/  IMAD.MOV.U32 R13, RZ, RZ, R9 ;  /* 0x000000ffff0d7224 */ /* 0x000fe200078e0009 */
[----:B------:R-:W-:Y:S01]  /*66410*/  MOV R5, R11 ;  /* 0x0000000b00057202 */ /* 0x000fe20000000f00 */
[----:B------:R-:W-:-:S03]  /*66420*/  IMAD.MOV.U32 R4, RZ, RZ, R10 ;  /* 0x000000ffff047224 */ /* 0x000fc600078e000a */
[----:B---3--:R1:W-:Y:S04]  /*66430*/  STS.128 [R0+0x600], R12 ;  /* 0x0006000c00007388 */ /* 0x0083e80000000c00 */
[----:B-1----:R-:W3:Y:S04]  /*66440*/  LDL.LU R14, [R1+0xc0] ;  /* 0x0000c000010e7983 */ /* 0x002ee80000300800 */
[----:B------:R-:W3:Y:S04]  /*66450*/  LDL.LU R15, [R1+0xc4] ;  /* 0x0000c400010f7983 */ /* 0x000ee80000300800 */
[----:B----4-:R-:W-:Y:S04]  /*66460*/  STS.128 [R0+0x280], R44 ;  /* 0x0002802c00007388 */ /* 0x010fe80000000c00 */
[----:B------:R-:W-:Y:S04]  /*66470*/  STS.128 [R0+0x400], R20 ;  /* 0x0004001400007388 */ /* 0x000fe80000000c00 */
[----:B--2---:R-:W-:Y:S04]  /*66480*/  STS.128 [R0+0x480], R16 ;  /* 0x0004801000007388 */ /* 0x004fe80000000c00 */
[----:B------:R-:W2:Y:S04]  /*66490*/  LDL.LU R10, [R1+0xc8] ;  /* 0x0000c800010a7983 */ /* 0x000ea80000300800 */
[----:B------:R-:W2:Y:S04]  /*664a0*/  LDL.LU R11, [R1+0xcc] ;  /* 0x0000cc00010b7983 */ /* 0x000ea80000300800 */
[----:B------:R1:W-:Y:S04]  /*664b0*/  STS.128 [R0+0x680], R4 ;  /* 0x0006800400007388 */ /* 0x0003e80000000c00 */
[----:B------:R-:W-:Y:S06]  /*664c0*/  BAR.SYNC.DEFER_BLOCKING 0x0 ;  /* 0x0000000000007b1d */ /* 0x000fec0000010000 */
[----:B-1----:R-:W2:Y:S04]  /*664d0*/  LDL.LU R6, [R1+0xa0] ;  /* 0x0000a00001067983 */ /* 0x002ea80000300800 */
[----:B------:R-:W2:Y:S04]  /*664e0*/  LDL.LU R7, [R1+0xa4] ;  /* 0x0000a40001077983 */ /* 0x000ea80000300800 */
        /* <DEDUP_REMOVED lines=18> */
[----:B------:R-:W-:Y:S01]  /*66610*/  STL.64 [R1+0x7c0], R44 ;  /* 0x0007c02c01007387 */ /* 0x000fe20000100a00 */
[----:B------:R-:W-:-:S03]  /*66620*/  IMAD.MOV.U32 R12, RZ, RZ, R80 ;  /* 0x000000ffff0c7224 */ /* 0x000fc600078e0050 */
[----:B------:R-:W-:Y:S04]  /*66630*/  STL.64 [R1+0x7c8], R46 ;  /* 0x0007c82e01007387 */ /* 0x000fe80000100a00 */
[----:B------:R-:W-:Y:S01]  /*66640*/  BAR.SYNC.DEFER_BLOCKING 0x0 ;  /* 0x0000000000007b1d */ /* 0x000fe20000010000 */
[----:B------:R-:W-:-:S05]  /*66650*/  IMAD.MOV.U32 R13, RZ, RZ, R81 ;  /* 0x000000ffff0d7224 */ /* 0x000fca00078e0051 */
[----:B-1----:R-:W-:Y:S04]  /*66660*/  STL.64 [R1+0x740], R20 ;  /* 0x0007401401007387 */ /* 0x002fe80000100a00 */
[----:B------:R1:W-:Y:S04]  /*66670*/  STL.64 [R1+0x748], R22 ;  /* 0x0007481601007387 */ /* 0x0003e80000100a00 */
[----:B------:R-:W-:Y:S04]  /*66680*/  STL.64 [R1+0x7d0], R16 ;  /* 0x0007d01001007387 */ /* 0x000fe80000100a00 */
[----:B------:R1:W-:Y:S04]  /*66690*/  STL.64 [R1+0x7d8], R18 ;  /* 0x0007d81201007387 */ /* 0x0003e80000100a00 */
[----:B-1----:R-:W4:Y:S04]  /*666a0*/  LDL.LU R22, [R1+0xa8] ;  /* 0x0000a80001167983 */ /* 0x002f280000300800 */
[----:B------:R-:W4:Y:S04]  /*666b0*/  LDL.LU R23, [R1+0xac] ;  /* 0x0000ac0001177983 */ /* 0x000f280000300800 */
[----:B------:R-:W4:Y:S04]  /*666c0*/  LDL.LU R18, [R1+0x60] ;  /* 0x0000600001127983 */ /* 0x000f280000300800 */
[----:B------:R-:W4:Y:S04]  /*666d0*/  LDL.LU R19, [R1+0x64] ;  /* 0x0000640001137983 */ /* 0x000f280000300800 */
[----:B---3--:R1:W-:Y:S04]  /*666e0*/  STS.128 [R0], R12 ;  /* 0x0000000c00007388 */ /* 0x0083e80000000c00 */
[----:B-1----:R-:W3:Y:S04]  /*666f0*/  LDL.LU R14, [R1+0x68] ;  /* 0x00006800010e7983 */ /* 0x002ee80000300800 */
[----:B------:R-:W3:Y:S01]  /*66700*/  LDL.LU R15, [R1+0x6c] ;  /* 0x00006c00010f7983 */ /* 0x000ee20000300800 */
[----:B------:R-:W-:Y:S01]  /*66710*/  IMAD.MOV.U32 R8, RZ, RZ, R82 ;  /* 0x000000ffff087224 */ /* 0x000fe200078e0052 */
[----:B------:R-:W-:Y:S01]  /*66720*/  MOV R9, R83 ;  /* 0x0000005300097202 */ /* 0x000fe20000000f00 */
[----:B------:R-:W-:-:S02]  /*66730*/  IMAD.MOV.U32 R4, RZ, RZ, R88 ;  /* 0x000000ffff047224 */ /* 0x000fc400078e0058 */
[----:B------:R-:W-:Y:S02]  /*66740*/  IMAD.MOV.U32 R5, RZ, RZ, R89 ;  /* 0x000000ffff057224 */ /* 0x000fe400078e0059 */
[----:B--2---:R1:W-:Y:S04]  /*66750*/  STS.128 [R0+0x80], R8 ;  /* 0x0000800800007388 */ /* 0x0043e80000000c00 */
[----:B-1----:R-:W2:Y:S04]  /*66760*/  LDL.LU R8, [R1+0x50] ;  /* 0x0000500001087983 */ /* 0x002ea80000300800 */
[----:B------:R-:W2:Y:S04]  /*66770*/  LDL.LU R9, [R1+0x54] ;  /* 0x0000540001097983 */ /* 0x000ea80000300800 */
[----:B------:R-:W2:Y:S04]  /*66780*/  LDL.LU R10, [R1+0x40] ;  /* 0x00004000010a7983 */ /* 0x000ea80000300800 */
[----:B------:R1:W-:Y:S04]  /*66790*/  STS.128 [R0+0x200], R4 ;  /* 0x0002000400007388 */ /* 0x0003e80000000c00 */
[----:B------:R-:W2:Y:S04]  /*667a0*/  LDL.LU R11, [R1+0x44] ;  /* 0x00004400010b7983 */ /* 0x000ea80000300800 */
[----:B-1----:R-:W2:Y:S04]  /*667b0*/  LDL.LU R4, [R1+0x58] ;  /* 0x0000580001047983 */ /* 0x002ea80000300800 */
[----:B------:R-:W2:Y:S04]  /*667c0*/  LDL.LU R5, [R1+0x5c] ;  /* 0x00005c0001057983 */ /* 0x000ea80000300800 */
[----:B------:R-:W2:Y:S04]  /*667d0*/  LDL.LU R6, [R1+0x48] ;  /* 0x0000480001067983 */ /* 0x000ea80000300800 */
[----:B------:R-:W2:Y:S01]  /*667e0*/  LDL.LU R7, [R1+0x4c] ;  /* 0x00004c0001077983 */ /* 0x000ea20000300800 */
[----:B------:R-:W-:Y:S01]  /*667f0*/  IMAD.MOV.U32 R12, RZ, RZ, R202 ;  /* 0x000000ffff0c7224 */ /* 0x000fe200078e00ca */
[----:B------:R-:W-:Y:S01]  /*66800*/  MOV R13, R203 ;  /* 0x000000cb000d7202 */ /* 0x000fe20000000f00 */
[----:B------:R-:W-:Y:S01]  /*66810*/  IMAD.MOV.U32 R20, RZ, RZ, R90 ;  /* 0x000000ffff147224 */ /* 0x000fe200078e005a */
[----:B------:R-:W-:Y:S01]  /*66820*/  MOV R21, R91 ;  /* 0x0000005b00157202 */ /* 0x000fe20000000f00 */
[----:B------:R-:W-:-:S02]  /*66830*/  IMAD.MOV.U32 R16, RZ, RZ, R200 ;  /* 0x000000ffff107224 */ /* 0x000fc400078e00c8 */
[----:B------:R-:W-:Y:S01]  /*66840*/  IMAD.MOV.U32 R17, RZ, RZ, R201 ;  /* 0x000000ffff117224 */ /* 0x000fe200078e00c9 */
[----:B---3--:R1:W-:Y:S04]  /*66850*/  STS.128 [R0+0x480], R12 ;  /* 0x0004800c00007388 */ /* 0x0083e80000000c00 */
[----:B-1----:R-:W3:Y:S04]  /*66860*/  LDL.LU R12, [R1+0x30] ;  /* 0x00003000010c7983 */ /* 0x002ee80000300800 */
[----:B------:R-:W3:Y:S04]  /*66870*/  LDL.LU R13, [R1+0x34] ;  /* 0x00003400010d7983 */ /* 0x000ee80000300800 */
[----:B------:R-:W3:Y:S04]  /*66880*/  LDL.LU R14, [R1+0x20] ;  /* 0x00002000010e7983 */ /* 0x000ee80000300800 */
[----:B------:R-:W3:Y:S04]  /*66890*/  LDL.LU R15, [R1+0x24] ;  /* 0x00002400010f7983 */ /* 0x000ee80000300800 */
[----:B----4-:R-:W-:Y:S04]  /*668a0*/  STS.128 [R0+0x280], R20 ;  /* 0x0002801400007388 */ /* 0x010fe80000000c00 */
[----:B------:R-:W-:Y:S04]  /*668b0*/  STS.128 [R0+0x400], R16 ;  /* 0x0004001000007388 */ /* 0x000fe80000000c00 */
[----:B--2---:R1:W-:Y:S04]  /*668c0*/  STS.128 [R0+0x600], R8 ;  /* 0x0006000800007388 */ /* 0x0043e80000000c00 */
[----:B-1----:R-:W2:Y:S04]  /*668d0*/  LDL.LU R8, [R1+0x38] ;  /* 0x0000380001087983 */ /* 0x002ea80000300800 */
[----:B------:R-:W2:Y:S04]  /*668e0*/  LDL.LU R9, [R1+0x3c] ;  /* 0x00003c0001097983 */ /* 0x000ea80000300800 */
[----:B------:R1:W-:Y:S04]  /*668f0*/  STS.128 [R0+0x680], R4 ;  /* 0x0006800400007388 */ /* 0x0003e80000000c00 */
[----:B------:R-:W-:Y:S06]  /*66900*/  BAR.SYNC.DEFER_BLOCKING 0x0 ;  /* 0x0000000000007b1d */ /* 0x000fec0000010000 */
[----:B------:R-:W2:Y:S04]  /*66910*/  LDL.LU R10, [R1+0x28] ;  /* 0x00002800010a7983 */ /* 0x000ea80000300800 */
[----:B------:R-:W2:Y:S04]  /*66920*/  LDL.LU R11, [R1+0x2c] ;  /* 0x00002c00010b7983 */ /* 0x000ea80000300800 */
[----:B-1----:R-:W4:Y:S04]  /*66930*/  LDL.LU R4, [R1+0x10] ;  /* 0x0000100001047983 */ /* 0x002f280000300800 */
[----:B------:R-:W4:Y:S04]  /*66940*/  LDL.LU R5, [R1+0x14] ;  /* 0x0000140001057983 */ /* 0x000f280000300800 */
[----:B------:R-:W4:Y:S04]  /*66950*/  LDL.LU R6, [R1] ;  /* 0x0000000001067983 */ /* 0x000f280000300800 */
[----:B------:R-:W1:Y:S04]  /*66960*/  LDS.128 R20, [R2] ;  /* 0x0000000002147984 */ /* 0x000e680000000c00 */
[----:B------:R-:W1:Y:S04]  /*66970*/  LDS.128 R16, [R2+0x800] ;  /* 0x0008000002107984 */ /* 0x000e680000000c00 */
[----:B------:R-:W4:Y:S04]  /*66980*/  LDL.LU R7, [R1+0x4] ;  /* 0x0000040001077983 */ /* 0x000f280000300800 */
        /* <DEDUP_REMOVED lines=19> */
[----:B-1----:R-:W-:Y:S04]  /*66ac0*/  STL.64 [R1+0x6e0], R20 ;  /* 0x0006e01401007387 */ /* 0x002fe80000100a00 */
[----:B------:R-:W-:Y:S04]  /*66ad0*/  STL.64 [R1+0x6e8], R22 ;  /* 0x0006e81601007387 */ /* 0x000fe80000100a00 */
[----:B------:R-:W-:Y:S04]  /*66ae0*/  STL.64 [R1+0x7a0], R16 ;  /* 0x0007a01001007387 */ /* 0x000fe80000100a00 */
[----:B------:R-:W-:Y:S04]  /*66af0*/  STL.64 [R1+0x7a8], R18 ;  /* 0x0007a81201007387 */ /* 0x000fe80000100a00 */
[----:B---3--:R1:W-:Y:S04]  /*66b00*/  STS.128 [R0], R12 ;  /* 0x0000000c00007388 */ /* 0x0083e80000000c00 */
[----:B-1----:R-:W3:Y:S04]  /*66b10*/  LDL.LU R12, [R1+0x18] ;  /* 0x00001800010c7983 */ /* 0x002ee80000300800 */
[----:B------:R-:W3:Y:S04]  /*66b20*/  LDL.LU R13, [R1+0x1c] ;  /* 0x00001c00010d7983 */ /* 0x000ee80000300800 */
[----:B------:R-:W3:Y:S04]  /*66b30*/  LDL.LU R14, [R1+0x8] ;  /* 0x00000800010e7983 */ /* 0x000ee80000300800 */
[----:B------:R-:W3:Y:S04]  /*66b40*/  LDL.LU R15, [R1+0xc] ;  /* 0x00000c00010f7983 */ /* 0x000ee80000300800 */
[----:B--2---:R1:W-:Y:S02]  /*66b50*/  STS.128 [R0+0x80], R8 ;  /* 0x0000800800007388 */ /* 0x0043e40000000c00 */
[----:B-1----:R-:W-:Y:S01]  /*66b60*/  IMAD.MOV.U32 R10, RZ, RZ, R244 ;  /* 0x000000ffff0a7224 */ /* 0x002fe200078e00f4 */
[----:B------:R-:W-:Y:S01]  /*66b70*/  MOV R11, R245 ;  /* 0x000000f5000b7202 */ /* 0x000fe20000000f00 */
[----:B------:R-:W-:-:S02]  /*66b80*/  IMAD.MOV.U32 R8, RZ, RZ, R248 ;  /* 0x000000ffff087224 */ /* 0x000fc400078e00f8 */
[----:B------:R-:W-:Y:S02]  /*66b90*/  IMAD.MOV.U32 R9, RZ, RZ, R249 ;  /* 0x000000ffff097224 */ /* 0x000fe400078e00f9 */
[----:B------:R-:W-:Y:S01]  /*66ba0*/  IMAD.MOV.U32 R244, RZ, RZ, R250 ;  /* 0x000000fffff47224 */ /* 0x000fe200078e00fa */
[----:B----4-:R1:W-:Y:S01]  /*66bb0*/  STS.128 [R0+0x200], R4 ;  /* 0x0002000400007388 */ /* 0x0103e20000000c00 */
[----:B------:R-:W-:-:S03]  /*66bc0*/  IMAD.MOV.U32 R245, RZ, RZ, R251 ;  /* 0x000000fffff57224 */ /* 0x000fc600078e00fb */
[----:B------:R2:W-:Y:S04]  /*66bd0*/  STS.128 [R0+0x400], R8 ;  /* 0x0004000800007388 */ /* 0x0005e80000000c00 */
[----:B------:R-:W-:Y:S01]  /*66be0*/  STS.128 [R0+0x480], R244 ;  /* 0x000480f400007388 */ /* 0x000fe20000000c00 */
[----:B-1----:R-:W-:Y:S01]  /*66bf0*/  IMAD.MOV.U32 R6, RZ, RZ, R232 ;  /* 0x000000ffff067224 */ /* 0x002fe200078e00e8 */
[----:B------:R-:W-:Y:S01]  /*66c00*/  MOV R5, R237 ;  /* 0x000000ed00057202 */ /* 0x000fe20000000f00 */
[----:B------:R-:W-:Y:S01]  /*66c10*/  IMAD.MOV.U32 R7, RZ, RZ, R233 ;  /* 0x000000ffff077224 */ /* 0x000fe200078e00e9 */
[----:B------:R-:W-:Y:S01]  /*66c20*/  MOV R233, R239 ;  /* 0x000000ef00e97202 */ /* 0x000fe20000000f00 */
[----:B------:R-:W-:Y:S02]  /*66c30*/  IMAD.MOV.U32 R4, RZ, RZ, R236 ;  /* 0x000000ffff047224 */ /* 0x000fe400078e00ec */
[----:B------:R-:W-:-:S03]  /*66c40*/  IMAD.MOV.U32 R232, RZ, RZ, R238 ;  /* 0x000000ffffe87224 */ /* 0x000fc600078e00ee */
[----:B------:R-:W-:Y:S04]  /*66c50*/  STS.128 [R0+0x600], R4 ;  /* 0x0006000400007388 */ /* 0x000fe80000000c00 */
[----:B------:R-:W-:Y:S01]  /*66c60*/  STS.128 [R0+0x680], R232 ;  /* 0x000680e800007388 */ /* 0x000fe20000000c00 */
[----:B--2---:R-:W-:Y:S01]  /*66c70*/  IMAD.MOV.U32 R8, RZ, RZ, R228 ;  /* 0x000000ffff087224 */ /* 0x004fe200078e00e4 */
[----:B------:R-:W-:Y:S01]  /*66c80*/  MOV R11, R225 ;  /* 0x000000e1000b7202 */ /* 0x000fe20000000f00 */
[----:B------:R-:W-:Y:S02]  /*66c90*/  IMAD.MOV.U32 R9, RZ, RZ, R229 ;  /* 0x000000ffff097224 */ /* 0x000fe400078e00e5 */
[----:B------:R-:W-:Y:S01]  /*66ca0*/  IMAD.MOV.U32 R10, RZ, RZ, R224 ;  /* 0x000000ffff0a7224 */ /* 0x000fe200078e00e0 */
[----:B---3--:R-:W-:Y:S04]  /*66cb0*/  STS.128 [R0+0x280], R12 ;  /* 0x0002800c00007388 */ /* 0x008fe80000000c00 */
        /* <DEDUP_REMOVED lines=18> */
[----:B------:R-:W2:Y:S04]  /*66de0*/  LDS.128 R12, [R252+0x800] ;  /* 0x00080000fc0c7984 */ /* 0x000ea80000000c00 */
[----:B------:R-:W-:Y:S06]  /*66df0*/  BAR.SYNC.DEFER_BLOCKING 0x0 ;  /* 0x0000000000007b1d */ /* 0x000fec0000010000 */
[----:B---3--:R-:W-:Y:S04]  /*66e00*/  STL.64 [R1+0x730], R20 ;  /* 0x0007301401007387 */ /* 0x008fe80000100a00 */
[----:B------:R-:W-:Y:S04]  /*66e10*/  STL.64 [R1+0x738], R22 ;  /* 0x0007381601007387 */ /* 0x000fe80000100a00 */
[----:B-1----:R-:W-:Y:S04]  /*66e20*/  STL.64 [R1+0xe0], R16 ;  /* 0x0000e01001007387 */ /* 0x002fe80000100a00 */
[----:B------:R-:W-:Y:S04]  /*66e30*/  STL.64 [R1+0xe8], R18 ;  /* 0x0000e81201007387 */ /* 0x000fe80000100a00 */
[----:B------:R1:W-:Y:S04]  /*66e40*/  STS.128 [R0], R8 ;  /* 0x0000000800007388 */ /* 0x0003e80000000c00 */
[----:B--2---:R2:W-:Y:S04]  /*66e50*/  STL.64 [R1+0x770], R12 ;  /* 0x0007700c01007387 */ /* 0x0045e80000100a00 */
[----:B------:R3:W-:Y:S01]  /*66e60*/  STL.64 [R1+0x778], R14 ;  /* 0x0007780e01007387 */ /* 0x0007e20000100a00 */
[----:B-1----:R-:W-:Y:S01]  /*66e70*/  IMAD.MOV.U32 R8, RZ, RZ, R212 ;  /* 0x000000ffff087224 */ /* 0x002fe200078e00d4 */
[----:B------:R-:W-:Y:S01]  /*66e80*/  MOV R11, R205 ;  /* 0x000000cd000b7202 */ /* 0x000fe20000000f00 */
[----:B------:R-:W-:Y:S01]  /*66e90*/  IMAD.MOV.U32 R9, RZ, RZ, R213 ;  /* 0x000000ffff097224 */ /* 0x000fe200078e00d5 */
[----:B--2---:R-:W2:Y:S01]  /*66ea0*/  LDL.LU R12, [R1+0x530] ;  /* 0x00053000010c7983 */ /* 0x004ea20000300800 */
[----:B------:R-:W-:-:S03]  /*66eb0*/  IMAD.MOV.U32 R10, RZ, RZ, R204 ;  /* 0x000000ffff0a7224 */ /* 0x000fc600078e00cc */
[----:B------:R-:W2:Y:S04]  /*66ec0*/  LDL.LU R13, [R1+0x534] ;  /* 0x00053400010d7983 */ /* 0x000ea80000300800 */
[----:B---3--:R-:W2:Y:S04]  /*66ed0*/  LDL.LU R14, [R1+0x11c0] ;  /* 0x0011c000010e7983 */ /* 0x008ea80000300800 */
[----:B------:R-:W2:Y:S04]  /*66ee0*/  LDL.LU R15, [R1+0x11c4] ;  /* 0x0011c400010f7983 */ /* 0x000ea80000300800 */
[----:B------:R1:W-:Y:S04]  /*66ef0*/  STS.128 [R0+0x400], R8 ;  /* 0x0004000800007388 */ /* 0x0003e80000000c00 */
[----:B-1----:R-:W3:Y:S04]  /*66f00*/  LDL.LU R8, [R1+0x538] ;  /* 0x0005380001087983 */ /* 0x002ee80000300800 */
[----:B------:R-:W3:Y:S04]  /*66f10*/  LDL.LU R9, [R1+0x53c] ;  /* 0x00053c0001097983 */ /* 0x000ee80000300800 */
[----:B------:R-:W3:Y:S04]  /*66f20*/  LDL.LU R10, [R1+0x11c8] ;  /* 0x0011c800010a7983 */ /* 0x000ee80000300800 */
[----:B------:R-:W3:Y:S01]  /*66f30*/  LDL.LU R11, [R1+0x11cc] ;  /* 0x0011cc00010b7983 */ /* 0x000ee20000300800 */
[----:B------:R-:W-:Y:S01]  /*66f40*/  IMAD.MOV.U32 R4, RZ, RZ, R220 ;  /* 0x000000ffff047224 */ /* 0x000fe200078e00dc */
[----:B------:R-:W-:Y:S01]  /*66f50*/  MOV R5, R221 ;  /* 0x000000dd00057202 */ /* 0x000fe20000000f00 */
[----:B------:R-:W-:-:S02]  /*66f60*/  IMAD.MOV.U32 R6, RZ, RZ, R216 ;  /* 0x000000ffff067224 */ /* 0x000fc400078e00d8 */
[----:B------:R-:W-:Y:S01]  /*66f70*/  IMAD.MOV.U32 R7, RZ, RZ, R217 ;  /* 0x000000ffff077224 */ /* 0x000fe200078e00d9 */
[----:B------:R-:W-:Y:S01]  /*66f80*/  MOV R217, R223 ;  /* 0x000000df00d97202 */ /* 0x000fe20000000f00 */
[----:B------:R-:W-:-:S03]  /*66f90*/  IMAD.MOV.U32 R224, RZ, RZ, R230 ;  /* 0x000000ffffe07224 */ /* 0x000fc600078e00e6 */
[----:B------:R1:W-:Y:S01]  /*66fa0*/  STS.128 [R0+0x200], R4 ;  /* 0x0002000400007388 */ /* 0x0003e20000000c00 */
[----:B------:R-:W-:Y:S02]  /*66fb0*/  IMAD.MOV.U32 R225, RZ, RZ, R231 ;  /* 0x000000ffffe17224 */ /* 0x000fe400078e00e7 */
[----:B------:R-:W-:Y:S02]  /*66fc0*/  IMAD.MOV.U32 R216, RZ, RZ, R222 ;  /* 0x000000ffffd87224 */ /* 0x000fe400078e00de */
[----:B------:R-:W-:Y:S02]  /*66fd0*/  IMAD.MOV.U32 R204, RZ, RZ, R214 ;  /* 0x000000ffffcc7224 */ /* 0x000fe400078e00d6 */
[----:B------:R-:W-:Y:S01]  /*66fe0*/  IMAD.MOV.U32 R205, RZ, RZ, R215 ;  /* 0x000000ffffcd7224 */ /* 0x000fe200078e00d7 */
[----:B------:R-:W-:Y:S01]  /*66ff0*/  STS.128 [R0+0x80], R224 ;  /* 0x000080e000007388 */ /* 0x000fe20000000c00 */
[----:B-1----:R-:W-:Y:S01]  /*67000*/  IMAD.MOV.U32 R6, RZ, RZ, R28 ;  /* 0x000000ffff067224 */ /* 0x002fe200078e001c */
[----:B------:R-:W-:Y:S01]  /*67010*/  MOV R5, R25 ;  /* 0x0000001900057202 */ /* 0x000fe20000000f00 */
[----:B------:R-:W-:Y:S01]  /*67020*/  IMAD.MOV.U32 R7, RZ, RZ, R29 ;  /* 0x000000ffff077224 */ /* 0x000fe200078e001d */
[----:B------:R-:W-:Y:S01]  /*67030*/  MOV R29, R27 ;  /* 0x0000001b001d7202 */ /* 0x000fe20000000f00 */
[----:B------:R-:W-:-:S02]  /*67040*/  IMAD.MOV.U32 R4, RZ, RZ, R24 ;  /* 0x000000ffff047224 */ /* 0x000fc400078e0018 */
[----:B------:R-:W-:Y:S01]  /*67050*/  IMAD.MOV.U32 R28, RZ, RZ, R26 ;  /* 0x000000ffff1c7224 */ /* 0x000fe200078e001a */
        /* <DEDUP_REMOVED lines=12> */
[----:B------:R-:W1:Y:S04]  /*67120*/  LDS.128 R20, [R208+0x800] ;  /* 0x00080000d0147984 */ /* 0x000e680000000c00 */
[----:B-1----:R-:W-:Y:S04]  /*67130*/  STL [R1+0x21b0], R249 ;  /* 0x0021b0f901007387 */ /* 0x002fe80000100800 */
[----:B------:R-:W-:Y:S04]  /*67140*/  STL [R1+0x21a8], R250 ;  /* 0x0021a8fa01007387 */ /* 0x000fe80000100800 */
[----:B------:R-:W-:Y:S04]  /*67150*/  STL [R1+0x21a4], R251 ;  /* 0x0021a4fb01007387 */ /* 0x000fe80000100800 */
[----:B------:R-:W-:Y:S04]  /*67160*/  STL.64 [R1+0xc0], R16 ;  /* 0x0000c01001007387 */ /* 0x000fe80000100a00 */
[----:B------:R-:W-:Y:S04]  /*67170*/  STL.64 [R1+0xc8], R18 ;  /* 0x0000c81201007387 */ /* 0x000fe80000100a00 */
[----:B------:R-:W1:Y:S04]  /*67180*/  LDS.128 R16, [R3] ;  /* 0x0000000003107984 */ /* 0x000e680000000c00 */
[----:B------:R-:W-:Y:S04]  /*67190*/  STL.64 [R1], R24 ;  /* 0x0000001801007387 */ /* 0x000fe80000100a00 */
[----:B------:R-:W-:Y:S04]  /*671a0*/  STL.64 [R1+0x8], R26 ;  /* 0x0000081a01007387 */ /* 0x000fe80000100a00 */
[----:B------:R-:W-:Y:S04]  /*671b0*/  STL.64 [R1+0x180], R20 ;  /* 0x0001801401007387 */ /* 0x000fe80000100a00 */
[----:B------:R-:W-:Y:S04]  /*671c0*/  STL.64 [R1+0x188], R22 ;  /* 0x0001881601007387 */ /* 0x000fe80000100a00 */
[----:B------:R-:W1:Y:S04]  /*671d0*/  LDS.128 R24, [R3+0x800] ;  /* 0x0008000003187984 */ /* 0x000e680000000c00 */
[----:B------:R-:W1:Y:S04]  /*671e0*/  LDS.128 R20, [R252] ;  /* 0x00000000fc147984 */ /* 0x000e680000000c00 */
[----:B-1----:R-:W-:Y:S04]  /*671f0*/  STL.64 [R1+0x20], R16 ;  /* 0x0000201001007387 */ /* 0x002fe80000100a00 */
[----:B------:R-:W-:Y:S04]  /*67200*/  STL.64 [R1+0x28], R18 ;  /* 0x0000281201007387 */ /* 0x000fe80000100a00 */
[----:B------:R-:W1:Y:S04]  /*67210*/  LDS.128 R16, [R252+0x800] ;  /* 0x00080000fc107984 */ /* 0x000e680000000c00 */
[----:B------:R-:W-:Y:S06]  /*67220*/  BAR.SYNC.DEFER_BLOCKING 0x0 ;  /* 0x0000000000007b1d */ /* 0x000fec0000010000 */
[----:B------:R-:W-:Y:S04]  /*67230*/  STL.64 [R1+0x530], R24 ;  /* 0x0005301801007387 */ /* 0x000fe80000100a00 */
[----:B------:R-:W-:Y:S04]  /*67240*/  STL.64 [R1+0x538], R26 ;  /* 0x0005381a01007387 */ /* 0x000fe80000100a00 */
[----:B------:R1:W-:Y:S04]  /*67250*/  STL.64 [R1+0x40], R20 ;  /* 0x0000401401007387 */ /* 0x0003e80000100a00 */
[----:B------:R1:W-:Y:S02]  /*67260*/  STL.64 [R1+0x48], R22 ;  /* 0x0000481601007387 */ /* 0x0003e40000100a00 */
[----:B-1----:R-:W-:-:S02]  /*67270*/  IMAD.MOV.U32 R250, RZ, RZ, R16 ;  /* 0x000000fffffa7224 */ /* 0x002fc400078e0010 */
[----:B------:R1:W-:Y:S04]  /*67280*/  STL.64 [R1+0x718], R18 ;  /* 0x0007181201007387 */ /* 0x0003e80000100a00 */
[----:B------:R-:W-:Y:S04]  /*67290*/  STL [R1+0x21ac], R250 ;  /* 0x0021acfa01007387 */ /* 0x000fe80000100800 */
[----:B------:R-:W4:Y:S01]  /*672a0*/  LDL.LU R20, [R1+0x378] ;  /* 0x0003780001147983 */ /* 0x000f220000300800 */
[----:B------:R-:W-:-:S03]  /*672b0*/  IMAD.MOV.U32 R251, RZ, RZ, R17 ;  /* 0x000000fffffb7224 */ /* 0x000fc600078e0011 */
[----:B------:R-:W4:Y:S04]  /*672c0*/  LDL.LU R21, [R1+0x37c] ;  /* 0x00037c0001157983 */ /* 0x000f280000300800 */
[----:B------:R-:W4:Y:S04]  /*672d0*/  LDL.LU R22, [R1+0x3e8] ;  /* 0x0003e80001167983 */ /* 0x000f280000300800 */
[----:B------:R-:W4:Y:S04]  /*672e0*/  LDL.LU R23, [R1+0x3ec] ;  /* 0x0003ec0001177983 */ /* 0x000f280000300800 */
[----:B------:R-:W4:Y:S04]  /*672f0*/  LDL.LU R16, [R1+0x110] ;  /* 0x0001100001107983 */ /* 0x000f280000300800 */
[----:B------:R-:W4:Y:S04]  /*67300*/  LDL.LU R17, [R1+0x114] ;  /* 0x0001140001117983 */ /* 0x000f280000300800 */
[----:B-1----:R-:W4:Y:S04]  /*67310*/  LDL.LU R18, [R1+0x260] ;  /* 0x0002600001127983 */ /* 0x002f280000300800 */
[----:B------:R-:W4:Y:S04]  /*67320*/  LDL.LU R19, [R1+0x264] ;  /* 0x0002640001137983 */ /* 0x000f280000300800 */
[----:B--2---:R1:W-:Y:S04]  /*67330*/  STS.128 [R0], R12 ;  /* 0x0000000c00007388 */ /* 0x0043e80000000c00 */
[----:B-1----:R-:W2:Y:S04]  /*67340*/  LDL.LU R12, [R1+0x118] ;  /* 0x00011800010c7983 */ /* 0x002ea80000300800 */
[----:B------:R-:W2:Y:S04]  /*67350*/  LDL.LU R13, [R1+0x11c] ;  /* 0x00011c00010d7983 */ /* 0x000ea80000300800 */
[----:B------:R-:W2:Y:S04]  /*67360*/  LDL.LU R14, [R1+0x268] ;  /* 0x00026800010e7983 */ /* 0x000ea80000300800 */
[----:B------:R-:W2:Y:S04]  /*67370*/  LDL.LU R15, [R1+0x26c] ;  /* 0x00026c00010f7983 */ /* 0x000ea80000300800 */
[----:B---3--:R1:W-:Y:S04]  /*67380*/  STS.128 [R0+0x80], R8 ;  /* 0x0000800800007388 */ /* 0x0083e80000000c00 */
[----:B-1----:R-:W3:Y:S04]  /*67390*/  LDL.LU R8, [R1+0xd0] ;  /* 0x0000d00001087983 */ /* 0x002ee80000300800 */
[----:B------:R-:W3:Y:S04]  /*673a0*/  LDL.LU R9, [R1+0xd4] ;  /* 0x0000d40001097983 */ /* 0x000ee80000300800 */
[----:B------:R-:W3:Y:S04]  /*673b0*/  LDL.LU R10, [R1+0x250] ;  /* 0x00025000010a7983 */ /* 0x000ee80000300800 */
[----:B------:R-:W3:Y:S04]  /*673c0*/  LDL.LU R11, [R1+0x254] ;  /* 0x00025400010b7983 */ /* 0x000ee80000300800 */
[----:B------:R1:W-:Y:S04]  /*673d0*/  STS.128 [R0+0x200], R4 ;  /* 0x0002000400007388 */ /* 0x0003e80000000c00 */
[----:B-1----:R-:W4:Y:S04]  /*673e0*/  LDL.LU R4, [R1+0xd8] ;  /* 0x0000d80001047983 */ /* 0x002f280000300800 */
[----:B------:R-:W4:Y:S04]  /*673f0*/  LDL.LU R5, [R1+0xdc] ;  /* 0x0000dc0001057983 */ /* 0x000f280000300800 */
[----:B------:R-:W4:Y:S04]  /*67400*/  LDL.LU R6, [R1+0x258] ;  /* 0x0002580001067983 */ /* 0x000f280000300800 */
[----:B------:R-:W4:Y:S04]  /*67410*/  LDL.LU R7, [R1+0x25c] ;  /* 0x00025c0001077983 */ /* 0x000f280000300800 */
[----:B--2---:R1:W-:Y:S04]  /*67420*/  STS.128 [R0+0x480], R12 ;  /* 0x0004800c00007388 */ /* 0x0043e80000000c00 */
        /* <DEDUP_REMOVED lines=9> */
[----:B----4-:R-:W-:Y:S04]  /*674c0*/  STS.128 [R0+0x280], R20 ;  /* 0x0002801400007388 */ /* 0x010fe80000000c00 */
[----:B------:R-:W-:Y:S04]  /*674d0*/  STS.128 [R0+0x400], R16 ;  /* 0x0004001000007388 */ /* 0x000fe80000000c00 */
[----:B------:R1:W-:Y:S04]  /*674e0*/  STS.128 [R0+0x680], R4 ;  /* 0x0006800400007388 */ /* 0x0003e80000000c00 */
        /* <DEDUP_REMOVED lines=136> */
[----:B------:R-:W1:Y:S04]  /*67d70*/  LDS.128 R20, [R2] ;  /* 0x0000000002147984 */ /* 0x000e680000000c00 */
[----:B------:R-:W1:Y:S04]  /*67d80*/  LDS.128 R16, [R2+0x800] ;  /* 0x0008000002107984 */ /* 0x000e680000000c00 */
[----:B------:R-:W3:Y:S04]  /*67d90*/  LDL.LU R7, [R1+0xf4] ;  /* 0x0000f40001077983 */ /* 0x000ee80000300800 */
        /* <DEDUP_REMOVED lines=21> */
[----:B------:R1:W-:Y:S04]  /*67ef0*/  STL.64 [R1+0x230], R16 ;  /* 0x0002301001007387 */ /* 0x0003e80000100a00 */
[----:B------:R1:W-:Y:S04]  /*67f00*/  STL.64 [R1+0x238], R18 ;  /* 0x0002381201007387 */ /* 0x0003e80000100a00 */
[----:B-1----:R-:W4:Y:S04]  /*67f10*/  LDL.LU R16, [R1+0x108] ;  /* 0x0001080001107983 */ /* 0x002f280000300800 */
        /* <DEDUP_REMOVED lines=13> */
[----:B------:R1:W-:Y:S02]  /*67ff0*/  STS.128 [R0+0x200], R4 ;  /* 0x0002000400007388 */ /* 0x0003e40000000c00 */
[----:B-1----:R-:W-:Y:S01]  /*68000*/  IMAD.MOV.U32 R4, RZ, RZ, R32 ;  /* 0x000000ffff047224 */ /* 0x002fe200078e0020 */
[----:B------:R-:W-:Y:S01]  /*68010*/  MOV R5, R33 ;  /* 0x0000002100057202 */ /* 0x000fe20000000f00 */
[----:B------:R-:W-:-:S02]  /*68020*/  IMAD.MOV.U32 R6, RZ, RZ, R36 ;  /* 0x000000ffff067224 */ /* 0x000fc400078e0024 */
[----:B------:R-:W-:-:S05]  /*68030*/  IMAD.MOV.U32 R7, RZ, RZ, R37 ;  /* 0x000000ffff077224 */ /* 0x000fca00078e0025 */
[----:B------:R-:W-:Y:S01]  /*68040*/  STS.128 [R0+0x600], R4 ;  /* 0x0006000400007388 */ /* 0x000fe20000000c00 */
[----:B------:R-:W-:Y:S01]  /*68050*/  IMAD.MOV.U32 R36, RZ, RZ, R34 ;  /* 0x000000ffff247224 */ /* 0x000fe200078e0022 */
[----:B------:R-:W-:-:S05]  /*68060*/  MOV R37, R35 ;  /* 0x0000002300257202 */ /* 0x000fca0000000f00 */
[----:B------:R-:W-:Y:S04]  /*68070*/  STS.128 [R0+0x680], R36 ;  /* 0x0006802400007388 */ /* 0x000fe80000000c00 */
[----:B--2---:R1:W-:Y:S04]  /*68080*/  STS.128 [R0+0x400], R12 ;  /* 0x0004000c00007388 */ /* 0x0043e80000000c00 */
[----:B-1----:R-:W2:Y:S04]  /*68090*/  LDL.LU R12, [R1+0x11e0] ;  /* 0x0011e000010c7983 */ /* 0x002ea80000300800 */
[----:B------:R-:W2:Y:S04]  /*680a0*/  LDL.LU R13, [R1+0x11e4] ;  /* 0x0011e400010d7983 */ /* 0x000ea80000300800 */
[----:B------:R-:W2:Y:S04]  /*680b0*/  LDL.LU R14, [R1+0x1200] ;  /* 0x00120000010e7983 */ /* 0x000ea80000300800 */
[----:B------:R-:W2:Y:S04]  /*680c0*/  LDL.LU R15, [R1+0x1204] ;  /* 0x00120400010f7983 */ /* 0x000ea80000300800 */
[----:B---3--:R1:W-:Y:S04]  /*680d0*/  STS.128 [R0+0x480], R8 ;  /* 0x0004800800007388 */ /* 0x0083e80000000c00 */
        /* <DEDUP_REMOVED lines=8> */
[----:B----4-:R-:W-:Y:S04]  /*68160*/  STS.128 [R0+0x280], R16 ;  /* 0x0002801000007388 */ /* 0x010fe80000000c00 */
[----:B------:R-:W-:Y:S06]  /*68170*/  BAR.SYNC.DEFER_BLOCKING 0x0 ;  /* 0x0000000000007b1d */ /* 0x000fec0000010000 */
[----:B------:R-:W1:Y:S04]  /*68180*/  LDS.128 R20, [R2] ;  /* 0x0000000002147984 */ /* 0x000e680000000c00 */
[----:B------:R-:W4:Y:S04]  /*68190*/  LDS.128 R16, [R2+0x800] ;  /* 0x0008000002107984 */ /* 0x000f280000000c00 */
[----:B------:R-:W4:Y:S04]  /*681a0*/  LDS.128 R24, [R208] ;  /* 0x00000000d0187984 */ /* 0x000f280000000c00 */
[----:B-1----:R-:W-:Y:S04]  /*681b0*/  STL.64 [R1+0x70], R20 ;  /* 0x0000701401007387 */ /* 0x002fe80000100a00 */
[----:B------:R-:W-:Y:S04]  /*681c0*/  STL.64 [R1+0x78], R22 ;  /* 0x0000781601007387 */ /* 0x000fe80000100a00 */
[----:B------:R-:W1:Y:S04]  /*681d0*/  LDS.128 R20, [R208+0x800] ;  /* 0x00080000d0147984 */ /* 0x000e680000000c00 */
[----:B----4-:R-:W-:Y:S04]  /*681e0*/  STL.64 [R1+0x100], R16 ;  /* 0x0001001001007387 */ /* 0x010fe80000100a00 */
[----:B------:R-:W-:Y:S04]  /*681f0*/  STL.64 [R1+0x108], R18 ;  /* 0x0001081201007387 */ /* 0x000fe80000100a00 */
[----:B------:R-:W4:Y:S04]  /*68200*/  LDS.128 R16, [R3] ;  /* 0x0000000003107984 */ /* 0x000f280000000c00 */
[----:B------:R-:W-:Y:S04]  /*68210*/  STL.64 [R1+0x80], R24 ;  /* 0x0000801801007387 */ /* 0x000fe80000100a00 */
[----:B------:R-:W-:Y:S04]  /*68220*/  STL.64 [R1+0x88], R26 ;  /* 0x0000881a01007387 */ /* 0x000fe80000100a00 */
[----:B------:R-:W4:Y:S04]  /*68230*/  LDS.128 R24, [R3+0x800] ;  /* 0x0008000003187984 */ /* 0x000f280000000c00 */
[----:B-1----:R-:W-:Y:S04]  /*68240*/  STL.64 [R1+0x160], R20 ;  /* 0x0001601401007387 */ /* 0x002fe80000100a00 */
[----:B------:R-:W-:Y:S04]  /*68250*/  STL.64 [R1+0x168], R22 ;  /* 0x0001681601007387 */ /* 0x000fe80000100a00 */
[----:B------:R-:W1:Y:S04]  /*68260*/  LDS.128 R20, [R252] ;  /* 0x00000000fc147984 */ /* 0x000e680000000c00 */
[----:B----4-:R-:W-:Y:S04]  /*68270*/  STL.64 [R1+0x90], R16 ;  /* 0x0000901001007387 */ /* 0x010fe80000100a00 */
[----:B------:R-:W-:Y:S04]  /*68280*/  STL.64 [R1+0x98], R18 ;  /* 0x0000981201007387 */ /* 0x000fe80000100a00 */
[----:B------:R-:W4:Y:S04]  /*68290*/  LDS.128 R16, [R252+0x800] ;  /* 0x00080000fc107984 */ /* 0x000f280000000c00 */
[----:B------:R-:W-:Y:S06]  /*682a0*/  BAR.SYNC.DEFER_BLOCKING 0x0 ;  /* 0x0000000000007b1d */ /* 0x000fec0000010000 */
[----:B------:R-:W-:Y:S04]  /*682b0*/  STL.64 [R1+0x1a0], R24 ;  /* 0x0001a01801007387 */ /* 0x000fe80000100a00 */
[----:B------:R-:W-:Y:S04]  /*682c0*/  STL.64 [R1+0x1a8], R26 ;  /* 0x0001a81a01007387 */ /* 0x000fe80000100a00 */
[----:B-1----:R1:W-:Y:S04]  /*682d0*/  STL.64 [R1+0xf0], R20 ;  /* 0x0000f01401007387 */ /* 0x0023e80000100a00 */
[----:B------:R1:W-:Y:S04]  /*682e0*/  STL.64 [R1+0xf8], R22 ;  /* 0x0000f81601007387 */ /* 0x0003e80000100a00 */
[----:B----4-:R4:W-:Y:S04]  /*682f0*/  STL.64 [R1+0x1c0], R16 ;  /* 0x0001c01001007387 */ /* 0x0109e80000100a00 */
[----:B------:R4:W-:Y:S04]  /*68300*/  STL.64 [R1+0x1c8], R18 ;  /* 0x0001c81201007387 */ /* 0x0009e80000100a00 */
[----:B-1----:R-:W3:Y:S04]  /*68310*/  LDL.LU R20, [R1+0x1178] ;  /* 0x0011780001147983 */ /* 0x002ee80000300800 */
[----:B------:R-:W3:Y:S04]  /*68320*/  LDL.LU R21, [R1+0x117c] ;  /* 0x00117c0001157983 */ /* 0x000ee80000300800 */
[----:B------:R-:W3:Y:S04]  /*68330*/  LDL.LU R22, [R1+0x11d8] ;  /* 0x0011d80001167983 */ /* 0x000ee80000300800 */
[----:B------:R-:W3:Y:S04]  /*68340*/  LDL.LU R23, [R1+0x11dc] ;  /* 0x0011dc0001177983 */ /* 0x000ee80000300800 */
[----:B----4-:R-:W4:Y:S04]  /*68350*/  LDL.LU R16, [R1+0x270] ;  /* 0x0002700001107983 */ /* 0x010f280000300800 */
        /* <DEDUP_REMOVED lines=8> */
[----:B------:R1:W-:Y:S04]  /*683e0*/  STS.128 [R0+0x80], R8 ;  /* 0x0000800800007388 */ /* 0x0003e80000000c00 */
[----:B-1----:R-:W3:Y:S04]  /*683f0*/  LDL.LU R8, [R1+0x290] ;  /* 0x0002900001087983 */ /* 0x002ee80000300800 */
[----:B------:R-:W3:Y:S04]  /*68400*/  LDL.LU R9, [R1+0x294] ;  /* 0x0002940001097983 */ /* 0x000ee80000300800 */
[----:B------:R-:W3:Y:S04]  /*68410*/  LDL.LU R10, [R1+0x1080] ;  /* 0x00108000010a7983 */ /* 0x000ee80000300800 */
[----:B------:R1:W-:Y:S04]  /*68420*/  STS.128 [R0+0x200], R4 ;  /* 0x0002000400007388 */ /* 0x0003e80000000c00 */
[----:B------:R-:W3:Y:S04]  /*68430*/  LDL.LU R11, [R1+0x1084] ;  /* 0x00108400010b7983 */ /* 0x000ee80000300800 */
        /* <DEDUP_REMOVED lines=13> */
[----:B----4-:R1:W-:Y:S04]  /*68510*/  STS.128 [R0+0x680], R4 ;  /* 0x0006800400007388 */ /* 0x0103e80000000c00 */
[----:B------:R-:W3:Y:S04]  /*68520*/  LDL.LU R11, [R1+0xf1c] ;  /* 0x000f1c00010b7983 */ /* 0x000ee80000300800 */
[----:B-1----:R-:W3:Y:S04]  /*68530*/  LDL.LU R4, [R1+0x2e0] ;  /* 0x0002e00001047983 */ /* 0x002ee80000300800 */
[----:B------:R-:W3:Y:S04]  /*68540*/  LDL.LU R5, [R1+0x2e4] ;  /* 0x0002e40001057983 */ /* 0x000ee80000300800 */
[----:B------:R-:W3:Y:S04]  /*68550*/  LDL.LU R6, [R1+0xe10] ;  /* 0x000e100001067983 */ /* 0x000ee80000300800 */
[----:B------:R-:W3:Y:S04]  /*68560*/  LDL.LU R7, [R1+0xe14] ;  /* 0x000e140001077983 */ /* 0x000ee80000300800 */
[----:B------:R-:W-:Y:S04]  /*68570*/  STS.128 [R0+0x280], R20 ;  /* 0x0002801400007388 */ /* 0x000fe80000000c00 */
[----:B------:R-:W-:Y:S04]  /*68580*/  STS.128 [R0+0x400], R16 ;  /* 0x0004001000007388 */ /* 0x000fe80000000c00 */
[----:B------:R-:W-:Y:S06]  /*68590*/  BAR.SYNC.DEFER_BLOCKING 0x0 ;  /* 0x0000000000007b1d */ /* 0x000fec0000010000 */
        /* <DEDUP_REMOVED lines=164> */
[----:B--2---:R1:W-:Y:S04]  /*68fe0*/  STS.128 [R0], R12 ;  /* 0x0000000c00007388 */ /* 0x0043e80000000c00 */
[----:B------:R-:W2:Y:S04]  /*68ff0*/  LDL.LU R19, [R1+0x364] ;  /* 0x0003640001137983 */ /* 0x000ea80000300800 */
[----:B-1----:R-:W2:Y:S04]  /*69000*/  LDL.LU R12, [R1+0x2a8] ;  /* 0x0002a800010c7983 */ /* 0x002ea80000300800 */
[----:B------:R-:W2:Y:S04]  /*69010*/  LDL.LU R13, [R1+0x2ac] ;  /* 0x0002ac00010d7983 */ /* 0x000ea80000300800 */
[----:B------:R-:W2:Y:S04]  /*69020*/  LDL.LU R14, [R1+0x368] ;  /* 0x00036800010e7983 */ /* 0x000ea80000300800 */
[----:B------:R-:W2:Y:S04]  /*69030*/  LDL.LU R15, [R1+0x36c] ;  /* 0x00036c00010f7983 */ /* 0x000ea80000300800 */
[----:B---3--:R1:W-:Y:S04]  /*69040*/  STS.128 [R0+0x80], R8 ;  /* 0x0000800800007388 */ /* 0x0083e80000000c00 */
[----:B-1----:R-:W3:Y:S04]  /*69050*/  LDL.LU R10, [R1+0x280] ;  /* 0x00028000010a7983 */ /* 0x002ee80000300800 */
[----:B------:R-:W3:Y:S04]  /*69060*/  LDL.LU R11, [R1+0x284] ;  /* 0x00028400010b7983 */ /* 0x000ee80000300800 */
[----:B------:R1:W-:Y:S04]  /*69070*/  STS.128 [R0+0x200], R4 ;  /* 0x0002000400007388 */ /* 0x0003e80000000c00 */
[----:B-1----:R-:W4:Y:S04]  /*69080*/  LDL.LU R6, [R1+0x288] ;  /* 0x0002880001067983 */ /* 0x002f280000300800 */
[----:B------:R-:W4:Y:S01]  /*69090*/  LDL.LU R7, [R1+0x28c] ;  /* 0x00028c0001077983 */ /* 0x000f220000300800 */
[----:B------:R-:W-:-:S02]  /*690a0*/  IMAD.MOV.U32 R8, RZ, RZ, R40 ;  /* 0x000000ffff087224 */ /* 0x000fc400078e0028 */
[----:B------:R-:W-:Y:S01]  /*690b0*/  IMAD.MOV.U32 R9, RZ, RZ, R41 ;  /* 0x000000ffff097224 */ /* 0x000fe200078e0029 */
[----:B------:R-:W-:Y:S01]  /*690c0*/  MOV R5, R43 ;  /* 0x0000002b00057202 */ /* 0x000fe20000000f00 */
[----:B------:R-:W-:Y:S01]  /*690d0*/  IMAD.MOV.U32 R4, RZ, RZ, R42 ;  /* 0x000000ffff047224 */ /* 0x000fe200078e002a */
        /* <DEDUP_REMOVED lines=115> */
[----:B--2---:R-:W2:Y:S04]  /*69810*/  LDL.LU R18, [R1+0xd70] ;  /* 0x000d700001127983 */ /* 0x004ea80000300800 */
[----:B------:R1:W-:Y:S04]  /*69820*/  STS.128 [R0], R12 ;  /* 0x0000000c00007388 */ /* 0x0003e80000000c00 */
        /* <DEDUP_REMOVED lines=417> */
[----:B-1----:R-:W4:Y:S04]  /*6b240*/  LDL.LU R8, [R1+0x1318] ;  /* 0x0013180001087983 */ /* 0x002f280000300800 */
[----:B------:R-:W4:Y:S04]  /*6b250*/  LDL.LU R9, [R1+0x131c] ;  /* 0x00131c0001097983 */ /* 0x000f280000300800 */
[----:B------:R-:W4:Y:S04]  /*6b260*/  LDL.LU R10, [R1+0x1308] ;  /* 0x00130800010a7983 */ /* 0x000f280000300800 */
[----:B----4-:R1:W-:Y:S04]  /*6b270*/  STS.128 [R0+0x680], R4 ;  /* 0x0006800400007388 */ /* 0x0103e80000000c00 */
[----:B------:R-:W4:Y:S04]  /*6b280*/  LDL.LU R11, [R1+0x130c] ;  /* 0x00130c00010b7983 */ /* 0x000f280000300800 */
[----:B-1----:R-:W4:Y:S04]  /*6b290*/  LDL.LU R4, [R1+0x12c0] ;  /* 0x0012c00001047983 */ /* 0x002f280000300800 */
[----:B------:R-:W4:Y:S04]  /*6b2a0*/  LDL.LU R5, [R1+0x12c4] ;  /* 0x0012c40001057983 */ /* 0x000f280000300800 */
[----:B------:R-:W4:Y:S04]  /*6b2b0*/  LDL.LU R6, [R1+0x12b0] ;  /* 0x0012b00001067983 */ /* 0x000f280000300800 */
[----:B------:R-:W4:Y:S04]  /*6b2c0*/  LDL.LU R7, [R1+0x12b4] ;  /* 0x0012b40001077983 */ /* 0x000f280000300800 */
[----:B------:R-:W-:Y:S04]  /*6b2d0*/  STS.128 [R0+0x280], R20 ;  /* 0x0002801400007388 */ /* 0x000fe80000000c00 */
[----:B------:R-:W-:Y:S04]  /*6b2e0*/  STS.128 [R0+0x400], R16 ;  /* 0x0004001000007388 */ /* 0x000fe80000000c00 */
[----:B------:R-:W-:Y:S06]  /*6b2f0*/  BAR.SYNC.DEFER_BLOCKING 0x0 ;  /* 0x0000000000007b1d */ /* 0x000fec0000010000 */
[----:B------:R-:W1:Y:S04]  /*6b300*/  LDS.128 R244, [R2] ;  /* 0x0000000002f47984 */ /* 0x000e680000000c00 */
[----:B------:R-:W1:Y:S04]  /*6b310*/  LDS.128 R16, [R2+0x800] ;  /* 0x0008000002107984 */ /* 0x000e680000000c00 */
[----:B------:R-:W1:Y:S04]  /*6b320*/  LDS.128 R24, [R208] ;  /* 0x00000000d0187984 */ /* 0x000e680000000c00 */
[----:B------:R-:W1:Y:S04]  /*6b330*/  LDS.128 R20, [R208+0x800] ;  /* 0x00080000d0147984 */ /* 0x000e680000000c00 */
[----:B-1----:R-:W-:Y:S04]  /*6b340*/  STL [R1+0x219c], R244 ;  /* 0x00219cf401007387 */ /* 0x002fe80000100800 */
[----:B------:R-:W-:Y:S04]  /*6b350*/  STL [R1+0x2198], R245 ;  /* 0x002198f501007387 */ /* 0x000fe80000100800 */
[----:B------:R-:W-:Y:S04]  /*6b360*/  STL [R1+0x2194], R246 ;  /* 0x002194f601007387 */ /* 0x000fe80000100800 */
[----:B------:R-:W-:Y:S04]  /*6b370*/  STL [R1+0x2190], R247 ;  /* 0x002190f701007387 */ /* 0x000fe80000100800 */
[----:B------:R-:W-:Y:S04]  /*6b380*/  STL.64 [R1+0x8b0], R16 ;  /* 0x0008b01001007387 */ /* 0x000fe80000100a00 */
[----:B------:R-:W-:Y:S04]  /*6b390*/  STL.64 [R1+0x8b8], R18 ;  /* 0x0008b81201007387 */ /* 0x000fe80000100a00 */
[----:B------:R-:W1:Y:S04]  /*6b3a0*/  LDS.128 R16, [R3] ;  /* 0x0000000003107984 */ /* 0x000e680000000c00 */
[----:B------:R-:W-:Y:S04]  /*6b3b0*/  STL.64 [R1+0x670], R24 ;  /* 0x0006701801007387 */ /* 0x000fe80000100a00 */
        /* <DEDUP_REMOVED lines=14> */
[----:B------:R-:W-:Y:S04]  /*6b4a0*/  STL.64 [R1+0xc18], R18 ;  /* 0x000c181201007387 */ /* 0x000fe80000100a00 */
[----:B------:R-:W-:Y:S04]  /*6b4b0*/  STL [R1+0x21a0], R246 ;  /* 0x0021a0f601007387 */ /* 0x000fe80000100800 */
[----:B------:R-:W3:Y:S04]  /*6b4c0*/  LDL.LU R20, [R1+0x12c8] ;  /* 0x0012c80001147983 */ /* 0x000ee80000300800 */
[----:B------:R-:W3:Y:S04]  /*6b4d0*/  LDL.LU R21, [R1+0x12cc] ;  /* 0x0012cc0001157983 */ /* 0x000ee80000300800 */
[----:B------:R-:W3:Y:S04]  /*6b4e0*/  LDL.LU R22, [R1+0x12b8] ;  /* 0x0012b80001167983 */ /* 0x000ee80000300800 */
[----:B------:R-:W3:Y:S04]  /*6b4f0*/  LDL.LU R23, [R1+0x12bc] ;  /* 0x0012bc0001177983 */ /* 0x000ee80000300800 */
[----:B--2---:R1:W-:Y:S04]  /*6b500*/  STS.128 [R0], R12 ;  /* 0x0000000c00007388 */ /* 0x0043e80000000c00 */
[----:B-1----:R-:W2:Y:S04]  /*6b510*/  LDL.LU R12, [R1+0x1140] ;  /* 0x00114000010c7983 */ /* 0x002ea80000300800 */
[----:B------:R-:W2:Y:S04]  /*6b520*/  LDL.LU R13, [R1+0x1144] ;  /* 0x00114400010d7983 */ /* 0x000ea80000300800 */
[----:B------:R-:W2:Y:S04]  /*6b530*/  LDL.LU R14, [R1+0x1130] ;  /* 0x00113000010e7983 */ /* 0x000ea80000300800 */
[----:B------:R-:W2:Y:S04]  /*6b540*/  LDL.LU R15, [R1+0x1134] ;  /* 0x00113400010f7983 */ /* 0x000ea80000300800 */
[----:B----4-:R1:W-:Y:S04]  /*6b550*/  STS.128 [R0+0x200], R4 ;  /* 0x0002000400007388 */ /* 0x0103e80000000c00 */
[----:B-1----:R-:W4:Y:S04]  /*6b560*/  LDL.LU R4, [R1+0x1148] ;  /* 0x0011480001047983 */ /* 0x002f280000300800 */
[----:B------:R-:W4:Y:S04]  /*6b570*/  LDL.LU R5, [R1+0x114c] ;  /* 0x00114c0001057983 */ /* 0x000f280000300800 */
[----:B------:R-:W4:Y:S04]  /*6b580*/  LDL.LU R6, [R1+0x1138] ;  /* 0x0011380001067983 */ /* 0x000f280000300800 */
[----:B------:R-:W4:Y:S04]  /*6b590*/  LDL.LU R7, [R1+0x113c] ;  /* 0x00113c0001077983 */ /* 0x000f280000300800 */
[----:B------:R1:W-:Y:S01]  /*6b5a0*/  STS.128 [R0+0x80], R8 ;  /* 0x0000800800007388 */ /* 0x0003e20000000c00 */
[----:B------:R-:W-:-:S03]  /*6b5b0*/  IMAD.MOV.U32 R247, RZ, RZ, R17 ;  /* 0x000000fffff77224 */ /* 0x000fc600078e0011 */
        /* <DEDUP_REMOVED lines=13> */
[----:B---3--:R1:W-:Y:S04]  /*6b690*/  STS.128 [R0+0x280], R20 ;  /* 0x0002801400007388 */ /* 0x0083e80000000c00 */
[----:B--2---:R-:W-:Y:S04]  /*6b6a0*/  STS.128 [R0+0x400], R12 ;  /* 0x0004000c00007388 */ /* 0x004fe80000000c00 */
[----:B------:R-:W-:Y:S04]  /*6b6b0*/  STS.128 [R0+0x600], R8 ;  /* 0x0006000800007388 */ /* 0x000fe80000000c00 */
[----:B------:R-:W2:Y:S04]  /*6b6c0*/  LDL.LU R24, [R1+0xf58] ;  /* 0x000f580001187983 */ /* 0x000ea80000300800 */
[----:B------:R-:W-:Y:S04]  /*6b6d0*/  STS.128 [R0+0x680], R16 ;  /* 0x0006801000007388 */ /* 0x000fe80000000c00 */
[----:B------:R-:W-:Y:S06]  /*6b6e0*/  BAR.SYNC.DEFER_BLOCKING 0x0 ;  /* 0x0000000000007b1d */ /* 0x000fec0000010000 */
[----:B------:R-:W2:Y:S04]  /*6b6f0*/  LDL.LU R25, [R1+0xf5c] ;  /* 0x000f5c0001197983 */ /* 0x000ea80000300800 */
[----:B------:R-:W2:Y:S04]  /*6b700*/  LDL.LU R26, [R1+0xf48] ;  /* 0x000f4800011a7983 */ /* 0x000ea80000300800 */
[----:B------:R-:W2:Y:S04]  /*6b710*/  LDL.LU R27, [R1+0xf4c] ;  /* 0x000f4c00011b7983 */ /* 0x000ea80000300800 */
[----:B-1----:R-:W3:Y:S04]  /*6b720*/  LDL.LU R20, [R1+0xee0] ;  /* 0x000ee00001147983 */ /* 0x002ee80000300800 */
[----:B------:R-:W3:Y:S04]  /*6b730*/  LDL.LU R21, [R1+0xee4] ;  /* 0x000ee40001157983 */ /* 0x000ee80000300800 */
[----:B------:R-:W1:Y:S04]  /*6b740*/  LDS.128 R8, [R2] ;  /* 0x0000000002087984 */ /* 0x000e680000000c00 */
[----:B------:R-:W3:Y:S04]  /*6b750*/  LDL.LU R22, [R1+0xed0] ;  /* 0x000ed00001167983 */ /* 0x000ee80000300800 */
[----:B------:R-:W3:Y:S04]  /*6b760*/  LDL.LU R23, [R1+0xed4] ;  /* 0x000ed40001177983 */ /* 0x000ee80000300800 */
[----:B------:R-:W-:Y:S04]  /*6b770*/  LDS.128 R240, [R2+0x800] ;  /* 0x0008000002f07984 */ /* 0x000fe80000000c00 */
[----:B------:R-:W-:Y:S04]  /*6b780*/  LDS.128 R236, [R208] ;  /* 0x00000000d0ec7984 */ /* 0x000fe80000000c00 */
[----:B------:R-:W-:Y:S04]  /*6b790*/  LDS.128 R232, [R208+0x800] ;  /* 0x00080000d0e87984 */ /* 0x000fe80000000c00 */
[----:B------:R-:W-:Y:S04]  /*6b7a0*/  LDS.128 R228, [R3] ;  /* 0x0000000003e47984 */ /* 0x000fe80000000c00 */
[----:B------:R-:W-:Y:S04]  /*6b7b0*/  LDS.128 R12, [R3+0x800] ;  /* 0x00080000030c7984 */ /* 0x000fe80000000c00 */
[----:B------:R-:W-:Y:S04]  /*6b7c0*/  LDS.128 R16, [R252] ;  /* 0x00000000fc107984 */ /* 0x000fe80000000c00 */
[----:B-1----:R-:W-:Y:S04]  /*6b7d0*/  STL.64 [R1+0x4c0], R8 ;  /* 0x0004c00801007387 */ /* 0x002fe80000100a00 */
[----:B------:R-:W-:Y:S04]  /*6b7e0*/  STL.64 [R1+0x4c8], R10 ;  /* 0x0004c80a01007387 */ /* 0x000fe80000100a00 */
[----:B------:R-:W-:Y:S04]  /*6b7f0*/  LDS.128 R8, [R252+0x800] ;  /* 0x00080000fc087984 */ /* 0x000fe80000000c00 */
[----:B------:R-:W-:Y:S06]  /*6b800*/  BAR.SYNC.DEFER_BLOCKING 0x0 ;  /* 0x0000000000007b1d */ /* 0x000fec0000010000 */
        /* <DEDUP_REMOVED lines=8> */
[----:B----4-:R1:W-:Y:S04]  /*6b890*/  STS.128 [R0], R4 ;  /* 0x0000000400007388 */ /* 0x0103e80000000c00 */
[----:B-1----:R-:W4:Y:S04]  /*6b8a0*/  LDL.LU R4, [R1+0xde8] ;  /* 0x000de80001047983 */ /* 0x002f280000300800 */
[----:B------:R-:W4:Y:S04]  /*6b8b0*/  LDL.LU R5, [R1+0xdec] ;  /* 0x000dec0001057983 */ /* 0x000f280000300800 */
[----:B------:R-:W4:Y:S04]  /*6b8c0*/  LDL.LU R6, [R1+0xdd8] ;  /* 0x000dd80001067983 */ /* 0x000f280000300800 */
[----:B------:R-:W4:Y:S04]  /*6b8d0*/  LDL.LU R7, [R1+0xddc] ;  /* 0x000ddc0001077983 */ /* 0x000f280000300800 */
[----:B--2---:R-:W-:Y:S04]  /*6b8e0*/  STS.128 [R0+0x80], R24 ;  /* 0x0000801800007388 */ /* 0x004fe80000000c00 */
[----:B---3--:R1:W-:Y:S04]  /*6b8f0*/  STS.128 [R0+0x200], R20 ;  /* 0x0002001400007388 */ /* 0x0083e80000000c00 */
        /* <DEDUP_REMOVED lines=8> */
[----:B----4-:R1:W-:Y:S04]  /*6b980*/  STS.128 [R0+0x480], R4 ;  /* 0x0004800400007388 */ /* 0x0103e80000000c00 */
[----:B-1----:R-:W4:Y:S04]  /*6b990*/  LDL.LU R4, [R1+0xcc0] ;  /* 0x000cc00001047983 */ /* 0x002f280000300800 */
[----:B------:R-:W4:Y:S04]  /*6b9a0*/  LDL.LU R5, [R1+0xcc4] ;  /* 0x000cc40001057983 */ /* 0x000f280000300800 */
[----:B------:R-:W4:Y:S04]  /*6b9b0*/  LDL.LU R6, [R1+0xcb0] ;  /* 0x000cb00001067983 */ /* 0x000f280000300800 */
[----:B------:R-:W4:Y:S04]  /*6b9c0*/  LDL.LU R7, [R1+0xcb4] ;  /* 0x000cb40001077983 */ /* 0x000f280000300800 */
[----:B------:R-:W4:Y:S04]  /*6b9d0*/  LDL.LU R52, [R1+0xcc8] ;  /* 0x000cc80001347983 */ /* 0x000f280000300800 */
[----:B------:R-:W4:Y:S04]  /*6b9e0*/  LDL.LU R53, [R1+0xccc] ;  /* 0x000ccc0001357983 */ /* 0x000f280000300800 */
[----:B------:R-:W4:Y:S04]  /*6b9f0*/  LDL.LU R54, [R1+0xcb8] ;  /* 0x000cb80001367983 */ /* 0x000f280000300800 */
[----:B------:R-:W-:Y:S04]  /*6ba00*/  STS.128 [R0+0x280], R32 ;  /* 0x0002802000007388 */ /* 0x000fe80000000c00 */
[----:B------:R-:W-:Y:S04]  /*6ba10*/  STS.128 [R0+0x400], R28 ;  /* 0x0004001c00007388 */ /* 0x000fe80000000c00 */
[----:B------:R-:W4:Y:S04]  /*6ba20*/  LDL.LU R55, [R1+0xcbc] ;  /* 0x000cbc0001377983 */ /* 0x000f280000300800 */
[----:B------:R-:W4:Y:S04]  /*6ba30*/  LDL.LU R56, [R1+0xc00] ;  /* 0x000c000001387983 */ /* 0x000f280000300800 */
[----:B--2---:R-:W-:Y:S04]  /*6ba40*/  STS.128 [R0+0x600], R20 ;  /* 0x0006001400007388 */ /* 0x004fe80000000c00 */
[----:B------:R-:W2:Y:S04]  /*6ba50*/  LDL.LU R57, [R1+0xc04] ;  /* 0x000c040001397983 */ /* 0x000ea80000300800 */
[----:B------:R-:W2:Y:S04]  /*6ba60*/  LDL.LU R58, [R1+0xbf0] ;  /* 0x000bf000013a7983 */ /* 0x000ea80000300800 */
[----:B------:R-:W2:Y:S04]  /*6ba70*/  LDL.LU R59, [R1+0xbf4] ;  /* 0x000bf400013b7983 */ /* 0x000ea80000300800 */
[----:B---3--:R-:W-:Y:S04]  /*6ba80*/  STS.128 [R0+0x680], R24 ;  /* 0x0006801800007388 */ /* 0x008fe80000000c00 */
[----:B------:R-:W-:Y:S06]  /*6ba90*/  BAR.SYNC.DEFER_BLOCKING 0x0 ;  /* 0x0000000000007b1d */ /* 0x000fec0000010000 */
[----:B------:R-:W3:Y:S04]  /*6baa0*/  LDL.LU R64, [R1+0xc08] ;  /* 0x000c080001407983 */ /* 0x000ee80000300800 */
[----:B------:R-:W3:Y:S04]  /*6bab0*/  LDL.LU R65, [R1+0xc0c] ;  /* 0x000c0c0001417983 */ /* 0x000ee80000300800 */
[----:B------:R-:W3:Y:S04]  /*6bac0*/  LDL.LU R66, [R1+0xbf8] ;  /* 0x000bf80001427983 */ /* 0x000ee80000300800 */
[----:B------:R-:W3:Y:S04]  /*6bad0*/  LDL.LU R67, [R1+0xbfc] ;  /* 0x000bfc0001437983 */ /* 0x000ee80000300800 */
[----:B------:R-:W3:Y:S04]  /*6bae0*/  LDL.LU R60, [R1+0xb80] ;  /* 0x000b8000013c7983 */ /* 0x000ee80000300800 */
[----:B------:R-:W-:Y:S04]  /*6baf0*/  LDS.128 R48, [R2] ;  /* 0x0000000002307984 */ /* 0x000fe80000000c00 */
[----:B------:R-:W-:Y:S04]  /*6bb00*/  LDS.128 R32, [R2+0x800] ;  /* 0x0008000002207984 */ /* 0x000fe80000000c00 */
[----:B------:R-:W-:Y:S04]  /*6bb10*/  LDS.128 R44, [R208] ;  /* 0x00000000d02c7984 */ /* 0x000fe80000000c00 */
[----:B------:R-:W-:Y:S04]  /*6bb20*/  LDS.128 R28, [R208+0x800] ;  /* 0x00080000d01c7984 */ /* 0x000fe80000000c00 */
[----:B------:R-:W-:Y:S04]  /*6bb30*/  LDS.128 R40, [R3] ;  /* 0x0000000003287984 */ /* 0x000fe80000000c00 */
[----:B------:R-:W-:Y:S04]  /*6bb40*/  LDS.128 R24, [R3+0x800] ;  /* 0x0008000003187984 */ /* 0x000fe80000000c00 */
[----:B------:R-:W-:Y:S04]  /*6bb50*/  LDS.128 R36, [R252] ;  /* 0x00000000fc247984 */ /* 0x000fe80000000c00 */
[----:B------:R-:W-:Y:S04]  /*6bb60*/  LDS.128 R20, [R252+0x800] ;  /* 0x00080000fc147984 */ /* 0x000fe80000000c00 */
[----:B------:R-:W-:Y:S06]  /*6bb70*/  BAR.SYNC.DEFER_BLOCKING 0x0 ;  /* 0x0000000000007b1d */ /* 0x000fec0000010000 */
        /* <DEDUP_REMOVED lines=8> */
[----:B------:R1:W-:Y:S04]  /*6bc00*/  STS.128 [R0+0x80], R52 ;  /* 0x0000803400007388 */ /* 0x0003e80000000c00 */
[----:B--2---:R2:W-:Y:S04]  /*6bc10*/  STS.128 [R0+0x200], R56 ;  /* 0x0002003800007388 */ /* 0x0045e80000000c00 */
[----:B-1----:R-:W3:Y:S04]  /*6bc20*/  LDL.LU R52, [R1+0xb00] ;  /* 0x000b000001347983 */ /* 0x002ee80000300800 */
[----:B------:R-:W3:Y:S04]  /*6bc30*/  LDL.LU R53, [R1+0xb04] ;  /* 0x000b040001357983 */ /* 0x000ee80000300800 */
[----:B------:R-:W3:Y:S04]  /*6bc40*/  LDL.LU R54, [R1+0xaf0] ;  /* 0x000af00001367983 */ /* 0x000ee80000300800 */
[----:B------:R-:W3:Y:S04]  /*6bc50*/  LDL.LU R55, [R1+0xaf4] ;  /* 0x000af40001377983 */ /* 0x000ee80000300800 */
[----:B--2---:R-:W2:Y:S04]  /*6bc60*/  LDL.LU R56, [R1+0xb08] ;  /* 0x000b080001387983 */ /* 0x004ea80000300800 */
        /* <DEDUP_REMOVED lines=11> */
[----:B---3--:R-:W-:Y:S04]  /*6bd20*/  STS.128 [R0+0x280], R64 ;  /* 0x0002804000007388 */ /* 0x008fe80000000c00 */
[----:B------:R-:W-:Y:S04]  /*6bd30*/  STS.128 [R0+0x400], R60 ;  /* 0x0004003c00007388 */ /* 0x000fe80000000c00 */
[----:B------:R-:W-:Y:S04]  /*6bd40*/  STS.128 [R0+0x600], R52 ;  /* 0x0006003400007388 */ /* 0x000fe80000000c00 */
[----:B--2---:R-:W-:Y:S04]  /*6bd50*/  STS.128 [R0+0x680], R56 ;  /* 0x0006803800007388 */ /* 0x004fe80000000c00 */
[----:B------:R-:W2:Y:S04]  /*6bd60*/  LDL.LU R87, [R1+0xaac] ;  /* 0x000aac0001577983 */ /* 0x000ea80000300800 */
[----:B------:R-:W3:Y:S04]  /*6bd70*/  LDL.LU R88, [R1+0xa10] ;  /* 0x000a100001587983 */ /* 0x000ee80000300800 */
        /* <DEDUP_REMOVED lines=30> */
[----:B---3--:R1:W-:Y:S04]  /*6bf60*/  STS.128 [R0+0x200], R88 ;  /* 0x0002005800007388 */ /* 0x0083e80000000c00 */
[----:B------:R-:W2:Y:S04]  /*6bf70*/  LDL.LU R87, [R1+0x844] ;  /* 0x0008440001577983 */ /* 0x000ea80000300800 */
[----:B-1----:R-:W3:Y:S04]  /*6bf80*/  LDL.LU R88, [R1+0x868] ;  /* 0x0008680001587983 */ /* 0x002ee80000300800 */
        /* <DEDUP_REMOVED lines=18> */
[----:B--2---:R-:W-:Y:S04]  /*6c0b0*/  STS.128 [R0+0x600], R84 ;  /* 0x0006005400007388 */ /* 0x004fe80000000c00 */
[----:B---3--:R-:W-:Y:S04]  /*6c0c0*/  STS.128 [R0+0x680], R88 ;  /* 0x0006805800007388 */ /* 0x008fe80000000c00 */
[----:B------:R-:W-:Y:S06]  /*6c0d0*/  BAR.SYNC.DEFER_BLOCKING 0x0 ;  /* 0x0000000000007b1d */ /* 0x000fec0000010000 */
[----:B------:R-:W2:Y:S04]  /*6c0e0*/  LDL.LU R128, [R1+0x12a8] ;  /* 0x0012a80001807983 */ /* 0x000ea80000300800 */
[----:B------:R-:W2:Y:S04]  /*6c0f0*/  LDL.LU R129, [R1+0x12ac] ;  /* 0x0012ac0001817983 */ /* 0x000ea80000300800 */
[----:B------:R-:W2:Y:S04]  /*6c100*/  LDL.LU R130, [R1+0x1298] ;  /* 0x0012980001827983 */ /* 0x000ea80000300800 */
[----:B------:R-:W2:Y:S04]  /*6c110*/  LDL.LU R131, [R1+0x129c] ;  /* 0x00129c0001837983 */ /* 0x000ea80000300800 */
        /* <DEDUP_REMOVED lines=19> */
[----:B------:R1:W-:Y:S04]  /*6c250*/  STS.128 [R0+0x200], R120 ;  /* 0x0002007800007388 */ /* 0x0003e80000000c00 */
        /* <DEDUP_REMOVED lines=8> */
[----:B--2---:R-:W-:Y:S04]  /*6c2e0*/  STS.128 [R0+0x280], R128 ;  /* 0x0002808000007388 */ /* 0x004fe80000000c00 */
[----:B----4-:R1:W-:Y:S04]  /*6c2f0*/  STS.128 [R0+0x480], R4 ;  /* 0x0004800400007388 */ /* 0x0103e80000000c00 */
[----:B-1----:R-:W2:Y:S04]  /*6c300*/  LDL.LU R4, [R1+0xf30] ;  /* 0x000f300001047983 */ /* 0x002ea80000300800 */
[----:B------:R-:W2:Y:S04]  /*6c310*/  LDL.LU R5, [R1+0xf34] ;  /* 0x000f340001057983 */ /* 0x000ea80000300800 */
[----:B------:R-:W2:Y:S04]  /*6c320*/  LDL.LU R6, [R1+0xf20] ;  /* 0x000f200001067983 */ /* 0x000ea80000300800 */
[----:B------:R-:W2:Y:S04]  /*6c330*/  LDL.LU R7, [R1+0xf24] ;  /* 0x000f240001077983 */ /* 0x000ea80000300800 */
[----:B------:R-:W4:Y:S04]  /*6c340*/  LDL.LU R148, [R1+0xf38] ;  /* 0x000f380001947983 */ /* 0x000f280000300800 */
[----:B------:R-:W4:Y:S04]  /*6c350*/  LDL.LU R149, [R1+0xf3c] ;  /* 0x000f3c0001957983 */ /* 0x000f280000300800 */
[----:B------:R-:W4:Y:S04]  /*6c360*/  LDL.LU R150, [R1+0xf28] ;  /* 0x000f280001967983 */ /* 0x000f280000300800 */
[----:B---3--:R-:W-:Y:S04]  /*6c370*/  STS.128 [R0+0x400], R124 ;  /* 0x0004007c00007388 */ /* 0x008fe80000000c00 */
[----:B------:R-:W-:Y:S04]  /*6c380*/  STS.128 [R0+0x600], R116 ;  /* 0x0006007400007388 */ /* 0x000fe80000000c00 */
[----:B------:R-:W-:Y:S04]  /*6c390*/  STS.128 [R0+0x680], R120 ;  /* 0x0006807800007388 */ /* 0x000fe80000000c00 */
[----:B------:R-:W4:Y:S04]  /*6c3a0*/  LDL.LU R151, [R1+0xf2c] ;  /* 0x000f2c0001977983 */ /* 0x000f280000300800 */
[----:B------:R-:W3:Y:S04]  /*6c3b0*/  LDL.LU R152, [R1+0xea0] ;  /* 0x000ea00001987983 */ /* 0x000ee80000300800 */
[----:B------:R-:W-:Y:S06]  /*6c3c0*/  BAR.SYNC.DEFER_BLOCKING 0x0 ;  /* 0x0000000000007b1d */ /* 0x000fec0000010000 */
[----:B------:R-:W3:Y:S04]  /*6c3d0*/  LDL.LU R153, [R1+0xea4] ;  /* 0x000ea40001997983 */ /* 0x000ee80000300800 */
[----:B------:R-:W3:Y:S04]  /*6c3e0*/  LDL.LU R154, [R1+0xe90] ;  /* 0x000e9000019a7983 */ /* 0x000ee80000300800 */
[----:B------:R-:W3:Y:S04]  /*6c3f0*/  LDL.LU R155, [R1+0xe94] ;  /* 0x000e9400019b7983 */ /* 0x000ee80000300800 */
[----:B------:R-:W1:Y:S04]  /*6c400*/  LDS.128 R120, [R3+0x800] ;  /* 0x0008000003787984 */ /* 0x000e680000000c00 */
[----:B------:R-:W1:Y:S04]  /*6c410*/  LDS.128 R116, [R252+0x800] ;  /* 0x00080000fc747984 */ /* 0x000e680000000c00 */
[----:B------:R-:W-:Y:S04]  /*6c420*/  LDS.128 R144, [R2] ;  /* 0x0000000002907984 */ /* 0x000fe80000000c00 */
[----:B------:R-:W-:Y:S04]  /*6c430*/  LDS.128 R128, [R2+0x800] ;  /* 0x0008000002807984 */ /* 0x000fe80000000c00 */
[----:B------:R-:W-:Y:S04]  /*6c440*/  LDS.128 R140, [R208] ;  /* 0x00000000d08c7984 */ /* 0x000fe80000000c00 */
[----:B------:R-:W-:Y:S04]  /*6c450*/  LDS.128 R124, [R208+0x800] ;  /* 0x00080000d07c7984 */ /* 0x000fe80000000c00 */
[----:B------:R-:W-:Y:S04]  /*6c460*/  LDS.128 R132, [R3] ;  /* 0x0000000003847984 */ /* 0x000fe80000000c00 */
[----:B------:R-:W-:Y:S04]  /*6c470*/  LDS.128 R136, [R252] ;  /* 0x00000000fc887984 */ /* 0x000fe80000000c00 */
[----:B------:R-:W-:Y:S06]  /*6c480*/  BAR.SYNC.DEFER_BLOCKING 0x0 ;  /* 0x0000000000007b1d */ /* 0x000fec0000010000 */
[----:B-1----:R-:W-:Y:S04]  /*6c490*/  STL [R1+0x218c], R123 ;  /* 0x00218c7b01007387 */ /* 0x002fe80000100800 */
        /* <DEDUP_REMOVED lines=18> */
[----:B---3--:R1:W-:Y:S04]  /*6c5c0*/  STS.128 [R0+0x200], R152 ;  /* 0x0002009800007388 */ /* 0x0083e80000000c00 */
[----:B------:R-:W4:Y:S04]  /*6c5d0*/  LDL.LU R151, [R1+0xcf4] ;  /* 0x000cf40001977983 */ /* 0x000f280000300800 */
[----:B-1----:R-:W3:Y:S04]  /*6c5e0*/  LDL.LU R152, [R1+0xd08] ;  /* 0x000d080001987983 */ /* 0x002ee80000300800 */
[----:B------:R-:W3:Y:S04]  /*6c5f0*/  LDL.LU R153, [R1+0xd0c] ;  /* 0x000d0c0001997983 */ /* 0x000ee80000300800 */
[----:B------:R-:W3:Y:S04]  /*6c600*/  LDL.LU R154, [R1+0xcf8] ;  /* 0x000cf800019a7983 */ /* 0x000ee80000300800 */
[----:B------:R-:W3:Y:S04]  /*6c610*/  LDL.LU R155, [R1+0xcfc] ;  /* 0x000cfc00019b7983 */ /* 0x000ee80000300800 */
[----:B--2---:R1:W-:Y:S04]  /*6c620*/  STS.128 [R0+0x480], R4 ;  /* 0x0004800400007388 */ /* 0x0043e80000000c00 */
        /* <DEDUP_REMOVED lines=12> */
[----:B------:R-:W-:Y:S04]  /*6c6f0*/  STS.128 [R0+0x280], R160 ;  /* 0x000280a000007388 */ /* 0x000fe80000000c00 */
[----:B------:R-:W-:Y:S04]  /*6c700*/  STS.128 [R0+0x400], R156 ;  /* 0x0004009c00007388 */ /* 0x000fe80000000c00 */
[----:B----4-:R-:W-:Y:S04]  /*6c710*/  STS.128 [R0+0x600], R148 ;  /* 0x0006009400007388 */ /* 0x010fe80000000c00 */
[----:B---3--:R-:W-:Y:S04]  /*6c720*/  STS.128 [R0+0x680], R152 ;  /* 0x0006809800007388 */ /* 0x008fe80000000c00 */
[----:B------:R-:W-:Y:S06]  /*6c730*/  BAR.SYNC.DEFER_BLOCKING 0x0 ;  /* 0x0000000000007b1d */ /* 0x000fec0000010000 */
[----:B------:R-:W1:Y:S04]  /*6c740*/  LDS.128 R156, [R252+0x800] ;  /* 0x00080000fc9c7984 */ /* 0x000e680000000c00 */
[----:B------:R-:W-:Y:S04]  /*6c750*/  LDS.128 R176, [R2] ;  /* 0x0000000002b07984 */ /* 0x000fe80000000c00 */
[----:B------:R-:W-:Y:S04]  /*6c760*/  LDS.128 R160, [R2+0x800] ;  /* 0x0008000002a07984 */ /* 0x000fe80000000c00 */
[----:B------:R-:W-:Y:S04]  /*6c770*/  LDS.128 R172, [R208] ;  /* 0x00000000d0ac7984 */ /* 0x000fe80000000c00 */
[----:B------:R-:W-:Y:S04]  /*6c780*/  LDS.128 R168, [R208+0x800] ;  /* 0x00080000d0a87984 */ /* 0x000fe80000000c00 */
[----:B------:R-:W-:Y:S04]  /*6c790*/  LDS.128 R148, [R3] ;  /* 0x0000000003947984 */ /* 0x000fe80000000c00 */
[----:B------:R-:W-:Y:S04]  /*6c7a0*/  LDS.128 R152, [R3+0x800] ;  /* 0x0008000003987984 */ /* 0x000fe80000000c00 */
        /* <DEDUP_REMOVED lines=16> */
[----:B------:R1:W-:Y:S04]  /*6c8b0*/  STS.128 [R0+0x80], R180 ;  /* 0x000080b400007388 */ /* 0x0003e80000000c00 */
[----:B------:R-:W2:Y:S04]  /*6c8c0*/  LDL.LU R7, [R1+0xb2c] ;  /* 0x000b2c0001077983 */ /* 0x000ea80000300800 */
[----:B------:R1:W-:Y:S04]  /*6c8d0*/  STS.128 [R0+0x200], R184 ;  /* 0x000200b800007388 */ /* 0x0003e80000000c00 */
        /* <DEDUP_REMOVED lines=8> */
[----:B---3--:R-:W-:Y:S04]  /*6c960*/  STS.128 [R0+0x280], R192 ;  /* 0x000280c000007388 */ /* 0x008fe80000000c00 */
[----:B----4-:R-:W-:Y:S04]  /*6c970*/  STS.128 [R0+0x400], R188 ;  /* 0x000400bc00007388 */ /* 0x010fe80000000c00 */
[----:B--2---:R1:W-:Y:S04]  /*6c980*/  STS.128 [R0+0x480], R4 ;  /* 0x0004800400007388 */ /* 0x0043e80000000c00 */
[----:B-1----:R-:W2:Y:S04]  /*6c990*/  LDL.LU R4, [R1+0xa80] ;  /* 0x000a800001047983 */ /* 0x002ea80000300800 */
[----:B------:R-:W2:Y:S04]  /*6c9a0*/  LDL.LU R5, [R1+0xa84] ;  /* 0x000a840001057983 */ /* 0x000ea80000300800 */
[----:B------:R-:W2:Y:S04]  /*6c9b0*/  LDL.LU R6, [R1+0xa30] ;  /* 0x000a300001067983 */ /* 0x000ea80000300800 */
[----:B------:R-:W2:Y:S04]  /*6c9c0*/  LDL.LU R7, [R1+0xa34] ;  /* 0x000a340001077983 */ /* 0x000ea80000300800 */
[----:B------:R-:W-:Y:S04]  /*6c9d0*/  STS.128 [R0+0x600], R180 ;  /* 0x000600b400007388 */ /* 0x000fe80000000c00 */
[----:B------:R1:W-:Y:S04]  /*6c9e0*/  STS.128 [R0+0x680], R184 ;  /* 0x000680b800007388 */ /* 0x0003e80000000c00 */
[----:B------:R-:W-:Y:S06]  /*6c9f0*/  BAR.SYNC.DEFER_BLOCKING 0x0 ;  /* 0x0000000000007b1d */ /* 0x000fec0000010000 */
[----:B-1----:R-:W3:Y:S04]  /*6ca00*/  LDL.LU R184, [R1+0xa88] ;  /* 0x000a880001b87983 */ /* 0x002ee80000300800 */
        /* <DEDUP_REMOVED lines=16> */
[----:B------:R-:W1:Y:S04]  /*6cb10*/  LDS.128 R224, [R252+0x800] ;  /* 0x00080000fce07984 */ /* 0x000e680000000c00 */
[----:B------:R-:W-:Y:S04]  /*6cb20*/  LDS.128 R204, [R208] ;  /* 0x00000000d0cc7984 */ /* 0x000fe80000000c00 */
[----:B------:R-:W2:Y:S04]  /*6cb30*/  LDS.128 R196, [R2] ;  /* 0x0000000002c47984 */ /* 0x000ea80000000c00 */
[----:B------:R-:W-:Y:S04]  /*6cb40*/  LDS.128 R200, [R2+0x800] ;  /* 0x0008000002c87984 */ /* 0x000fe80000000c00 */
[----:B------:R-:W-:Y:S04]  /*6cb50*/  LDS.128 R208, [R208+0x800] ;  /* 0x00080000d0d07984 */ /* 0x000fe80000000c00 */
[----:B------:R-:W-:Y:S04]  /*6cb60*/  LDS.128 R212, [R3] ;  /* 0x0000000003d47984 */ /* 0x000fe80000000c00 */
[----:B------:R-:W-:Y:S04]  /*6cb70*/  LDS.128 R216, [R3+0x800] ;  /* 0x0008000003d87984 */ /* 0x000fe80000000c00 */
[----:B------:R-:W-:Y:S04]  /*6cb80*/  LDS.128 R220, [R252] ;  /* 0x00000000fcdc7984 */ /* 0x000fe80000000c00 */
[----:B------:R-:W-:Y:S06]  /*6cb90*/  BAR.SYNC.DEFER_BLOCKING 0x0 ;  /* 0x0000000000007b1d */ /* 0x000fec0000010000 */
[----:B-1----:R1:W-:Y:S04]  /*6cba0*/  STL [R1+0x2188], R227 ;  /* 0x002188e301007387 */ /* 0x0023e80000100800 */
[----:B-1----:R-:W4:Y:S04]  /*6cbb0*/  LDL.LU R227, [R1+0x1524] ;  /* 0x0015240001e37983 */ /* 0x002f280000300800 */
[----:B--2---:R1:W-:Y:S04]  /*6cbc0*/  STS.128 [R0], R4 ;  /* 0x0000000400007388 */ /* 0x0043e80000000c00 */
[----:B-1----:R-:W2:Y:S04]  /*6cbd0*/  LDL.LU R4, [R1+0x9b8] ;  /* 0x0009b80001047983 */ /* 0x002ea80000300800 */
[----:B------:R-:W2:Y:S04]  /*6cbe0*/  LDL.LU R5, [R1+0x9bc] ;  /* 0x0009bc0001057983 */ /* 0x000ea80000300800 */
[----:B------:R-:W2:Y:S04]  /*6cbf0*/  LDL.LU R6, [R1+0x9a8] ;  /* 0x0009a80001067983 */ /* 0x000ea80000300800 */
[----:B------:R-:W2:Y:S04]  /*6cc00*/  LDL.LU R7, [R1+0x9ac] ;  /* 0x0009ac0001077983 */ /* 0x000ea80000300800 */
[----:B---3--:R-:W-:Y:S04]  /*6cc10*/  STS.128 [R0+0x80], R184 ;  /* 0x000080b800007388 */ /* 0x008fe80000000c00 */
[----:B----4-:R1:W-:Y:S04]  /*6cc20*/  STS.128 [R0+0x200], R180 ;  /* 0x000200b400007388 */ /* 0x0103e80000000c00 */
        /* <DEDUP_REMOVED lines=9> */
[----:B------:R1:W-:Y:S04]  /*6ccc0*/  STS.128 [R0+0x400], R192 ;  /* 0x000400c000007388 */ /* 0x0003e80000000c00 */
[----:B------:R1:W-:Y:S04]  /*6ccd0*/  STS.128 [R0+0x280], R188 ;  /* 0x000280bc00007388 */ /* 0x0003e80000000c00 */
        /* <DEDUP_REMOVED lines=14> */
[C---:B------:R-:W-:Y:S01]  /*6cdc0*/  IMAD R3, R227.reuse, c[0x0][0x194], RZ ;  /* 0x00006500e3037a24 */ /* 0x040fe200078e02ff */
[----:B------:R-:W-:-:S02]  /*6cdd0*/  ISETP.GE.AND P3, PT, R227, c[0x0][0x178], PT ;  /* 0x00005e00e3007a0c */ /* 0x000fc40003f66270 */
[C---:B------:R-:W-:Y:S02]  /*6cde0*/  ISETP.GE.AND P2, PT, R123.reuse, c[0x0][0x17c], PT ;  /* 0x00005f007b007a0c */ /* 0x040fe40003f46270 */
[----:B------:R-:W-:Y:S01]  /*6cdf0*/  ISETP.LT.AND P3, PT, R123, c[0x0][0x17c], !P3 ;  /* 0x00005f007b007a0c */ /* 0x000fe20005f61270 */
[----:B--2---:R1:W-:Y:S02]  /*6ce00*/  STS.128 [R0+0x480], R4 ;  /* 0x0004800400007388 */ /* 0x0043e40000000c00 */
[----:B-1----:R-:W-:Y:S02]  /*6ce10*/  IMAD.MOV.U32 R7, RZ, RZ, c[0x0][0x194] ;  /* 0x00006500ff077624 */ /* 0x002fe400078e00ff */
[----:B---3--:R1:W-:Y:S04]  /*6ce20*/  STS.128 [R0+0x600], R180 ;  /* 0x000600b400007388 */ /* 0x0083e80000000c00 */
[----:B----4-:R2:W-:Y:S04]  /*6ce30*/  STS.128 [R0+0x680], R184 ;  /* 0x000680b800007388 */ /* 0x0105e80000000c00 */
[----:B------:R-:W-:Y:S01]  /*6ce40*/  BAR.SYNC.DEFER_BLOCKING 0x0 ;  /* 0x0000000000007b1d */ /* 0x000fe20000010000 */
[----:B-1----:R-:W-:-:S02]  /*6ce50*/  LEA R182, P0, R3, c[0x0][0x170], 0x2 ;  /* 0x00005c0003b67a11 */ /* 0x002fc400078010ff */
[----:B------:R-:W-:Y:S02]  /*6ce60*/  ISETP.LT.AND P5, PT, R158, c[0x0][0x178], !P2 ;  /* 0x00005e009e007a0c */ /* 0x000fe400057a1270 */
[----:B------:R-:W-:Y:S02]  /*6ce70*/  LEA.HI.X.SX32 R183, R3, c[0x0][0x174], 0x2, P0 ;  /* 0x00005d0003b77a11 */ /* 0x000fe400000f16ff */
[----:B--2---:R-:W-:-:S04]  /*6ce80*/  LEA R0, R7, R3, 0x7 ;  /* 0x0000000307007211 */ /* 0x004fc800078e38ff */
[C---:B------:R-:W-:Y:S01]  /*6ce90*/  LEA R180, P6, R0.reuse, c[0x0][0x170], 0x2 ;  /* 0x00005c0000b47a11 */ /* 0x040fe200078c10ff */
[----:B------:R-:W-:Y:S02]  /*6cea0*/  IMAD R3, R7, 0x80, R0 ;  /* 0x0000008007037824 */ /* 0x000fe400078e0200 */
[----:B------:R-:W-:Y:S01]  /*6ceb0*/  IMAD R186, R123, c[0x0][0x198], RZ ;  /* 0x000066007bba7a24 */ /* 0x000fe200078e02ff */
[----:B------:R-:W-:Y:S01]  /*6cec0*/  LEA.HI.X.SX32 R181, R0, c[0x0][0x174], 0x2, P6 ;  /* 0x00005d0000b57a11 */ /* 0x000fe200030f16ff */
[----:B------:R-:W-:Y:S01]  /*6ced0*/  IMAD R0, R7, 0x80, R3 ;  /* 0x0000008007007824 */ /* 0x000fe200078e0203 */
[----:B------:R-:W-:Y:S01]  /*6cee0*/  LEA R6, P6, R3, c[0x0][0x170], 0x2 ;  /* 0x00005c0003067a11 */ /* 0x000fe200078c10ff */
[----:B------:R-:W-:-:S04]  /*6cef0*/  IMAD.WIDE R184, R186, 0x4, R182 ;  /* 0x00000004bab87825 */ /* 0x000fc800078e02b6 */
[----:B------:R-:W-:Y:S01]  /*6cf00*/  IMAD.WIDE R4, R186, 0x4, R180 ;  /* 0x00000004ba047825 */ /* 0x000fe200078e02b4 */
[----:B------:R-:W-:Y:S01]  /*6cf10*/  LEA.HI.X.SX32 R7, R3, c[0x0][0x174], 0x2, P6 ;  /* 0x00005d0003077a11 */ /* 0x000fe200030f16ff */
[----:B------:R1:W-:Y:S01]  /*6cf20*/  @P3 STG.E [R184.64], R193 ;  /* 0x000000c1b8003986 */ /* 0x0003e2000c101904 */
[----:B------:R-:W-:-:S03]  /*6cf30*/  ISETP.LT.AND P6, PT, R227, c[0x0][0x178], !P1 ;  /* 0x00005e00e3007a0c */ /* 0x000fc60004fc1270 */
[----:B------:R2:W-:Y:S01]  /*6cf40*/  @P5 STG.E [R4.64], R188 ;  /* 0x000000bc04005986 */ /* 0x0005e2000c101904 */
[----:B------:R-:W-:Y:S02]  /*6cf50*/  IADD3 R3, R186, c[0x0][0x198], RZ ;  /* 0x00006600ba037a10 */ /* 0x000fe40007ffe0ff */
[----:B------:R-:W-:Y:S01]  /*6cf60*/  ISETP.LT.AND P5, PT, R158, c[0x0][0x178], !P1 ;  /* 0x00005e009e007a0c */ /* 0x000fe20004fa1270 */
[----:B-1----:R-:W-:Y:S01]  /*6cf70*/  IMAD.WIDE R184, R186, 0x4, R6 ;  /* 0x00000004bab87825 */ /* 0x002fe200078e0206 */
[----:B--2---:R-:W-:-:S04]  /*6cf80*/  LEA R4, P3, R0, c[0x0][0x170], 0x2 ;  /* 0x00005c0000047a11 */ /* 0x004fc800078610ff */
[----:B------:R-:W-:Y:S02]  /*6cf90*/  LEA.HI.X.SX32 R5, R0, c[0x0][0x174], 0x2, P3 ;  /* 0x00005d0000057a11 */ /* 0x000fe400018f16ff */
[----:B------:R-:W-:Y:S02]  /*6cfa0*/  ISETP.LT.AND P0, PT, R159, c[0x0][0x178], !P2 ;  /* 0x00005e009f007a0c */ /* 0x000fe40005701270 */
[----:B------:R-:W-:Y:S02]  /*6cfb0*/  ISETP.LT.AND P2, PT, R119, c[0x0][0x178], !P2 ;  /* 0x00005e0077007a0c */ /* 0x000fe40005741270 */
[----:B------:R-:W-:-:S09]  /*6cfc0*/  ISETP.LT.AND P3, PT, R159, c[0x0][0x178], !P1 ;  /* 0x00005e009f007a0c */ /* 0x000fd20004f61270 */
[----:B------:R1:W-:Y:S01]  /*6cfd0*/  @P0 STG.E [R184.64], R189 ;  /* 0x000000bdb8000986 */ /* 0x0003e2000c101904 */
[----:B------:R-:W-:Y:S01]  /*6cfe0*/  ISETP.LT.AND P1, PT, R119, c[0x0][0x178], !P1 ;  /* 0x00005e0077007a0c */ /* 0x000fe20004f21270 */
[----:B-1----:R-:W-:-:S04]  /*6cff0*/  IMAD.WIDE R184, R186, 0x4, R4 ;  /* 0x00000004bab87825 */ /* 0x002fc800078e0204 */
[C---:B------:R-:W-:Y:S01]  /*6d000*/  IMAD.WIDE R186, R3.reuse, 0x4, R182 ;  /* 0x0000000403ba7825 */ /* 0x040fe200078e02b6 */
[----:B------:R-:W-:Y:S03]  /*6d010*/  @P2 STG.E [R184.64], R190 ;  /* 0x000000beb8002986 */ /* 0x000fe6000c101904 */
[C---:B------:R-:W-:Y:S01]  /*6d020*/  IMAD.WIDE R188, R3.reuse, 0x4, R180 ;  /* 0x0000000403bc7825 */ /* 0x040fe200078e02b4 */
[----:B------:R1:W-:Y:S04]  /*6d030*/  @P6 STG.E [R186.64], R250 ;  /* 0x000000faba006986 */ /* 0x0003e8000c101904 */
[----:B------:R2:W-:Y:S04]  /*6d040*/  @P5 STG.E [R188.64], R249 ;  /* 0x000000f9bc005986 */ /* 0x0005e8000c101904 */
[----:B-1----:R-:W3:Y:S01]  /*6d050*/  LDL.LU R250, [R1+0x524] ;  /* 0x0005240001fa7983 */ /* 0x002ee20000300800 */
[----:B------:R-:W-:-:S03]  /*6d060*/  IMAD.WIDE R186, R3, 0x4, R6 ;  /* 0x0000000403ba7825 */ /* 0x000fc600078e0206 */
[----:B--2---:R-:W2:Y:S01]  /*6d070*/  LDL.LU R249, [R1+0x4a4] ;  /* 0x0004a40001f97983 */ /* 0x004ea20000300800 */
[----:B------:R-:W-:-:S03]  /*6d080*/  IMAD.WIDE R184, R3, 0x4, R4 ;  /* 0x0000000403b87825 */ /* 0x000fc600078e0204 */
[----:B------:R1:W-:Y:S04]  /*6d090*/  @P3 STG.E [R186.64], R245 ;  /* 0x000000f5ba003986 */ /* 0x0003e8000c101904 */
[----:B------:R4:W-:Y:S04]  /*6d0a0*/  @P1 STG.E [R184.64], R244 ;  /* 0x000000f4b8001986 */ /* 0x0009e8000c101904 */
[----:B-1----:R-:W2:Y:S04]  /*6d0b0*/  LDL.LU R245, [R1+0x454] ;  /* 0x0004540001f57983 */ /* 0x002ea80000300800 */
[----:B----4-:R-:W4:Y:S01]  /*6d0c0*/  LDL.LU R244, [R1+0x2c4] ;  /* 0x0002c40001f47983 */ /* 0x010f220000300800 */
[----:B------:R-:W-:-:S02]  /*6d0d0*/  IADD3 R0, R123, 0x3, RZ ;  /* 0x000000037b007810 */ /* 0x000fc40007ffe0ff */
[----:B------:R-:W-:Y:S01]  /*6d0e0*/  ISETP.LT.AND P2, PT, R227, c[0x0][0x178], !P4 ;  /* 0x00005e00e3007a0c */ /* 0x000fe20006741270 */
[----:B------:R-:W4:Y:S01]  /*6d0f0*/  LDL.LU R192, [R1+0x574] ;  /* 0x0005740001c07983 */ /* 0x000f220000300800 */
[----:B------:R-:W-:Y:S02]  /*6d100*/  ISETP.GE.AND P0, PT, R0, c[0x0][0x17c], PT ;  /* 0x00005f0000007a0c */ /* 0x000fe40003f06270 */
[----:B------:R-:W-:Y:S02]  /*6d110*/  IADD3 R0, R3, c[0x0][0x198], RZ ;  /* 0x0000660003007a10 */ /* 0x000fe40007ffe0ff */
[----:B------:R-:W-:Y:S02]  /*6d120*/  ISETP.LT.AND P5, PT, R158, c[0x0][0x178], !P4 ;  /* 0x00005e009e007a0c */ /* 0x000fe400067a1270 */
[----:B------:R-:W-:Y:S01]  /*6d130*/  ISETP.LT.AND P6, PT, R159, c[0x0][0x178], !P4 ;  /* 0x00005e009f007a0c */ /* 0x000fe200067c1270 */
[----:B------:R-:W-:Y:S01]  /*6d140*/  IMAD.WIDE R188, R0, 0x4, R182 ;  /* 0x0000000400bc7825 */ /* 0x000fe200078e02b6 */
[----:B------:R-:W-:-:S03]  /*6d150*/  ISETP.LT.AND P4, PT, R119, c[0x0][0x178], !P4 ;  /* 0x00005e0077007a0c */ /* 0x000fc60006781270 */
[C---:B------:R-:W-:Y:S01]  /*6d160*/  IMAD.WIDE R186, R0.reuse, 0x4, R180 ;  /* 0x0000000400ba7825 */ /* 0x040fe200078e02b4 */
[----:B------:R1:W-:Y:S01]  /*6d170*/  @P2 STG.E [R188.64], R194 ;  /* 0x000000c2bc002986 */ /* 0x0003e2000c101904 */
[----:B------:R-:W-:Y:S02]  /*6d180*/  ISETP.LT.AND P2, PT, R227, c[0x0][0x178], !P0 ;  /* 0x00005e00e3007a0c */ /* 0x000fe40004741270 */
[C---:B------:R-:W-:Y:S01]  /*6d190*/  IMAD.WIDE R184, R0.reuse, 0x4, R6 ;  /* 0x0000000400b87825 */ /* 0x040fe200078e0206 */
[----:B------:R-:W-:Y:S01]  /*6d1a0*/  IADD3 R3, R0, c[0x0][0x198], RZ ;  /* 0x0000660000037a10 */ /* 0x000fe20007ffe0ff */
[----:B------:R-:W-:Y:S01]  /*6d1b0*/  @P5 STG.E [R186.64], R195 ;  /* 0x000000c3ba005986 */ /* 0x000fe2000c101904 */
[----:B------:R-:W-:-:S03]  /*6d1c0*/  ISETP.LT.AND P1, PT, R158, c[0x0][0x178], !P0 ;  /* 0x00005e009e007a0c */ /* 0x000fc60004721270 */
[----:B------:R1:W-:Y:S01]  /*6d1d0*/  @P6 STG.E [R184.64], R191 ;  /* 0x000000bfb8006986 */ /* 0x0003e2000c101904 */
[----:B------:R-:W-:Y:S01]  /*6d1e0*/  ISETP.LT.AND P6, PT, R159, c[0x0][0x178], !P0 ;  /* 0x00005e009f007a0c */ /* 0x000fe200047c1270 */
[----:B-1----:R-:W-:Y:S01]  /*6d1f0*/  IMAD.WIDE R188, R0, 0x4, R4 ;  /* 0x0000000400bc7825 */ /* 0x002fe200078e0204 */
[----:B------:R-:W-:-:S04]  /*6d200*/  ISETP.LT.AND P0, PT, R119, c[0x0][0x178], !P0 ;  /* 0x00005e0077007a0c */ /* 0x000fc80004701270 */
[----:B------:R-:W-:Y:S01]  /*6d210*/  @P4 STG.E [R188.64], R246 ;  /* 0x000000f6bc004986 */ /* 0x000fe2000c101904 */
[----:B------:R-:W-:-:S04]  /*6d220*/  IMAD.WIDE R184, R3, 0x4, R182 ;  /* 0x0000000403b87825 */ /* 0x000fc800078e02b6 */
[C---:B------:R-:W-:Y:S01]  /*6d230*/  IMAD.WIDE R186, R3.reuse, 0x4, R180 ;  /* 0x0000000403ba7825 */ /* 0x040fe200078e02b4 */
[C---:B------:R-:W-:Y:S01]  /*6d240*/  IADD3 R0, R3.reuse, c[0x0][0x198], RZ ;  /* 0x0000660003007a10 */ /* 0x040fe20007ffe0ff */
[----:B---3--:R1:W-:Y:S04]  /*6d250*/  @P2 STG.E [R184.64], R250 ;  /* 0x000000fab8002986 */ /* 0x0083e8000c101904 */
[----:B--2---:R2:W-:Y:S01]  /*6d260*/  @P1 STG.E [R186.64], R249 ;  /* 0x000000f9ba001986 */ /* 0x0045e2000c101904 */
[----:B-1----:R-:W-:-:S03]  /*6d270*/  IMAD.WIDE R184, R3, 0x4, R6 ;  /* 0x0000000403b87825 */ /* 0x002fc600078e0206 */
[----:B------:R-:W3:Y:S01]  /*6d280*/  LDL.LU R250, [R1+0x504] ;  /* 0x0005040001fa7983 */ /* 0x000ee20000300800 */
[----:B--2---:R-:W-:-:S03]  /*6d290*/  IMAD.WIDE R186, R3, 0x4, R4 ;  /* 0x0000000403ba7825 */ /* 0x004fc600078e0204 */
[----:B------:R-:W2:Y:S04]  /*6d2a0*/  LDL.LU R249, [R1+0x484] ;  /* 0x0004840001f97983 */ /* 0x000ea80000300800 */
[----:B------:R-:W2:Y:S04]  /*6d2b0*/  LDL.LU R3, [R1+0x500] ;  /* 0x0005000001037983 */ /* 0x000ea80000300800 */
[----:B------:R1:W-:Y:S04]  /*6d2c0*/  @P6 STG.E [R184.64], R245 ;  /* 0x000000f5b8006986 */ /* 0x0003e8000c101904 */
[----:B----4-:R4:W-:Y:S04]  /*6d2d0*/  @P0 STG.E [R186.64], R244 ;  /* 0x000000f4ba000986 */ /* 0x0109e8000c101904 */
[----:B-1----:R-:W2:Y:S04]  /*6d2e0*/  LDL.LU R185, [R1+0x570] ;  /* 0x0005700001b97983 */ /* 0x002ea80000300800 */
[----:B----4-:R-:W4:Y:S01]  /*6d2f0*/  LDL.LU R187, [R1+0x480] ;  /* 0x0004800001bb7983 */ /* 0x010f220000300800 */
[----:B------:R-:W-:-:S02]  /*6d300*/  IADD3 R190, R123, 0x4, RZ ;  /* 0x000000047bbe7810 */ /* 0x000fc40007ffe0ff */
[----:B------:R-:W-:Y:S01]  /*6d310*/  IADD3 R188, R123, 0x5, RZ ;  /* 0x000000057bbc7810 */ /* 0x000fe20007ffe0ff */
[----:B------:R-:W3:Y:S01]  /*6d320*/  LDL.LU R245, [R1+0x444] ;  /* 0x0004440001f57983 */ /* 0x000ee20000300800 */
[----:B------:R-:W-:Y:S02]  /*6d330*/  ISETP.GE.AND P3, PT, R190, c[0x0][0x17c], PT ;  /* 0x00005f00be007a0c */ /* 0x000fe40003f66270 */
[----:B------:R-:W-:Y:S01]  /*6d340*/  ISETP.GE.AND P2, PT, R188, c[0x0][0x17c], PT ;  /* 0x00005f00bc007a0c */ /* 0x000fe20003f46270 */
[----:B------:R-:W3:Y:S01]  /*6d350*/  LDL.LU R193, [R1+0x5c0] ;  /* 0x0005c00001c17983 */ /* 0x000ee20000300800 */
[----:B------:R-:W-:Y:S02]  /*6d360*/  ISETP.LT.AND P5, PT, R227, c[0x0][0x178], !P3 ;  /* 0x00005e00e3007a0c */ /* 0x000fe40005fa1270 */
[----:B------:R-:W-:Y:S02]  /*6d370*/  ISETP.LT.AND P4, PT, R158, c[0x0][0x178], !P3 ;  /* 0x00005e009e007a0c */ /* 0x000fe40005f81270 */
[----:B------:R-:W-:Y:S01]  /*6d380*/  ISETP.LT.AND P1, PT, R159, c[0x0][0x178], !P3 ;  /* 0x00005e009f007a0c */ /* 0x000fe20005f21270 */
[C---:B------:R-:W-:Y:S01]  /*6d390*/  IMAD.WIDE R188, R0.reuse, 0x4, R182 ;  /* 0x0000000400bc7825 */ /* 0x040fe200078e02b6 */
[----:B------:R-:W3:Y:S03]  /*6d3a0*/  LDL.LU R194, [R1+0x550] ;  /* 0x0005500001c27983 */ /* 0x000ee60000300800 */
[C---:B------:R-:W-:Y:S01]  /*6d3b0*/  IMAD.WIDE R190, R0.reuse, 0x4, R180 ;  /* 0x0000000400be7825 */ /* 0x040fe200078e02b4 */
[----:B------:R-:W3:Y:S04]  /*6d3c0*/  LDL.LU R195, [R1+0x4d0] ;  /* 0x0004d00001c37983 */ /* 0x000ee80000300800 */
[----:B------:R-:W3:Y:S04]  /*6d3d0*/  LDL.LU R246, [R1+0x460] ;  /* 0x0004600001f67983 */ /* 0x000ee80000300800 */
[----:B------:R-:W3:Y:S04]  /*6d3e0*/  LDL.LU R244, [R1+0x5c4] ;  /* 0x0005c40001f47983 */ /* 0x000ee80000300800 */
[----:B--2---:R1:W-:Y:S04]  /*6d3f0*/  @P5 STG.E [R188.64], R185 ;  /* 0x000000b9bc005986 */ /* 0x0043e8000c101904 */
[----:B------:R2:W-:Y:S01]  /*6d400*/  @P4 STG.E [R190.64], R3 ;  /* 0x00000003be004986 */ /* 0x0005e2000c101904 */
[C---:B-1----:R-:W-:Y:S01]  /*6d410*/  IMAD.WIDE R184, R0.reuse, 0x4, R6 ;  /* 0x0000000400b87825 */ /* 0x042fe200078e0206 */
[----:B--2---:R-:W-:-:S04]  /*6d420*/  IADD3 R3, R0, c[0x0][0x198], RZ ;  /* 0x0000660000037a10 */ /* 0x004fc80007ffe0ff */
[----:B----4-:R1:W-:Y:S02]  /*6d430*/  @P1 STG.E [R184.64], R187 ;  /* 0x000000bbb8001986 */ /* 0x0103e4000c101904 */
[----:B-1----:R-:W-:Y:S02]  /*6d440*/  IMAD.WIDE R184, R0, 0x4, R4 ;  /* 0x0000000400b87825 */ /* 0x002fe400078e0204 */
[----:B------:R-:W2:Y:S01]  /*6d450*/  LDL.LU R0, [R1+0x440] ;  /* 0x0004400001007983 */ /* 0x000ea20000300800 */
[----:B------:R-:W-:Y:S02]  /*6d460*/  ISETP.LT.AND P3, PT, R119, c[0x0][0x178], !P3 ;  /* 0x00005e0077007a0c */ /* 0x000fe40005f61270 */
[----:B------:R-:W-:Y:S02]  /*6d470*/  ISETP.LT.AND P6, PT, R227, c[0x0][0x178], !P2 ;  /* 0x00005e00e3007a0c */ /* 0x000fe400057c1270 */
[----:B------:R-:W-:Y:S02]  /*6d480*/  ISETP.LT.AND P5, PT, R158, c[0x0][0x178], !P2 ;  /* 0x00005e009e007a0c */ /* 0x000fe400057a1270 */
[----:B------:R-:W-:-:S02]  /*6d490*/  ISETP.LT.AND P4, PT, R159, c[0x0][0x178], !P2 ;  /* 0x00005e009f007a0c */ /* 0x000fc40005781270 */
[C---:B------:R-:W-:Y:S02]  /*6d4a0*/  IADD3 R186, R123.reuse, 0x6, RZ ;  /* 0x000000067bba7810 */ /* 0x040fe40007ffe0ff */
[----:B------:R-:W-:Y:S02]  /*6d4b0*/  IADD3 R188, R123, 0x7, RZ ;  /* 0x000000077bbc7810 */ /* 0x000fe40007ffe0ff */
[----:B------:R-:W-:Y:S01]  /*6d4c0*/  ISETP.GE.AND P0, PT, R186, c[0x0][0x17c], PT ;  /* 0x00005f00ba007a0c */ /* 0x000fe20003f06270 */
[----:B------:R-:W-:Y:S01]  /*6d4d0*/  IMAD.WIDE R186, R3, 0x4, R182 ;  /* 0x0000000403ba7825 */ /* 0x000fe200078e02b6 */
[----:B------:R-:W-:-:S03]  /*6d4e0*/  ISETP.GE.AND P1, PT, R188, c[0x0][0x17c], PT ;  /* 0x00005f00bc007a0c */ /* 0x000fc60003f26270 */
[----:B------:R-:W-:-:S04]  /*6d4f0*/  IMAD.WIDE R188, R3, 0x4, R180 ;  /* 0x0000000403bc7825 */ /* 0x000fc800078e02b4 */
[----:B------:R-:W-:Y:S01]  /*6d500*/  IMAD.WIDE R190, R3, 0x4, R6 ;  /* 0x0000000403be7825 */ /* 0x000fe200078e0206 */
[----:B------:R-:W-:Y:S01]  /*6d510*/  ISETP.LT.AND P2, PT, R119, c[0x0][0x178], !P2 ;  /* 0x00005e0077007a0c */ /* 0x000fe20005741270 */
[----:B--2---:R-:W-:Y:S04]  /*6d520*/  @P3 STG.E [R184.64], R0 ;  /* 0x00000000b8003986 */ /* 0x004fe8000c101904 */
[----:B------:R-:W-:Y:S04]  /*6d530*/  @P6 STG.E [R186.64], R192 ;  /* 0x000000c0ba006986 */ /* 0x000fe8000c101904 */
[----:B---3--:R1:W-:Y:S04]  /*6d540*/  @P5 STG.E [R188.64], R250 ;  /* 0x000000fabc005986 */ /* 0x0083e8000c101904 */
[----:B------:R2:W-:Y:S04]  /*6d550*/  @P4 STG.E [R190.64], R249 ;  /* 0x000000f9be004986 */ /* 0x0005e8000c101904 */
[----:B-1----:R-:W3:Y:S04]  /*6d560*/  LDL.LU R250, [R1+0x554] ;  /* 0x0005540001fa7983 */ /* 0x002ee80000300800 */
[----:B--2---:R-:W2:Y:S01]  /*6d570*/  LDL.LU R249, [R1+0x4d4] ;  /* 0x0004d40001f97983 */ /* 0x004ea20000300800 */
[----:B------:R-:W-:-:S02]  /*6d580*/  ISETP.LT.AND P6, PT, R227, c[0x0][0x178], !P0 ;  /* 0x00005e00e3007a0c */ /* 0x000fc400047c1270 */
[----:B------:R-:W-:Y:S02]  /*6d590*/  ISETP.LT.AND P5, PT, R158, c[0x0][0x178], !P0 ;  /* 0x00005e009e007a0c */ /* 0x000fe400047a1270 */
[C---:B------:R-:W-:Y:S01]  /*6d5a0*/  IADD3 R190, R3.reuse, c[0x0][0x198], RZ ;  /* 0x0000660003be7a10 */ /* 0x040fe20007ffe0ff */
[----:B------:R-:W-:Y:S01]  /*6d5b0*/  IMAD.WIDE R188, R3, 0x4, R4 ;  /* 0x0000000403bc7825 */ /* 0x000fe200078e0204 */
[----:B------:R-:W-:Y:S02]  /*6d5c0*/  ISETP.LT.AND P3, PT, R119, c[0x0][0x178], !P0 ;  /* 0x00005e0077007a0c */ /* 0x000fe40004761270 */
[----:B------:R-:W-:Y:S01]  /*6d5d0*/  ISETP.LT.AND P0, PT, R159, c[0x0][0x178], !P0 ;  /* 0x00005e009f007a0c */ /* 0x000fe20004701270 */
[----:B------:R-:W-:Y:S01]  /*6d5e0*/  IMAD.WIDE R184, R190, 0x4, R182 ;  /* 0x00000004beb87825 */ /* 0x000fe200078e02b6 */
[----:B------:R-:W-:-:S03]  /*6d5f0*/  IADD3 R0, R123, 0x8, RZ ;  /* 0x000000087b007810 */ /* 0x000fc60007ffe0ff */
[----:B------:R-:W-:Y:S01]  /*6d600*/  IMAD.WIDE R186, R190, 0x4, R180 ;  /* 0x00000004beba7825 */ /* 0x000fe200078e02b4 */
[----:B------:R1:W-:Y:S01]  /*6d610*/  @P2 STG.E [R188.64], R245 ;  /* 0x000000f5bc002986 */ /* 0x0003e2000c101904 */
[----:B------:R-:W-:-:S03]  /*6d620*/  ISETP.LT.AND P4, PT, R227, c[0x0][0x178], !P1 ;  /* 0x00005e00e3007a0c */ /* 0x000fc60004f81270 */
[----:B------:R4:W-:Y:S01]  /*6d630*/  @P6 STG.E [R184.64], R193 ;  /* 0x000000c1b8006986 */ /* 0x0009e2000c101904 */
[----:B------:R-:W-:Y:S02]  /*6d640*/  ISETP.LT.AND P6, PT, R158, c[0x0][0x178], !P1 ;  /* 0x00005e009e007a0c */ /* 0x000fe40004fc1270 */
[----:B------:R-:W-:Y:S01]  /*6d650*/  ISETP.GE.AND P2, PT, R0, c[0x0][0x17c], PT ;  /* 0x00005f0000007a0c */ /* 0x000fe20003f46270 */
[----:B------:R4:W-:Y:S01]  /*6d660*/  @P5 STG.E [R186.64], R194 ;  /* 0x000000c2ba005986 */ /* 0x0009e2000c101904 */
[----:B------:R-:W-:Y:S02]  /*6d670*/  ISETP.LT.AND P5, PT, R159, c[0x0][0x178], !P1 ;  /* 0x00005e009f007a0c */ /* 0x000fe40004fa1270 */
[C---:B------:R-:W-:Y:S01]  /*6d680*/  IADD3 R0, R190.reuse, c[0x0][0x198], RZ ;  /* 0x00006600be007a10 */ /* 0x040fe20007ffe0ff */
[----:B-1----:R-:W2:Y:S01]  /*6d690*/  LDL.LU R245, [R1+0x464] ;  /* 0x0004640001f57983 */ /* 0x002ea20000300800 */
[----:B----4-:R-:W-:-:S03]  /*6d6a0*/  IMAD.WIDE R184, R190, 0x4, R6 ;  /* 0x00000004beb87825 */ /* 0x010fc600078e0206 */
[----:B------:R-:W4:Y:S01]  /*6d6b0*/  LDL.LU R191, [R1+0x510] ;  /* 0x0005100001bf7983 */ /* 0x000f220000300800 */
[----:B------:R-:W-:-:S03]  /*6d6c0*/  IMAD.WIDE R186, R190, 0x4, R4 ;  /* 0x00000004beba7825 */ /* 0x000fc600078e0204 */
[----:B------:R1:W-:Y:S01]  /*6d6d0*/  @P0 STG.E [R184.64], R195 ;  /* 0x000000c3b8000986 */ /* 0x0003e2000c101904 */
[----:B------:R-:W-:-:S03]  /*6d6e0*/  IMAD.WIDE R188, R0, 0x4, R182 ;  /* 0x0000000400bc7825 */ /* 0x000fc600078e02b6 */
[----:B------:R1:W-:Y:S01]  /*6d6f0*/  @P3 STG.E [R186.64], R246 ;  /* 0x000000f6ba003986 */ /* 0x0003e2000c101904 */
[C---:B------:R-:W-:Y:S02]  /*6d700*/  IADD3 R3, R123.reuse, 0x9, RZ ;  /* 0x000000097b037810 */ /* 0x040fe40007ffe0ff */
[----:B------:R-:W-:Y:S01]  /*6d710*/  IADD3 R190, R123, 0xa, RZ ;  /* 0x0000000a7bbe7810 */ /* 0x000fe20007ffe0ff */
[----:B------:R-:W4:Y:S01]  /*6d720*/  LDL.LU R193, [R1+0x490] ;  /* 0x0004900001c17983 */ /* 0x000f220000300800 */
[----:B-1----:R-:W-:-:S04]  /*6d730*/  IMAD.WIDE R184, R0, 0x4, R6 ;  /* 0x0000000400b87825 */ /* 0x002fc800078e0206 */
[----:B------:R-:W-:Y:S01]  /*6d740*/  IMAD.WIDE R186, R0, 0x4, R180 ;  /* 0x0000000400ba7825 */ /* 0x000fe200078e02b4 */
[----:B------:R1:W-:Y:S01]  /*6d750*/  @P4 STG.E [R188.64], R244 ;  /* 0x000000f4bc004986 */ /* 0x0003e2000c101904 */
[----:B------:R-:W-:-:S03]  /*6d760*/  ISETP.GE.AND P0, PT, R3, c[0x0][0x17c], PT ;  /* 0x00005f0003007a0c */ /* 0x000fc60003f06270 */
[----:B------:R-:W4:Y:S01]  /*6d770*/  LDL.LU R194, [R1+0x614] ;  /* 0x0006140001c27983 */ /* 0x000f220000300800 */
[----:B------:R-:W-:-:S03]  /*6d780*/  IADD3 R3, R0, c[0x0][0x198], RZ ;  /* 0x0000660000037a10 */ /* 0x000fc60007ffe0ff */
[----:B-1----:R-:W4:Y:S04]  /*6d790*/  LDL.LU R244, [R1+0x5b4] ;  /* 0x0005b40001f47983 */ /* 0x002f280000300800 */
[----:B---3--:R1:W-:Y:S04]  /*6d7a0*/  @P6 STG.E [R186.64], R250 ;  /* 0x000000faba006986 */ /* 0x0083e8000c101904 */
[----:B--2---:R2:W-:Y:S01]  /*6d7b0*/  @P5 STG.E [R184.64], R249 ;  /* 0x000000f9b8005986 */ /* 0x0045e2000c101904 */
[----:B------:R-:W-:-:S03]  /*6d7c0*/  ISETP.GE.AND P5, PT, R190, c[0x0][0x17c], PT ;  /* 0x00005f00be007a0c */ /* 0x000fc60003fa6270 */
[----:B-1----:R-:W3:Y:S04]  /*6d7d0*/  LDL.LU R250, [R1+0x514] ;  /* 0x0005140001fa7983 */ /* 0x002ee80000300800 */
[----:B--2---:R-:W2:Y:S01]  /*6d7e0*/  LDL.LU R249, [R1+0x494] ;  /* 0x0004940001f97983 */ /* 0x004ea20000300800 */
[----:B------:R-:W-:-:S03]  /*6d7f0*/  IMAD.WIDE R184, R0, 0x4, R4 ;  /* 0x0000000400b87825 */ /* 0x000fc600078e0204 */
[----:B------:R-:W2:Y:S04]  /*6d800*/  LDL.LU R0, [R1+0x5b0] ;  /* 0x0005b00001007983 */ /* 0x000ea80000300800 */
[----:B------:R-:W2:Y:S01]  /*6d810*/  LDL.LU R190, [R1+0x610] ;  /* 0x0006100001be7983 */ /* 0x000ea20000300800 */
[----:B------:R-:W-:Y:S02]  /*6d820*/  ISETP.LT.AND P1, PT, R119, c[0x0][0x178], !P1 ;  /* 0x00005e0077007a0c */ /* 0x000fe40004f21270 */
[----:B------:R-:W-:Y:S02]  /*6d830*/  ISETP.LT.AND P4, PT, R227, c[0x0][0x178], !P2 ;  /* 0x00005e00e3007a0c */ /* 0x000fe40005781270 */
[----:B------:R-:W-:Y:S01]  /*6d840*/  ISETP.LT.AND P3, PT, R158, c[0x0][0x178], !P2 ;  /* 0x00005e009e007a0c */ /* 0x000fe20005761270 */
[----:B------:R-:W-:Y:S01]  /*6d850*/  IMAD.WIDE R186, R3, 0x4, R182 ;  /* 0x0000000403ba7825 */ /* 0x000fe200078e02b6 */
[----:B------:R-:W-:Y:S01]  /*6d860*/  ISETP.LT.AND P6, PT, R159, c[0x0][0x178], !P2 ;  /* 0x00005e009f007a0c */ /* 0x000fe200057c1270 */
[----:B------:R-:W3:Y:S02]  /*6d870*/  LDL.LU R192, [R1+0x600] ;  /* 0x0006000001c07983 */ /* 0x000ee40000300800 */
[----:B------:R-:W-:Y:S01]  /*6d880*/  IMAD.WIDE R188, R3, 0x4, R180 ;  /* 0x0000000403bc7825 */ /* 0x000fe200078e02b4 */
[----:B------:R-:W-:Y:S01]  /*6d890*/  ISETP.LT.AND P2, PT, R119, c[0x0][0x178], !P2 ;  /* 0x00005e0077007a0c */ /* 0x000fe20005741270 */
[----:B------:R-:W3:Y:S04]  /*6d8a0*/  LDL.LU R195, [R1+0x580] ;  /* 0x0005800001c37983 */ /* 0x000ee80000300800 */
[----:B------:R1:W-:Y:S01]  /*6d8b0*/  @P1 STG.E [R184.64], R245 ;  /* 0x000000f5b8001986 */ /* 0x0003e2000c101904 */
[----:B------:R-:W-:-:S03]  /*6d8c0*/  ISETP.LT.AND P1, PT, R159, c[0x0][0x178], !P0 ;  /* 0x00005e009f007a0c */ /* 0x000fc60004721270 */
[----:B------:R-:W3:Y:S01]  /*6d8d0*/  LDL.LU R246, [R1+0x4f0] ;  /* 0x0004f00001f67983 */ /* 0x000ee20000300800 */
[----:B-1----:R-:W-:-:S03]  /*6d8e0*/  IMAD.WIDE R184, R3, 0x4, R6 ;  /* 0x0000000403b87825 */ /* 0x002fc600078e0206 */
[----:B------:R-:W3:Y:S04]  /*6d8f0*/  LDL.LU R245, [R1+0x644] ;  /* 0x0006440001f57983 */ /* 0x000ee80000300800 */
[----:B--2---:R1:W-:Y:S01]  /*6d900*/  @P4 STG.E [R186.64], R190 ;  /* 0x000000beba004986 */ /* 0x0043e2000c101904 */
[----:B------:R-:W-:-:S03]  /*6d910*/  ISETP.LT.AND P4, PT, R227, c[0x0][0x178], !P0 ;  /* 0x00005e00e3007a0c */ /* 0x000fc60004781270 */
[----:B------:R2:W-:Y:S01]  /*6d920*/  @P3 STG.E [R188.64], R0 ;  /* 0x00000000bc003986 */ /* 0x0005e2000c101904 */
[----:B------:R-:W-:Y:S02]  /*6d930*/  ISETP.LT.AND P3, PT, R158, c[0x0][0x178], !P0 ;  /* 0x00005e009e007a0c */ /* 0x000fe40004761270 */
[----:B------:R-:W-:Y:S01]  /*6d940*/  ISETP.LT.AND P0, PT, R119, c[0x0][0x178], !P0 ;  /* 0x00005e0077007a0c */ /* 0x000fe20004701270 */
[----:B----4-:R4:W-:Y:S01]  /*6d950*/  @P6 STG.E [R184.64], R191 ;  /* 0x000000bfb8006986 */ /* 0x0109e2000c101904 */
[----:B-1----:R-:W-:Y:S02]  /*6d960*/  IADD3 R186, R123, 0xb, RZ ;  /* 0x0000000b7bba7810 */ /* 0x002fe40007ffe0ff */
[C---:B--2---:R-:W-:Y:S01]  /*6d970*/  IADD3 R0, R3.reuse, c[0x0][0x198], RZ ;  /* 0x0000660003007a10 */ /* 0x044fe20007ffe0ff */
[----:B----4-:R-:W-:Y:S01]  /*6d980*/  IMAD.WIDE R190, R3, 0x4, R4 ;  /* 0x0000000403be7825 */ /* 0x010fe200078e0204 */
[----:B------:R-:W-:-:S03]  /*6d990*/  ISETP.GE.AND P6, PT, R186, c[0x0][0x17c], PT ;  /* 0x00005f00ba007a0c */ /* 0x000fc60003fc6270 */
[C---:B------:R-:W-:Y:S01]  /*6d9a0*/  IMAD.WIDE R184, R0.reuse, 0x4, R182 ;  /* 0x0000000400b87825 */ /* 0x040fe200078e02b6 */
[----:B------:R1:W-:Y:S03]  /*6d9b0*/  @P2 STG.E [R190.64], R193 ;  /* 0x000000c1be002986 */ /* 0x0003e6000c101904 */
[C---:B------:R-:W-:Y:S01]  /*6d9c0*/  IMAD.WIDE R186, R0.reuse, 0x4, R180 ;  /* 0x0000000400ba7825 */ /* 0x040fe200078e02b4 */
[----:B------:R-:W-:Y:S03]  /*6d9d0*/  @P4 STG.E [R184.64], R194 ;  /* 0x000000c2b8004986 */ /* 0x000fe6000c101904 */
[C---:B------:R-:W-:Y:S01]  /*6d9e0*/  IMAD.WIDE R188, R0.reuse, 0x4, R6 ;  /* 0x0000000400bc7825 */ /* 0x040fe200078e0206 */
[----:B------:R-:W-:Y:S03]  /*6d9f0*/  @P3 STG.E [R186.64], R244 ;  /* 0x000000f4ba003986 */ /* 0x000fe6000c101904 */
[----:B-1----:R-:W-:Y:S01]  /*6da00*/  IMAD.WIDE R190, R0, 0x4, R4 ;  /* 0x0000000400be7825 */ /* 0x002fe200078e0204 */
[----:B---3--:R-:W-:Y:S04]  /*6da10*/  @P1 STG.E [R188.64], R250 ;  /* 0x000000fabc001986 */ /* 0x008fe8000c101904 */
[----:B------:R1:W-:Y:S04]  /*6da20*/  @P0 STG.E [R190.64], R249 ;  /* 0x000000f9be000986 */ /* 0x0003e8000c101904 */
[----:B-1----:R-:W2:Y:S04]  /*6da30*/  LDL.LU R191, [R1+0x640] ;  /* 0x0006400001bf7983 */ /* 0x002ea80000300800 */
[----:B------:R-:W3:Y:S04]  /*6da40*/  LDL.LU R244, [R1+0x604] ;  /* 0x0006040001f47983 */ /* 0x000ee80000300800 */
[----:B------:R-:W4:Y:S01]  /*6da50*/  LDL.LU R249, [R1+0x584] ;  /* 0x0005840001f97983 */ /* 0x000f220000300800 */
[----:B------:R-:W-:-:S02]  /*6da60*/  ISETP.LT.AND P1, PT, R227, c[0x0][0x178], !P5 ;  /* 0x00005e00e3007a0c */ /* 0x000fc40006f21270 */
[----:B------:R-:W-:Y:S01]  /*6da70*/  ISETP.LT.AND P3, PT, R158, c[0x0][0x178], !P5 ;  /* 0x00005e009e007a0c */ /* 0x000fe20006f61270 */
[----:B------:R-:W3:Y:S01]  /*6da80*/  LDL.LU R250, [R1+0x4f4] ;  /* 0x0004f40001fa7983 */ /* 0x000ee20000300800 */
[----:B------:R-:W-:Y:S02]  /*6da90*/  IADD3 R3, R0, c[0x0][0x198], RZ ;  /* 0x0000660000037a10 */ /* 0x000fe40007ffe0ff */
[----:B------:R-:W-:Y:S01]  /*6daa0*/  ISETP.LT.AND P2, PT, R159, c[0x0][0x178], !P5 ;  /* 0x00005e009f007a0c */ /* 0x000fe20006f41270 */
[----:B------:R-:W3:Y:S01]  /*6dab0*/  LDL.LU R193, [R1+0x6b0] ;  /* 0x0006b00001c17983 */ /* 0x000ee20000300800 */
[----:B------:R-:W-:Y:S01]  /*6dac0*/  IADD3 R0, R123, 0xc, RZ ;  /* 0x0000000c7b007810 */ /* 0x000fe20007ffe0ff */
[----:B------:R-:W-:Y:S01]  /*6dad0*/  IMAD.WIDE R188, R3, 0x4, R182 ;  /* 0x0000000403bc7825 */ /* 0x000fe200078e02b6 */
[----:B------:R-:W-:Y:S01]  /*6dae0*/  ISETP.LT.AND P5, PT, R119, c[0x0][0x178], !P5 ;  /* 0x00005e0077007a0c */ /* 0x000fe20006fa1270 */
[----:B------:R-:W3:Y:S01]  /*6daf0*/  LDL.LU R194, [R1+0x630] ;  /* 0x0006300001c27983 */ /* 0x000ee20000300800 */
[----:B------:R-:W-:Y:S01]  /*6db00*/  ISETP.LT.AND P4, PT, R227, c[0x0][0x178], !P6 ;  /* 0x00005e00e3007a0c */ /* 0x000fe20007781270 */
[----:B------:R-:W-:Y:S01]  /*6db10*/  IMAD.WIDE R184, R3, 0x4, R180 ;  /* 0x0000000403b87825 */ /* 0x000fe200078e02b4 */
[----:B------:R-:W-:-:S02]  /*6db20*/  ISETP.GE.AND P0, PT, R0, c[0x0][0x17c], PT ;  /* 0x00005f0000007a0c */ /* 0x000fc40003f06270 */
[C---:B------:R-:W-:Y:S01]  /*6db30*/  IADD3 R0, R3.reuse, c[0x0][0x198], RZ ;  /* 0x0000660003007a10 */ /* 0x040fe20007ffe0ff */
[----:B------:R-:W-:Y:S01]  /*6db40*/  IMAD.WIDE R186, R3, 0x4, R6 ;  /* 0x0000000403ba7825 */ /* 0x000fe200078e0206 */
[----:B--2---:R1:W-:Y:S01]  /*6db50*/  @P1 STG.E [R188.64], R191 ;  /* 0x000000bfbc001986 */ /* 0x0043e2000c101904 */
[----:B------:R-:W-:-:S03]  /*6db60*/  ISETP.LT.AND P1, PT, R158, c[0x0][0x178], !P6 ;  /* 0x00005e009e007a0c */ /* 0x000fc60007721270 */
[----:B------:R2:W-:Y:S01]  /*6db70*/  @P3 STG.E [R184.64], R192 ;  /* 0x000000c0b8003986 */ /* 0x0005e2000c101904 */
[----:B------:R-:W-:-:S03]  /*6db80*/  ISETP.LT.AND P3, PT, R159, c[0x0][0x178], !P6 ;  /* 0x00005e009f007a0c */ /* 0x000fc60007761270 */
[----:B------:R3:W-:Y:S01]  /*6db90*/  @P2 STG.E [R186.64], R195 ;  /* 0x000000c3ba002986 */ /* 0x0007e2000c101904 */
[----:B-1----:R-:W-:-:S04]  /*6dba0*/  IMAD.WIDE R188, R3, 0x4, R4 ;  /* 0x0000000403bc7825 */ /* 0x002fc800078e0204 */
[C---:B--2---:R-:W-:Y:S01]  /*6dbb0*/  IMAD.WIDE R184, R0.reuse, 0x4, R182 ;  /* 0x0000000400b87825 */ /* 0x044fe200078e02b6 */
[----:B------:R1:W-:Y:S03]  /*6dbc0*/  @P5 STG.E [R188.64], R246 ;  /* 0x000000f6bc005986 */ /* 0x0003e6000c101904 */
[C---:B---3--:R-:W-:Y:S01]  /*6dbd0*/  IMAD.WIDE R186, R0.reuse, 0x4, R180 ;  /* 0x0000000400ba7825 */ /* 0x048fe200078e02b4 */
[----:B------:R-:W2:Y:S04]  /*6dbe0*/  LDL.LU R195, [R1+0x5f0] ;  /* 0x0005f00001c37983 */ /* 0x000ea80000300800 */
[----:B------:R3:W-:Y:S04]  /*6dbf0*/  @P4 STG.E [R184.64], R245 ;  /* 0x000000f5b8004986 */ /* 0x0007e8000c101904 */
[----:B-1----:R-:W2:Y:S04]  /*6dc00*/  LDL.LU R246, [R1+0x540] ;  /* 0x0005400001f67983 */ /* 0x002ea80000300800 */
[----:B------:R1:W-:Y:S01]  /*6dc10*/  @P1 STG.E [R186.64], R244 ;  /* 0x000000f4ba001986 */ /* 0x0003e2000c101904 */
[----:B---3--:R-:W-:-:S03]  /*6dc20*/  IMAD.WIDE R184, R0, 0x4, R6 ;  /* 0x0000000400b87825 */ /* 0x008fc600078e0206 */
[----:B------:R-:W3:Y:S04]  /*6dc30*/  LDL.LU R245, [R1+0x6b4] ;  /* 0x0006b40001f57983 */ /* 0x000ee80000300800 */
[----:B----4-:R4:W-:Y:S04]  /*6dc40*/  @P3 STG.E [R184.64], R249 ;  /* 0x000000f9b8003986 */ /* 0x0109e8000c101904 */
[----:B-1----:R-:W3:Y:S04]  /*6dc50*/  LDL.LU R244, [R1+0x634] ;  /* 0x0006340001f47983 */ /* 0x002ee80000300800 */
[----:B----4-:R-:W4:Y:S01]  /*6dc60*/  LDL.LU R249, [R1+0x5f4] ;  /* 0x0005f40001f97983 */ /* 0x010f220000300800 */
[----:B------:R-:W-:-:S02]  /*6dc70*/  ISETP.LT.AND P5, PT, R119, c[0x0][0x178], !P6 ;  /* 0x00005e0077007a0c */ /* 0x000fc400077a1270 */
[----:B------:R-:W-:Y:S02]  /*6dc80*/  IADD3 R188, R123, 0xd, RZ ;  /* 0x0000000d7bbc7810 */ /* 0x000fe40007ffe0ff */
[----:B------:R-:W-:Y:S02]  /*6dc90*/  ISETP.LT.AND P6, PT, R227, c[0x0][0x178], !P0 ;  /* 0x00005e00e3007a0c */ /* 0x000fe400047c1270 */
[----:B------:R-:W-:Y:S01]  /*6dca0*/  ISETP.GE.AND P2, PT, R188, c[0x0][0x17c], PT ;  /* 0x00005f00bc007a0c */ /* 0x000fe20003f46270 */
[----:B------:R-:W-:Y:S01]  /*6dcb0*/  IMAD.WIDE R188, R0, 0x4, R4 ;  /* 0x0000000400bc7825 */ /* 0x000fe200078e0204 */
[----:B------:R-:W-:Y:S02]  /*6dcc0*/  ISETP.LT.AND P4, PT, R158, c[0x0][0x178], !P0 ;  /* 0x00005e009e007a0c */ /* 0x000fe40004781270 */
[----:B------:R-:W-:-:S03]  /*6dcd0*/  IADD3 R3, R0, c[0x0][0x198], RZ ;  /* 0x0000660000037a10 */ /* 0x000fc60007ffe0ff */
[----:B------:R1:W-:Y:S01]  /*6dce0*/  @P5 STG.E [R188.64], R250 ;  /* 0x000000fabc005986 */ /* 0x0003e2000c101904 */
[----:B------:R-:W-:Y:S01]  /*6dcf0*/  ISETP.LT.AND P5, PT, R159, c[0x0][0x178], !P0 ;  /* 0x00005e009f007a0c */ /* 0x000fe200047a1270 */
[----:B------:R-:W-:Y:S01]  /*6dd00*/  IMAD.WIDE R186, R3, 0x4, R182 ;  /* 0x0000000403ba7825 */ /* 0x000fe200078e02b6 */
[----:B------:R-:W-:-:S03]  /*6dd10*/  ISETP.LT.AND P0, PT, R119, c[0x0][0x178], !P0 ;  /* 0x00005e0077007a0c */ /* 0x000fc60004701270 */
[----:B------:R-:W-:Y:S01]  /*6dd20*/  IMAD.WIDE R184, R3, 0x4, R180 ;  /* 0x0000000403b87825 */ /* 0x000fe200078e02b4 */
[----:B------:R1:W-:Y:S01]  /*6dd30*/  @P6 STG.E [R186.64], R193 ;  /* 0x000000c1ba006986 */ /* 0x0003e2000c101904 */
[----:B------:R-:W-:Y:S02]  /*6dd40*/  ISETP.LT.AND P3, PT, R227, c[0x0][0x178], !P2 ;  /* 0x00005e00e3007a0c */ /* 0x000fe40005761270 */
[----:B------:R-:W-:Y:S01]  /*6dd50*/  ISETP.LT.AND P6, PT, R158, c[0x0][0x178], !P2 ;  /* 0x00005e009e007a0c */ /* 0x000fe200057c1270 */
[----:B------:R1:W-:Y:S01]  /*6dd60*/  @P4 STG.E [R184.64], R194 ;  /* 0x000000c2b8004986 */ /* 0x0003e2000c101904 */
[----:B------:R-:W-:Y:S02]  /*6dd70*/  ISETP.LT.AND P1, PT, R159, c[0x0][0x178], !P2 ;  /* 0x00005e009f007a0c */ /* 0x000fe40005721270 */
[----:B------:R-:W-:Y:S01]  /*6dd80*/  IADD3 R0, R3, c[0x0][0x198], RZ ;  /* 0x0000660003007a10 */ /* 0x000fe20007ffe0ff */
[----:B-1----:R-:W4:Y:S01]  /*6dd90*/  LDL.LU R250, [R1+0x544] ;  /* 0x0005440001fa7983 */ /* 0x002f220000300800 */
[----:B------:R-:W-:Y:S01]  /*6dda0*/  IADD3 R188, R123, 0xe, RZ ;  /* 0x0000000e7bbc7810 */ /* 0x000fe20007ffe0ff */
[----:B------:R-:W-:Y:S01]  /*6ddb0*/  IMAD.WIDE R186, R3, 0x4, R4 ;  /* 0x0000000403ba7825 */ /* 0x000fe200078e0204 */
[----:B------:R-:W-:Y:S01]  /*6ddc0*/  IADD3 R189, R123, 0xf, RZ ;  /* 0x0000000f7bbd7810 */ /* 0x000fe20007ffe0ff */
[----:B------:R-:W4:Y:S02]  /*6ddd0*/  LDL.LU R190, [R1+0x650] ;  /* 0x0006500001be7983 */ /* 0x000f240000300800 */
[--C-:B------:R-:W-:Y:S01]  /*6dde0*/  IMAD.WIDE R184, R3, 0x4, R6.reuse ;  /* 0x0000000403b87825 */ /* 0x100fe200078e0206 */
[----:B------:R-:W-:Y:S01]  /*6ddf0*/  ISETP.GE.AND P4, PT, R188, c[0x0][0x17c], PT ;  /* 0x00005f00bc007a0c */ /* 0x000fe20003f86270 */
[----:B------:R-:W4:Y:S04]  /*6de00*/  LDL.LU R191, [R1+0x620] ;  /* 0x0006200001bf7983 */ /* 0x000f280000300800 */
[----:B--2---:R1:W-:Y:S01]  /*6de10*/  @P5 STG.E [R184.64], R195 ;  /* 0x000000c3b8005986 */ /* 0x0043e2000c101904 */
[----:B------:R-:W-:Y:S01]  /*6de20*/  ISETP.GE.AND P5, PT, R189, c[0x0][0x17c], PT ;  /* 0x00005f00bd007a0c */ /* 0x000fe20003fa6270 */
[----:B------:R-:W-:-:S02]  /*6de30*/  IMAD.WIDE R188, R0, 0x4, R6 ;  /* 0x0000000400bc7825 */ /* 0x000fc400078e0206 */
[----:B------:R2:W-:Y:S02]  /*6de40*/  @P0 STG.E [R186.64], R246 ;  /* 0x000000f6ba000986 */ /* 0x0005e4000c101904 */
[----:B-1----:R-:W-:-:S04]  /*6de50*/  IMAD.WIDE R184, R0, 0x4, R182 ;  /* 0x0000000400b87825 */ /* 0x002fc800078e02b6 */
[C---:B--2---:R-:W-:Y:S01]  /*6de60*/  IMAD.WIDE R186, R0.reuse, 0x4, R180 ;  /* 0x0000000400ba7825 */ /* 0x044fe200078e02b4 */
[----:B---3--:R-:W-:Y:S04]  /*6de70*/  @P3 STG.E [R184.64], R245 ;  /* 0x000000f5b8003986 */ /* 0x008fe8000c101904 */
[----:B------:R1:W-:Y:S04]  /*6de80*/  @P6 STG.E [R186.64], R244 ;  /* 0x000000f4ba006986 */ /* 0x0003e8000c101904 */
[----:B----4-:R2:W-:Y:S04]  /*6de90*/  @P1 STG.E [R188.64], R249 ;  /* 0x000000f9bc001986 */ /* 0x0105e8000c101904 */
[----:B-1----:R-:W3:Y:S04]  /*6dea0*/  LDL.LU R244, [R1+0x560] ;  /* 0x0005600001f47983 */ /* 0x002ee80000300800 */
[----:B--2---:R-:W2:Y:S04]  /*6deb0*/  LDL.LU R189, [R1+0x6c0] ;  /* 0x0006c00001bd7983 */ /* 0x004ea80000300800 */
[----:B------:R-:W4:Y:S04]  /*6dec0*/  LDL.LU R249, [R1+0x6c4] ;  /* 0x0006c40001f97983 */ /* 0x000f280000300800 */
[----:B------:R-:W3:Y:S04]  /*6ded0*/  LDL.LU R192, [R1+0x654] ;  /* 0x0006540001c07983 */ /* 0x000ee80000300800 */
[----:B------:R-:W3:Y:S01]  /*6dee0*/  LDL.LU R246, [R1+0x624] ;  /* 0x0006240001f67983 */ /* 0x000ee20000300800 */
[----:B------:R-:W-:Y:S01]  /*6def0*/  ISETP.LT.AND P2, PT, R119, c[0x0][0x178], !P2 ;  /* 0x00005e0077007a0c */ /* 0x000fe20005741270 */
[----:B------:R-:W-:Y:S01]  /*6df00*/  IMAD.WIDE R184, R0, 0x4, R4 ;  /* 0x0000000400b87825 */ /* 0x000fe200078e0204 */
[----:B------:R-:W-:-:S02]  /*6df10*/  ISETP.LT.AND P0, PT, R227, c[0x0][0x178], !P4 ;  /* 0x00005e00e3007a0c */ /* 0x000fc40006701270 */
[----:B------:R-:W-:Y:S02]  /*6df20*/  IADD3 R3, R0, c[0x0][0x198], RZ ;  /* 0x0000660000037a10 */ /* 0x000fe40007ffe0ff */
[----:B------:R-:W-:Y:S02]  /*6df30*/  ISETP.LT.AND P1, PT, R158, c[0x0][0x178], !P4 ;  /* 0x00005e009e007a0c */ /* 0x000fe40006721270 */
[----:B------:R-:W-:Y:S01]  /*6df40*/  ISETP.LT.AND P6, PT, R159, c[0x0][0x178], !P4 ;  /* 0x00005e009f007a0c */ /* 0x000fe200067c1270 */
[----:B------:R-:W-:-:S04]  /*6df50*/  IMAD.WIDE R186, R3, 0x4, R182 ;  /* 0x0000000403ba7825 */ /* 0x000fc800078e02b6 */
[----:B------:R1:W-:Y:S01]  /*6df60*/  @P2 STG.E [R184.64], R250 ;  /* 0x000000fab8002986 */ /* 0x0003e2000c101904 */
[----:B------:R-:W-:Y:S02]  /*6df70*/  IADD3 R0, R123, 0x11, RZ ;  /* 0x000000117b007810 */ /* 0x000fe40007ffe0ff */
[----:B------:R-:W-:Y:S01]  /*6df80*/  ISETP.LT.AND P4, PT, R119, c[0x0][0x178], !P4 ;  /* 0x00005e0077007a0c */ /* 0x000fe20006781270 */
[----:B-1----:R-:W4:Y:S01]  /*6df90*/  LDL.LU R250, [R1+0x564] ;  /* 0x0005640001fa7983 */ /* 0x002f220000300800 */
[----:B------:R-:W-:-:S03]  /*6dfa0*/  IMAD.WIDE R184, R3, 0x4, R180 ;  /* 0x0000000403b87825 */ /* 0x000fc600078e02b4 */
[----:B------:R-:W4:Y:S01]  /*6dfb0*/  LDL.LU R193, [R1+0x4e8] ;  /* 0x0004e80001c17983 */ /* 0x000f220000300800 */
[----:B------:R-:W-:Y:S02]  /*6dfc0*/  IADD3 R188, R123, 0x10, RZ ;  /* 0x000000107bbc7810 */ /* 0x000fe40007ffe0ff */
[----:B------:R-:W-:Y:S01]  /*6dfd0*/  ISETP.GE.AND P2, PT, R0, c[0x0][0x17c], PT ;  /* 0x00005f0000007a0c */ /* 0x000fe20003f46270 */
[----:B------:R-:W4:Y:S01]  /*6dfe0*/  LDL.LU R194, [R1+0x478] ;  /* 0x0004780001c27983 */ /* 0x000f220000300800 */
[----:B------:R-:W-:Y:S02]  /*6dff0*/  IADD3 R0, R3, c[0x0][0x198], RZ ;  /* 0x0000660003007a10 */ /* 0x000fe40007ffe0ff */
[----:B------:R-:W-:Y:S01]  /*6e000*/  ISETP.GE.AND P3, PT, R188, c[0x0][0x17c], PT ;  /* 0x00005f00bc007a0c */ /* 0x000fe20003f66270 */
[----:B------:R-:W4:Y:S04]  /*6e010*/  LDL.LU R195, [R1+0x428] ;  /* 0x0004280001c37983 */ /* 0x000f280000300800 */
[----:B------:R-:W4:Y:S04]  /*6e020*/  LDL.LU R245, [R1+0x198] ;  /* 0x0001980001f57983 */ /* 0x000f280000300800 */
[----:B--2---:R1:W-:Y:S01]  /*6e030*/  @P0 STG.E [R186.64], R189 ;  /* 0x000000bdba000986 */ /* 0x0043e2000c101904 */
[----:B------:R-:W-:-:S03]  /*6e040*/  ISETP.LT.AND P0, PT, R227, c[0x0][0x178], !P5 ;  /* 0x00005e00e3007a0c */ /* 0x000fc60006f01270 */
[----:B------:R2:W-:Y:S01]  /*6e050*/  @P1 STG.E [R184.64], R190 ;  /* 0x000000beb8001986 */ /* 0x0005e2000c101904 */
[----:B------:R-:W-:Y:S01]  /*6e060*/  ISETP.LT.AND P1, PT, R158, c[0x0][0x178], !P5 ;  /* 0x00005e009e007a0c */ /* 0x000fe20006f21270 */
[----:B-1----:R-:W-:-:S05]  /*6e070*/  IMAD.WIDE R186, R3, 0x4, R6 ;  /* 0x0000000403ba7825 */ /* 0x002fca00078e0206 */
[----:B------:R1:W-:Y:S01]  /*6e080*/  @P6 STG.E [R186.64], R191 ;  /* 0x000000bfba006986 */ /* 0x0003e2000c101904 */
[----:B------:R-:W-:Y:S01]  /*6e090*/  ISETP.LT.AND P6, PT, R159, c[0x0][0x178], !P5 ;  /* 0x00005e009f007a0c */ /* 0x000fe20006fc1270 */
[----:B------:R-:W-:-:S04]  /*6e0a0*/  IMAD.WIDE R188, R3, 0x4, R4 ;  /* 0x0000000403bc7825 */ /* 0x000fc800078e0204 */
[C---:B--2---:R-:W-:Y:S01]  /*6e0b0*/  IMAD.WIDE R184, R0.reuse, 0x4, R182 ;  /* 0x0000000400b87825 */ /* 0x044fe200078e02b6 */
[----:B---3--:R2:W-:Y:S04]  /*6e0c0*/  @P4 STG.E [R188.64], R244 ;  /* 0x000000f4bc004986 */ /* 0x0085e8000c101904 */
[----:B----4-:R3:W-:Y:S01]  /*6e0d0*/  @P0 STG.E [R184.64], R249 ;  /* 0x000000f9b8000986 */ /* 0x0107e2000c101904 */
[----:B-1----:R-:W-:-:S03]  /*6e0e0*/  IMAD.WIDE R186, R0, 0x4, R180 ;  /* 0x0000000400ba7825 */ /* 0x002fc600078e02b4 */
[----:B--2---:R-:W2:Y:S04]  /*6e0f0*/  LDL.LU R244, [R1+0x4ec] ;  /* 0x0004ec0001f47983 */ /* 0x004ea80000300800 */
[----:B---3--:R-:W3:Y:S01]  /*6e100*/  LDL.LU R249, [R1+0x47c] ;  /* 0x00047c0001f97983 */ /* 0x008ee20000300800 */
[----:B------:R-:W-:-:S03]  /*6e110*/  IMAD.WIDE R184, R0, 0x4, R6 ;  /* 0x0000000400b87825 */ /* 0x000fc600078e0206 */
[----:B------:R-:W-:Y:S04]  /*6e120*/  @P1 STG.E [R186.64], R192 ;  /* 0x000000c0ba001986 */ /* 0x000fe8000c101904 */
[----:B------:R1:W-:Y:S04]  /*6e130*/  @P6 STG.E [R184.64], R246 ;  /* 0x000000f6b8006986 */ /* 0x0003e8000c101904 */
[----:B-1----:R-:W4:Y:S01]  /*6e140*/  LDL.LU R246, [R1+0x42c] ;  /* 0x00042c0001f67983 */ /* 0x002f220000300800 */
[----:B------:R-:W-:Y:S02]  /*6e150*/  ISETP.LT.AND P5, PT, R119, c[0x0][0x178], !P5 ;  /* 0x00005e0077007a0c */ /* 0x000fe40006fa1270 */
[----:B------:R-:W-:Y:S01]  /*6e160*/  IADD3 R3, R123, 0x12, RZ ;  /* 0x000000127b037810 */ /* 0x000fe20007ffe0ff */
[----:B------:R-:W-:Y:S01]  /*6e170*/  IMAD.WIDE R188, R0, 0x4, R4 ;  /* 0x0000000400bc7825 */ /* 0x000fe200078e0204 */
[----:B------:R-:W-:-:S02]  /*6e180*/  ISETP.LT.AND P4, PT, R227, c[0x0][0x178], !P3 ;  /* 0x00005e00e3007a0c */ /* 0x000fc40005f81270 */
[----:B------:R-:W-:Y:S02]  /*6e190*/  ISETP.GE.AND P0, PT, R3, c[0x0][0x17c], PT ;  /* 0x00005f0003007a0c */ /* 0x000fe40003f06270 */
[----:B------:R-:W-:Y:S02]  /*6e1a0*/  IADD3 R3, R0, c[0x0][0x198], RZ ;  /* 0x0000660000037a10 */ /* 0x000fe40007ffe0ff */
[----:B------:R-:W-:-:S03]  /*6e1b0*/  ISETP.LT.AND P1, PT, R158, c[0x0][0x178], !P3 ;  /* 0x00005e009e007a0c */ /* 0x000fc60005f21270 */
[----:B------:R1:W-:Y:S01]  /*6e1c0*/  @P5 STG.E [R188.64], R250 ;  /* 0x000000fabc005986 */ /* 0x0003e2000c101904 */
[----:B------:R-:W-:Y:S01]  /*6e1d0*/  ISETP.LT.AND P5, PT, R159, c[0x0][0x178], !P3 ;  /* 0x00005e009f007a0c */ /* 0x000fe20005fa1270 */
[----:B------:R-:W-:Y:S01]  /*6e1e0*/  IMAD.WIDE R186, R3, 0x4, R182 ;  /* 0x0000000403ba7825 */ /* 0x000fe200078e02b6 */
[----:B------:R-:W-:Y:S02]  /*6e1f0*/  ISETP.LT.AND P3, PT, R119, c[0x0][0x178], !P3 ;  /* 0x00005e0077007a0c */ /* 0x000fe40005f61270 */
[----:B------:R-:W-:Y:S02]  /*6e200*/  ISETP.LT.AND P6, PT, R227, c[0x0][0x178], !P2 ;  /* 0x00005e00e3007a0c */ /* 0x000fe400057c1270 */
[----:B------:R1:W-:Y:S01]  /*6e210*/  @P4 STG.E [R186.64], R193 ;  /* 0x000000c1ba004986 */ /* 0x0003e2000c101904 */
[----:B------:R-:W-:Y:S01]  /*6e220*/  IMAD.WIDE R184, R3, 0x4, R6 ;  /* 0x0000000403b87825 */ /* 0x000fe200078e0206 */
[----:B------:R-:W-:-:S03]  /*6e230*/  ISETP.LT.AND P4, PT, R158, c[0x0][0x178], !P2 ;  /* 0x00005e009e007a0c */ /* 0x000fc60005781270 */
[C---:B-1----:R-:W-:Y:S01]  /*6e240*/  IMAD.WIDE R188, R3.reuse, 0x4, R4 ;  /* 0x0000000403bc7825 */ /* 0x042fe200078e0204 */
[C---:B------:R-:W-:Y:S01]  /*6e250*/  IADD3 R0, R3.reuse, c[0x0][0x198], RZ ;  /* 0x0000660003007a10 */ /* 0x040fe20007ffe0ff */
[----:B------:R-:W4:Y:S02]  /*6e260*/  LDL.LU R250, [R1+0x19c] ;  /* 0x00019c0001fa7983 */ /* 0x000f240000300800 */
[----:B------:R-:W-:-:S05]  /*6e270*/  IMAD.WIDE R186, R3, 0x4, R180 ;  /* 0x0000000403ba7825 */ /* 0x000fca00078e02b4 */
[----:B------:R1:W-:Y:S04]  /*6e280*/  @P1 STG.E [R186.64], R194 ;  /* 0x000000c2ba001986 */ /* 0x0003e8000c101904 */
[----:B------:R1:W-:Y:S04]  /*6e290*/  @P5 STG.E [R184.64], R195 ;  /* 0x000000c3b8005986 */ /* 0x0003e8000c101904 */
[----:B------:R-:W-:Y:S01]  /*6e2a0*/  @P3 STG.E [R188.64], R245 ;  /* 0x000000f5bc003986 */ /* 0x000fe2000c101904 */
[----:B------:R-:W-:Y:S01]  /*6e2b0*/  ISETP.LT.AND P3, PT, R159, c[0x0][0x178], !P2 ;  /* 0x00005e009f007a0c */ /* 0x000fe20005761270 */
[----:B-1----:R-:W-:-:S04]  /*6e2c0*/  IMAD.WIDE R186, R0, 0x4, R182 ;  /* 0x0000000400ba7825 */ /* 0x002fc800078e02b6 */
[C---:B------:R-:W-:Y:S01]  /*6e2d0*/  IMAD.WIDE R184, R0.reuse, 0x4, R180 ;  /* 0x0000000400b87825 */ /* 0x040fe200078e02b4 */
[C---:B------:R-:W-:Y:S02]  /*6e2e0*/  IADD3 R3, R0.reuse, c[0x0][0x198], RZ ;  /* 0x0000660000037a10 */ /* 0x040fe40007ffe0ff */
[----:B------:R-:W-:Y:S01]  /*6e2f0*/  IADD3 R192, R123, 0x14, RZ ;  /* 0x000000147bc07810 */ /* 0x000fe20007ffe0ff */
[----:B--2---:R1:W-:Y:S04]  /*6e300*/  @P6 STG.E [R186.64], R244 ;  /* 0x000000f4ba006986 */ /* 0x0043e8000c101904 */
[----:B---3--:R2:W-:Y:S01]  /*6e310*/  @P4 STG.E [R184.64], R249 ;  /* 0x000000f9b8004986 */ /* 0x0085e2000c101904 */
[----:B-1----:R-:W-:-:S04]  /*6e320*/  IMAD.WIDE R186, R0, 0x4, R4 ;  /* 0x0000000400ba7825 */ /* 0x002fc800078e0204 */
[----:B--2---:R-:W-:Y:S01]  /*6e330*/  IMAD.WIDE R184, R0, 0x4, R6 ;  /* 0x0000000400b87825 */ /* 0x004fe200078e0206 */
[----:B------:R-:W2:Y:S04]  /*6e340*/  LDL.LU R249, [R1+0x2c8] ;  /* 0x0002c80001f97983 */ /* 0x000ea80000300800 */
[----:B------:R-:W3:Y:S04]  /*6e350*/  LDL.LU R245, [R1+0x4ac] ;  /* 0x0004ac0001f57983 */ /* 0x000ee80000300800 */
[----:B------:R-:W2:Y:S04]  /*6e360*/  LDL.LU R244, [R1+0x45c] ;  /* 0x00045c0001f47983 */ /* 0x000ea80000300800 */
[----:B------:R-:W2:Y:S04]  /*6e370*/  LDL.LU R0, [R1+0x4a8] ;  /* 0x0004a80001007983 */ /* 0x000ea80000300800 */
[----:B----4-:R1:W-:Y:S01]  /*6e380*/  @P3 STG.E [R184.64], R246 ;  /* 0x000000f6b8003986 */ /* 0x0103e2000c101904 */
[----:B------:R-:W-:-:S03]  /*6e390*/  ISETP.GE.AND P3, PT, R192, c[0x0][0x17c], PT ;  /* 0x00005f00c0007a0c */ /* 0x000fc60003f66270 */
[----:B-1----:R-:W4:Y:S04]  /*6e3a0*/  LDL.LU R185, [R1+0x528] ;  /* 0x0005280001b97983 */ /* 0x002f280000300800 */
[----:B------:R-:W2:Y:S01]  /*6e3b0*/  LDL.LU R192, [R1+0x458] ;  /* 0x0004580001c07983 */ /* 0x000ea20000300800 */
[----:B------:R-:W-:Y:S02]  /*6e3c0*/  ISETP.LT.AND P2, PT, R119, c[0x0][0x178], !P2 ;  /* 0x00005e0077007a0c */ /* 0x000fe40005741270 */
[----:B------:R-:W-:Y:S02]  /*6e3d0*/  ISETP.LT.AND P6, PT, R227, c[0x0][0x178], !P0 ;  /* 0x00005e00e3007a0c */ /* 0x000fe400047c1270 */
[----:B------:R-:W-:Y:S02]  /*6e3e0*/  ISETP.LT.AND P5, PT, R158, c[0x0][0x178], !P0 ;  /* 0x00005e009e007a0c */ /* 0x000fe400047a1270 */
[----:B------:R-:W-:Y:S01]  /*6e3f0*/  ISETP.LT.AND P4, PT, R159, c[0x0][0x178], !P0 ;  /* 0x00005e009f007a0c */ /* 0x000fe20004781270 */
[----:B------:R-:W-:Y:S01]  /*6e400*/  IMAD.WIDE R188, R3, 0x4, R182 ;  /* 0x0000000403bc7825 */ /* 0x000fe200078e02b6 */
[----:B------:R-:W-:-:S04]  /*6e410*/  IADD3 R190, R123, 0x13, RZ ;  /* 0x000000137bbe7810 */ /* 0x000fc80007ffe0ff */
[----:B------:R-:W-:Y:S01]  /*6e420*/  ISETP.GE.AND P1, PT, R190, c[0x0][0x17c], PT ;  /* 0x00005f00be007a0c */ /* 0x000fe20003f26270 */
[----:B------:R1:W-:Y:S01]  /*6e430*/  @P2 STG.E [R186.64], R250 ;  /* 0x000000faba002986 */ /* 0x0003e2000c101904 */
[----:B------:R-:W-:-:S03]  /*6e440*/  IMAD.WIDE R190, R3, 0x4, R180 ;  /* 0x0000000403be7825 */ /* 0x000fc600078e02b4 */
[----:B-1----:R-:W3:Y:S04]  /*6e450*/  LDL.LU R250, [R1+0x2cc] ;  /* 0x0002cc0001fa7983 */ /* 0x002ee80000300800 */
[----:B------:R-:W3:Y:S04]  /*6e460*/  LDL.LU R193, [R1+0x508] ;  /* 0x0005080001c17983 */ /* 0x000ee80000300800 */
[----:B------:R-:W3:Y:S04]  /*6e470*/  LDL.LU R194, [R1+0x488] ;  /* 0x0004880001c27983 */ /* 0x000ee80000300800 */
[----:B------:R-:W3:Y:S04]  /*6e480*/  LDL.LU R195, [R1+0x448] ;  /* 0x0004480001c37983 */ /* 0x000ee80000300800 */
[----:B------:R-:W3:Y:S04]  /*6e490*/  LDL.LU R246, [R1+0x57c] ;  /* 0x00057c0001f67983 */ /* 0x000ee80000300800 */
[----:B----4-:R1:W-:Y:S04]  /*6e4a0*/  @P6 STG.E [R188.64], R185 ;  /* 0x000000b9bc006986 */ /* 0x0103e8000c101904 */
[----:B--2---:R2:W-:Y:S01]  /*6e4b0*/  @P5 STG.E [R190.64], R0 ;  /* 0x00000000be005986 */ /* 0x0045e2000c101904 */
[C---:B-1----:R-:W-:Y:S01]  /*6e4c0*/  IMAD.WIDE R184, R3.reuse, 0x4, R6 ;  /* 0x0000000403b87825 */ /* 0x042fe200078e0206 */
[----:B--2---:R-:W-:-:S04]  /*6e4d0*/  IADD3 R0, R3, c[0x0][0x198], RZ ;  /* 0x0000660003007a10 */ /* 0x004fc80007ffe0ff */
[----:B------:R1:W-:Y:S02]  /*6e4e0*/  @P4 STG.E [R184.64], R192 ;  /* 0x000000c0b8004986 */ /* 0x0003e4000c101904 */
[----:B-1----:R-:W-:Y:S02]  /*6e4f0*/  IMAD.WIDE R184, R3, 0x4, R4 ;  /* 0x0000000403b87825 */ /* 0x002fe400078e0204 */
[----:B------:R-:W2:Y:S01]  /*6e500*/  LDL.LU R3, [R1+0x52c] ;  /* 0x00052c0001037983 */ /* 0x000ea20000300800 */
[----:B------:R-:W-:Y:S02]  /*6e510*/  IADD3 R192, R123, 0x15, RZ ;  /* 0x000000157bc07810 */ /* 0x000fe40007ffe0ff */
[----:B------:R-:W-:Y:S02]  /*6e520*/  ISETP.LT.AND P6, PT, R227, c[0x0][0x178], !P1 ;  /* 0x00005e00e3007a0c */ /* 0x000fe40004fc1270 */
[----:B------:R-:W-:Y:S02]  /*6e530*/  ISETP.LT.AND P5, PT, R158, c[0x0][0x178], !P1 ;  /* 0x00005e009e007a0c */ /* 0x000fe40004fa1270 */
[----:B------:R-:W-:-:S02]  /*6e540*/  ISETP.LT.AND P2, PT, R159, c[0x0][0x178], !P1 ;  /* 0x00005e009f007a0c */ /* 0x000fc40004f41270 */
[C---:B------:R-:W-:Y:S02]  /*6e550*/  ISETP.LT.AND P4, PT, R119.reuse, c[0x0][0x178], !P1 ;  /* 0x00005e0077007a0c */ /* 0x040fe40004f81270 */
[----:B------:R-:W-:Y:S02]  /*6e560*/  ISETP.GE.AND P1, PT, R192, c[0x0][0x17c], PT ;  /* 0x00005f00c0007a0c */ /* 0x000fe40003f26270 */
[----:B------:R-:W-:Y:S01]  /*6e570*/  ISETP.LT.AND P0, PT, R119, c[0x0][0x178], !P0 ;  /* 0x00005e0077007a0c */ /* 0x000fe20004701270 */
[----:B------:R-:W4:Y:S01]  /*6e580*/  LDL.LU R192, [R1+0x578] ;  /* 0x0005780001c07983 */ /* 0x000f220000300800 */
[----:B------:R-:W-:-:S04]  /*6e590*/  IMAD.WIDE R186, R0, 0x4, R182 ;  /* 0x0000000400ba7825 */ /* 0x000fc800078e02b6 */
[----:B------:R-:W-:-:S04]  /*6e5a0*/  IMAD.WIDE R188, R0, 0x4, R180 ;  /* 0x0000000400bc7825 */ /* 0x000fc800078e02b4 */
[----:B------:R-:W-:-:S03]  /*6e5b0*/  IMAD.WIDE R190, R0, 0x4, R6 ;  /* 0x0000000400be7825 */ /* 0x000fc600078e0206 */
[----:B------:R1:W-:Y:S04]  /*6e5c0*/  @P0 STG.E [R184.64], R249 ;  /* 0x000000f9b8000986 */ /* 0x0003e8000c101904 */
[----:B-1----:R-:W4:Y:S01]  /*6e5d0*/  LDL.LU R249, [R1+0x21b0] ;  /* 0x0021b00001f97983 */ /* 0x002f220000300800 */
[----:B------:R-:W-:-:S03]  /*6e5e0*/  IMAD.WIDE R184, R0, 0x4, R4 ;  /* 0x0000000400b87825 */ /* 0x000fc600078e0204 */
[----:B--2---:R-:W-:Y:S04]  /*6e5f0*/  @P6 STG.E [R186.64], R3 ;  /* 0x00000003ba006986 */ /* 0x004fe8000c101904 */
[----:B---3--:R1:W-:Y:S04]  /*6e600*/  @P5 STG.E [R188.64], R245 ;  /* 0x000000f5bc005986 */ /* 0x0083e8000c101904 */
[----:B------:R2:W-:Y:S04]  /*6e610*/  @P2 STG.E [R190.64], R244 ;  /* 0x000000f4be002986 */ /* 0x0005e8000c101904 */
[----:B-1----:R-:W3:Y:S04]  /*6e620*/  LDL.LU R245, [R1+0x50c] ;  /* 0x00050c0001f57983 */ /* 0x002ee80000300800 */
[----:B--2---:R-:W2:Y:S04]  /*6e630*/  LDL.LU R244, [R1+0x48c] ;  /* 0x00048c0001f47983 */ /* 0x004ea80000300800 */
[----:B------:R1:W-:Y:S04]  /*6e640*/  @P4 STG.E [R184.64], R250 ;  /* 0x000000fab8004986 */ /* 0x0003e8000c101904 */
[----:B-1----:R-:W2:Y:S01]  /*6e650*/  LDL.LU R250, [R1+0x44c] ;  /* 0x00044c0001fa7983 */ /* 0x002ea20000300800 */
[----:B------:R-:W-:-:S02]  /*6e660*/  ISETP.LT.AND P2, PT, R227, c[0x0][0x178], !P3 ;  /* 0x00005e00e3007a0c */ /* 0x000fc40005f41270 */
[----:B------:R-:W-:Y:S02]  /*6e670*/  ISETP.LT.AND P0, PT, R158, c[0x0][0x178], !P3 ;  /* 0x00005e009e007a0c */ /* 0x000fe40005f01270 */
[----:B------:R-:W-:Y:S02]  /*6e680*/  ISETP.LT.AND P5, PT, R159, c[0x0][0x178], !P3 ;  /* 0x00005e009f007a0c */ /* 0x000fe40005fa1270 */
[----:B------:R-:W-:Y:S02]  /*6e690*/  IADD3 R3, R0, c[0x0][0x198], RZ ;  /* 0x0000660000037a10 */ /* 0x000fe40007ffe0ff */
[----:B------:R-:W-:Y:S02]  /*6e6a0*/  ISETP.LT.AND P3, PT, R119, c[0x0][0x178], !P3 ;  /* 0x00005e0077007a0c */ /* 0x000fe40005f61270 */
[----:B------:R-:W-:Y:S01]  /*6e6b0*/  IADD3 R186, R123, 0x16, RZ ;  /* 0x000000167bba7810 */ /* 0x000fe20007ffe0ff */
[----:B------:R-:W-:-:S03]  /*6e6c0*/  IMAD.WIDE R190, R3, 0x4, R182 ;  /* 0x0000000403be7825 */ /* 0x000fc600078e02b6 */
[----:B------:R-:W-:Y:S01]  /*6e6d0*/  ISETP.GE.AND P4, PT, R186, c[0x0][0x17c], PT ;  /* 0x00005f00ba007a0c */ /* 0x000fe20003f86270 */
[C---:B------:R-:W-:Y:S01]  /*6e6e0*/  IMAD.WIDE R188, R3.reuse, 0x4, R180 ;  /* 0x0000000403bc7825 */ /* 0x040fe200078e02b4 */
[----:B----4-:R1:W-:Y:S03]  /*6e6f0*/  @P2 STG.E [R190.64], R192 ;  /* 0x000000c0be002986 */ /* 0x0103e6000c101904 */
[C---:B------:R-:W-:Y:S01]  /*6e700*/  IMAD.WIDE R186, R3.reuse, 0x4, R6 ;  /* 0x0000000403ba7825 */ /* 0x040fe200078e0206 */
[----:B------:R-:W-:Y:S03]  /*6e710*/  @P0 STG.E [R188.64], R193 ;  /* 0x000000c1bc000986 */ /* 0x000fe6000c101904 */
[----:B------:R-:W-:Y:S01]  /*6e720*/  IMAD.WIDE R184, R3, 0x4, R4 ;  /* 0x0000000403b87825 */ /* 0x000fe200078e0204 */
[----:B------:R-:W-:Y:S01]  /*6e730*/  ISETP.LT.AND P6, PT, R227, c[0x0][0x178], !P1 ;  /* 0x00005e00e3007a0c */ /* 0x000fe20004fc1270 */
[----:B------:R4:W-:Y:S01]  /*6e740*/  @P5 STG.E [R186.64], R194 ;  /* 0x000000c2ba005986 */ /* 0x0009e2000c101904 */
[----:B------:R-:W-:-:S03]  /*6e750*/  ISETP.LT.AND P2, PT, R158, c[0x0][0x178], !P1 ;  /* 0x00005e009e007a0c */ /* 0x000fc60004f41270 */
[----:B------:R4:W-:Y:S01]  /*6e760*/  @P3 STG.E [R184.64], R195 ;  /* 0x000000c3b8003986 */ /* 0x0009e2000c101904 */
[----:B------:R-:W-:Y:S02]  /*6e770*/  ISETP.LT.AND P3, PT, R159, c[0x0][0x178], !P1 ;  /* 0x00005e009f007a0c */ /* 0x000fe40004f61270 */
[----:B------:R-:W-:Y:S02]  /*6e780*/  IADD3 R0, R3, c[0x0][0x198], RZ ;  /* 0x0000660003007a10 */ /* 0x000fe40007ffe0ff */
[----:B------:R-:W-:-:S03]  /*6e790*/  ISETP.LT.AND P0, PT, R119, c[0x0][0x178], !P1 ;  /* 0x00005e0077007a0c */ /* 0x000fc60004f01270 */
[C---:B-1----:R-:W-:Y:S01]  /*6e7a0*/  IMAD.WIDE R190, R0.reuse, 0x4, R182 ;  /* 0x0000000400be7825 */ /* 0x042fe200078e02b6 */
[----:B----4-:R-:W4:Y:S01]  /*6e7b0*/  LDL.LU R194, [R1+0x4d8] ;  /* 0x0004d80001c27983 */ /* 0x010f220000300800 */
[----:B------:R-:W-:Y:S02]  /*6e7c0*/  IADD3 R184, R123, 0x17, RZ ;  /* 0x000000177bb87810 */ /* 0x000fe40007ffe0ff */
[----:B------:R-:W-:Y:S01]  /*6e7d0*/  IMAD.WIDE R186, R0, 0x4, R180 ;  /* 0x0000000400ba7825 */ /* 0x000fe200078e02b4 */
[----:B------:R1:W-:Y:S01]  /*6e7e0*/  @P6 STG.E [R190.64], R246 ;  /* 0x000000f6be006986 */ /* 0x0003e2000c101904 */
[----:B------:R-:W-:Y:S02]  /*6e7f0*/  ISETP.GE.AND P1, PT, R184, c[0x0][0x17c], PT ;  /* 0x00005f00b8007a0c */ /* 0x000fe40003f26270 */
[C---:B------:R-:W-:Y:S01]  /*6e800*/  IMAD.WIDE R184, R0.reuse, 0x4, R6 ;  /* 0x0000000400b87825 */ /* 0x040fe200078e0206 */
[----:B------:R-:W4:Y:S01]  /*6e810*/  LDL.LU R195, [R1+0x468] ;  /* 0x0004680001c37983 */ /* 0x000f220000300800 */
[----:B------:R-:W-:-:S02]  /*6e820*/  IADD3 R3, R0, c[0x0][0x198], RZ ;  /* 0x0000660000037a10 */ /* 0x000fc40007ffe0ff */
[----:B------:R-:W-:Y:S01]  /*6e830*/  IMAD.WIDE R188, R0, 0x4, R4 ;  /* 0x0000000400bc7825 */ /* 0x000fe200078e0204 */
[----:B-1----:R-:W4:Y:S04]  /*6e840*/  LDL.LU R246, [R1+0x5cc] ;  /* 0x0005cc0001f67983 */ /* 0x002f280000300800 */
[----:B------:R-:W4:Y:S04]  /*6e850*/  LDL.LU R0, [R1+0x558] ;  /* 0x0005580001007983 */ /* 0x000f280000300800 */
[----:B---3--:R-:W-:Y:S04]  /*6e860*/  @P2 STG.E [R186.64], R245 ;  /* 0x000000f5ba002986 */ /* 0x008fe8000c101904 */
[----:B--2---:R1:W-:Y:S04]  /*6e870*/  @P3 STG.E [R184.64], R244 ;  /* 0x000000f4b8003986 */ /* 0x0043e8000c101904 */
[----:B-1----:R-:W2:Y:S04]  /*6e880*/  LDL.LU R185, [R1+0x5c8] ;  /* 0x0005c80001b97983 */ /* 0x002ea80000300800 */
[----:B------:R-:W3:Y:S04]  /*6e890*/  LDL.LU R245, [R1+0x55c] ;  /* 0x00055c0001f57983 */ /* 0x000ee80000300800 */
[----:B------:R-:W3:Y:S04]  /*6e8a0*/  LDL.LU R244, [R1+0x4dc] ;  /* 0x0004dc0001f47983 */ /* 0x000ee80000300800 */
[----:B------:R1:W-:Y:S04]  /*6e8b0*/  @P0 STG.E [R188.64], R250 ;  /* 0x000000fabc000986 */ /* 0x0003e8000c101904 */
[----:B-1----:R-:W3:Y:S01]  /*6e8c0*/  LDL.LU R250, [R1+0x46c] ;  /* 0x00046c0001fa7983 */ /* 0x002ee20000300800 */
[----:B------:R-:W-:-:S02]  /*6e8d0*/  ISETP.LT.AND P6, PT, R227, c[0x0][0x178], !P4 ;  /* 0x00005e00e3007a0c */ /* 0x000fc400067c1270 */
[C---:B------:R-:W-:Y:S01]  /*6e8e0*/  ISETP.LT.AND P5, PT, R158.reuse, c[0x0][0x178], !P4 ;  /* 0x00005e009e007a0c */ /* 0x040fe200067a1270 */
[C---:B------:R-:W-:Y:S01]  /*6e8f0*/  IMAD.WIDE R190, R3.reuse, 0x4, R182 ;  /* 0x0000000403be7825 */ /* 0x040fe200078e02b6 */
[----:B------:R-:W3:Y:S03]  /*6e900*/  LDL.LU R192, [R1+0x618] ;  /* 0x0006180001c07983 */ /* 0x000ee60000300800 */
[----:B------:R-:W-:Y:S01]  /*6e910*/  IMAD.WIDE R186, R3, 0x4, R180 ;  /* 0x0000000403ba7825 */ /* 0x000fe200078e02b4 */
[----:B------:R-:W3:Y:S01]  /*6e920*/  LDL.LU R193, [R1+0x5b8] ;  /* 0x0005b80001c17983 */ /* 0x000ee20000300800 */
[----:B------:R-:W-:Y:S02]  /*6e930*/  ISETP.LT.AND P3, PT, R158, c[0x0][0x178], !P1 ;  /* 0x00005e009e007a0c */ /* 0x000fe40004f61270 */
[C---:B------:R-:W-:Y:S02]  /*6e940*/  ISETP.LT.AND P0, PT, R159.reuse, c[0x0][0x178], !P1 ;  /* 0x00005e009f007a0c */ /* 0x040fe40004f01270 */
[----:B--2---:R1:W-:Y:S01]  /*6e950*/  @P6 STG.E [R190.64], R185 ;  /* 0x000000b9be006986 */ /* 0x0043e2000c101904 */
[----:B------:R-:W-:-:S02]  /*6e960*/  ISETP.LT.AND P6, PT, R159, c[0x0][0x178], !P4 ;  /* 0x00005e009f007a0c */ /* 0x000fc400067c1270 */
[----:B------:R-:W-:Y:S01]  /*6e970*/  ISETP.LT.AND P4, PT, R119, c[0x0][0x178], !P4 ;  /* 0x00005e0077007a0c */ /* 0x000fe20006781270 */
[----:B----4-:R2:W-:Y:S01]  /*6e980*/  @P5 STG.E [R186.64], R0 ;  /* 0x00000000ba005986 */ /* 0x0105e2000c101904 */
[----:B------:R-:W-:Y:S02]  /*6e990*/  ISETP.LT.AND P5, PT, R227, c[0x0][0x178], !P1 ;  /* 0x00005e00e3007a0c */ /* 0x000fe40004fa1270 */
[----:B------:R-:W-:Y:S01]  /*6e9a0*/  ISETP.LT.AND P1, PT, R119, c[0x0][0x178], !P1 ;  /* 0x00005e0077007a0c */ /* 0x000fe20004f21270 */
[C---:B-1----:R-:W-:Y:S01]  /*6e9b0*/  IMAD.WIDE R184, R3.reuse, 0x4, R6 ;  /* 0x0000000403b87825 */ /* 0x042fe200078e0206 */
[----:B--2---:R-:W-:-:S03]  /*6e9c0*/  IADD3 R0, R3, c[0x0][0x198], RZ ;  /* 0x0000660003007a10 */ /* 0x004fc60007ffe0ff */
[----:B------:R-:W-:Y:S02]  /*6e9d0*/  IMAD.WIDE R186, R3, 0x4, R4 ;  /* 0x0000000403ba7825 */ /* 0x000fe400078e0204 */
[----:B------:R1:W-:Y:S02]  /*6e9e0*/  @P6 STG.E [R184.64], R194 ;  /* 0x000000c2b8006986 */ /* 0x0003e4000c101904 */
[C---:B------:R-:W-:Y:S02]  /*6e9f0*/  IMAD.WIDE R188, R0.reuse, 0x4, R182 ;  /* 0x0000000400bc7825 */ /* 0x040fe400078e02b6 */
[----:B------:R2:W-:Y:S04]  /*6ea00*/  @P4 STG.E [R186.64], R195 ;  /* 0x000000c3ba004986 */ /* 0x0005e8000c101904 */
[----:B------:R3:W-:Y:S04]  /*6ea10*/  @P5 STG.E [R188.64], R246 ;  /* 0x000000f6bc005986 */ /* 0x0007e8000c101904 */
[----:B-1----:R-:W4:Y:S01]  /*6ea20*/  LDL.LU R194, [R1+0x518] ;  /* 0x0005180001c27983 */ /* 0x002f220000300800 */
[----:B------:R-:W-:-:S03]  /*6ea30*/  IMAD.WIDE R184, R0, 0x4, R180 ;  /* 0x0000000400b87825 */ /* 0x000fc600078e02b4 */
[----:B--2---:R-:W2:Y:S01]  /*6ea40*/  LDL.LU R195, [R1+0x498] ;  /* 0x0004980001c37983 */ /* 0x004ea20000300800 */
[----:B------:R-:W-:-:S03]  /*6ea50*/  IMAD.WIDE R186, R0, 0x4, R6 ;  /* 0x0000000400ba7825 */ /* 0x000fc600078e0206 */
[----:B---3--:R1:W-:Y:S04]  /*6ea60*/  @P3 STG.E [R184.64], R245 ;  /* 0x000000f5b8003986 */ /* 0x0083e8000c101904 */
[----:B------:R-:W3:Y:S04]  /*6ea70*/  LDL.LU R246, [R1+0x61c] ;  /* 0x00061c0001f67983 */ /* 0x000ee80000300800 */
[----:B------:R1:W-:Y:S02]  /*6ea80*/  @P0 STG.E [R186.64], R244 ;  /* 0x000000f4ba000986 */ /* 0x0003e4000c101904 */
[----:B-1----:R-:W-:-:S02]  /*6ea90*/  IMAD.WIDE R184, R0, 0x4, R4 ;  /* 0x0000000400b87825 */ /* 0x002fc400078e0204 */
[----:B------:R-:W3:Y:S04]  /*6eaa0*/  LDL.LU R245, [R1+0x5bc] ;  /* 0x0005bc0001f57983 */ /* 0x000ee80000300800 */
[----:B------:R1:W-:Y:S04]  /*6eab0*/  @P1 STG.E [R184.64], R250 ;  /* 0x000000fab8001986 */ /* 0x0003e8000c101904 */
[----:B------:R-:W3:Y:S04]  /*6eac0*/  LDL.LU R244, [R1+0x51c] ;  /* 0x00051c0001f47983 */ /* 0x000ee80000300800 */
[----:B-1----:R-:W3:Y:S01]  /*6ead0*/  LDL.LU R250, [R1+0x49c] ;  /* 0x00049c0001fa7983 */ /* 0x002ee20000300800 */
[----:B------:R-:W-:-:S04]  /*6eae0*/  IADD3 R190, R123, 0x18, RZ ;  /* 0x000000187bbe7810 */ /* 0x000fc80007ffe0ff */
[----:B------:R-:W-:-:S04]  /*6eaf0*/  ISETP.GE.AND P6, PT, R190, c[0x0][0x17c], PT ;  /* 0x00005f00be007a0c */ /* 0x000fc80003fc6270 */
[----:B------:R-:W-:Y:S02]  /*6eb00*/  ISETP.LT.AND P4, PT, R227, c[0x0][0x178], !P6 ;  /* 0x00005e00e3007a0c */ /* 0x000fe40007781270 */
[----:B------:R-:W-:Y:S02]  /*6eb10*/  ISETP.LT.AND P5, PT, R158, c[0x0][0x178], !P6 ;  /* 0x00005e009e007a0c */ /* 0x000fe400077a1270 */
[----:B------:R-:W-:Y:S02]  /*6eb20*/  IADD3 R3, R0, c[0x0][0x198], RZ ;  /* 0x0000660000037a10 */ /* 0x000fe40007ffe0ff */
[----:B------:R-:W-:Y:S02]  /*6eb30*/  IADD3 R190, R123, 0x19, RZ ;  /* 0x000000197bbe7810 */ /* 0x000fe40007ffe0ff */
[----:B------:R-:W-:Y:S01]  /*6eb40*/  ISETP.LT.AND P0, PT, R159, c[0x0][0x178], !P6 ;  /* 0x00005e009f007a0c */ /* 0x000fe20007701270 */
[----:B------:R-:W-:Y:S01]  /*6eb50*/  IMAD.WIDE R186, R3, 0x4, R182 ;  /* 0x0000000403ba7825 */ /* 0x000fe200078e02b6 */
[----:B------:R-:W-:-:S03]  /*6eb60*/  ISETP.GE.AND P3, PT, R190, c[0x0][0x17c], PT ;  /* 0x00005f00be007a0c */ /* 0x000fc60003f66270 */
[----:B------:R-:W-:Y:S01]  /*6eb70*/  IMAD.WIDE R188, R3, 0x4, R180 ;  /* 0x0000000403bc7825 */ /* 0x000fe200078e02b4 */
[----:B------:R-:W-:Y:S01]  /*6eb80*/  ISETP.LT.AND P6, PT, R119, c[0x0][0x178], !P6 ;  /* 0x00005e0077007a0c */ /* 0x000fe200077c1270 */
[----:B------:R1:W-:Y:S01]  /*6eb90*/  @P4 STG.E [R186.64], R192 ;  /* 0x000000c0ba004986 */ /* 0x0003e2000c101904 */
[----:B------:R-:W-:-:S03]  /*6eba0*/  ISETP.LT.AND P1, PT, R158, c[0x0][0x178], !P3 ;  /* 0x00005e009e007a0c */ /* 0x000fc60005f21270 */
[----:B------:R1:W-:Y:S01]  /*6ebb0*/  @P5 STG.E [R188.64], R193 ;  /* 0x000000c1bc005986 */ /* 0x0003e2000c101904 */
[----:B------:R-:W-:Y:S01]  /*6ebc0*/  ISETP.LT.AND P5, PT, R227, c[0x0][0x178], !P3 ;  /* 0x00005e00e3007a0c */ /* 0x000fe20005fa1270 */
[----:B------:R-:W-:Y:S01]  /*6ebd0*/  IMAD.WIDE R184, R3, 0x4, R6 ;  /* 0x0000000403b87825 */ /* 0x000fe200078e0206 */
[----:B------:R-:W-:-:S03]  /*6ebe0*/  ISETP.LT.AND P4, PT, R159, c[0x0][0x178], !P3 ;  /* 0x00005e009f007a0c */ /* 0x000fc60005f81270 */
[C---:B-1----:R-:W-:Y:S01]  /*6ebf0*/  IMAD.WIDE R186, R3.reuse, 0x4, R4 ;  /* 0x0000000403ba7825 */ /* 0x042fe200078e0204 */
[----:B------:R-:W-:Y:S02]  /*6ec00*/  IADD3 R3, R3, c[0x0][0x198], RZ ;  /* 0x0000660003037a10 */ /* 0x000fe40007ffe0ff */
[----:B------:R-:W-:Y:S02]  /*6ec10*/  ISETP.LT.AND P3, PT, R119, c[0x0][0x178], !P3 ;  /* 0x00005e0077007a0c */ /* 0x000fe40005f61270 */
[----:B------:R-:W-:Y:S01]  /*6ec20*/  IADD3 R191, R123, 0x1a, RZ ;  /* 0x0000001a7bbf7810 */ /* 0x000fe20007ffe0ff */
[----:B------:R-:W-:Y:S01]  /*6ec30*/  IMAD.WIDE R188, R3, 0x4, R6 ;  /* 0x0000000403bc7825 */ /* 0x000fe200078e0206 */
[C---:B------:R-:W-:Y:S02]  /*6ec40*/  IADD3 R0, R123.reuse, 0x1d, RZ ;  /* 0x0000001d7b007810 */ /* 0x040fe40007ffe0ff */
[----:B------:R-:W-:Y:S02]  /*6ec50*/  IADD3 R190, R123, 0x1b, RZ ;  /* 0x0000001b7bbe7810 */ /* 0x000fe40007ffe0ff */
[----:B------:R-:W-:-:S02]  /*6ec60*/  ISETP.GE.AND P2, PT, R191, c[0x0][0x17c], PT ;  /* 0x00005f00bf007a0c */ /* 0x000fc40003f46270 */
[----:B------:R-:W3:Y:S04]  /*6ec70*/  LDL.LU R191, [R1+0x60c] ;  /* 0x00060c0001bf7983 */ /* 0x000ee80000300800 */
[----:B----4-:R1:W-:Y:S04]  /*6ec80*/  @P0 STG.E [R184.64], R194 ;  /* 0x000000c2b8000986 */ /* 0x0103e8000c101904 */
[----:B--2---:R2:W-:Y:S01]  /*6ec90*/  @P6 STG.E [R186.64], R195 ;  /* 0x000000c3ba006986 */ /* 0x0045e2000c101904 */
[----:B-1----:R-:W-:-:S04]  /*6eca0*/  IMAD.WIDE R184, R3, 0x4, R182 ;  /* 0x0000000403b87825 */ /* 0x002fc800078e02b6 */
[----:B--2---:R-:W-:Y:S01]  /*6ecb0*/  IMAD.WIDE R186, R3, 0x4, R180 ;  /* 0x0000000403ba7825 */ /* 0x004fe200078e02b4 */
[----:B---3--:R1:W-:Y:S01]  /*6ecc0*/  @P5 STG.E [R184.64], R246 ;  /* 0x000000f6b8005986 */ /* 0x0083e2000c101904 */
[----:B------:R-:W-:-:S03]  /*6ecd0*/  ISETP.GE.AND P0, PT, R0, c[0x0][0x17c], PT ;  /* 0x00005f0000007a0c */ /* 0x000fc60003f06270 */
[----:B------:R-:W-:Y:S01]  /*6ece0*/  @P1 STG.E [R186.64], R245 ;  /* 0x000000f5ba001986 */ /* 0x000fe2000c101904 */
[C---:B------:R-:W-:Y:S01]  /*6ecf0*/  IADD3 R0, R3.reuse, c[0x0][0x198], RZ ;  /* 0x0000660003007a10 */ /* 0x040fe20007ffe0ff */
[----:B-1----:R-:W-:Y:S02]  /*6ed00*/  IMAD.WIDE R184, R3, 0x4, R4 ;  /* 0x0000000403b87825 */ /* 0x002fe400078e0204 */
[----:B------:R1:W-:Y:S01]  /*6ed10*/  @P4 STG.E [R188.64], R244 ;  /* 0x000000f4bc004986 */ /* 0x0003e2000c101904 */
[----:B------:R-:W-:-:S03]  /*6ed20*/  ISETP.GE.AND P4, PT, R190, c[0x0][0x17c], PT ;  /* 0x00005f00be007a0c */ /* 0x000fc60003f86270 */
[----:B------:R2:W-:Y:S04]  /*6ed30*/  @P3 STG.E [R184.64], R250 ;  /* 0x000000fab8003986 */ /* 0x0005e8000c101904 */
[----:B-1----:R-:W3:Y:S04]  /*6ed40*/  LDL.LU R244, [R1+0x58c] ;  /* 0x00058c0001f47983 */ /* 0x002ee80000300800 */
[----:B------:R-:W4:Y:S04]  /*6ed50*/  LDL.LU R3, [R1+0x608] ;  /* 0x0006080001037983 */ /* 0x000f280000300800 */
[----:B------:R-:W3:Y:S04]  /*6ed60*/  LDL.LU R190, [R1+0x64c] ;  /* 0x00064c0001be7983 */ /* 0x000ee80000300800 */
[----:B--2---:R-:W2:Y:S01]  /*6ed70*/  LDL.LU R185, [R1+0x648] ;  /* 0x0006480001b97983 */ /* 0x004ea20000300800 */
[----:B------:R-:W-:-:S02]  /*6ed80*/  ISETP.LT.AND P6, PT, R227, c[0x0][0x178], !P2 ;  /* 0x00005e00e3007a0c */ /* 0x000fc400057c1270 */
[----:B------:R-:W-:Y:S01]  /*6ed90*/  ISETP.LT.AND P5, PT, R158, c[0x0][0x178], !P2 ;  /* 0x00005e009e007a0c */ /* 0x000fe200057a1270 */
[C---:B------:R-:W-:Y:S01]  /*6eda0*/  IMAD.WIDE R186, R0.reuse, 0x4, R182 ;  /* 0x0000000400ba7825 */ /* 0x040fe200078e02b6 */
[----:B------:R-:W3:Y:S03]  /*6edb0*/  LDL.LU R250, [R1+0x4fc] ;  /* 0x0004fc0001fa7983 */ /* 0x000ee60000300800 */
[C---:B------:R-:W-:Y:S01]  /*6edc0*/  IMAD.WIDE R188, R0.reuse, 0x4, R180 ;  /* 0x0000000400bc7825 */ /* 0x040fe200078e02b4 */
[----:B------:R-:W3:Y:S04]  /*6edd0*/  LDL.LU R192, [R1+0x6b8] ;  /* 0x0006b80001c07983 */ /* 0x000ee80000300800 */
[----:B------:R-:W3:Y:S04]  /*6ede0*/  LDL.LU R193, [R1+0x638] ;  /* 0x0006380001c17983 */ /* 0x000ee80000300800 */
[----:B------:R-:W3:Y:S04]  /*6edf0*/  LDL.LU R194, [R1+0x5f8] ;  /* 0x0005f80001c27983 */ /* 0x000ee80000300800 */
[----:B------:R-:W3:Y:S04]  /*6ee00*/  LDL.LU R195, [R1+0x548] ;  /* 0x0005480001c37983 */ /* 0x000ee80000300800 */
[----:B------:R-:W3:Y:S04]  /*6ee10*/  LDL.LU R246, [R1+0x6bc] ;  /* 0x0006bc0001f67983 */ /* 0x000ee80000300800 */
[----:B------:R-:W3:Y:S04]  /*6ee20*/  LDL.LU R245, [R1+0x63c] ;  /* 0x00063c0001f57983 */ /* 0x000ee80000300800 */
[----:B--2---:R1:W-:Y:S04]  /*6ee30*/  @P6 STG.E [R186.64], R185 ;  /* 0x000000b9ba006986 */ /* 0x0043e8000c101904 */
[----:B----4-:R2:W-:Y:S01]  /*6ee40*/  @P5 STG.E [R188.64], R3 ;  /* 0x00000003bc005986 */ /* 0x0105e2000c101904 */
[----:B-1----:R-:W-:-:S03]  /*6ee50*/  IMAD.WIDE R184, R0, 0x4, R6 ;  /* 0x0000000400b87825 */ /* 0x002fc600078e0206 */
[----:B--2---:R-:W2:Y:S01]  /*6ee60*/  LDL.LU R189, [R1+0x4f8] ;  /* 0x0004f80001bd7983 */ /* 0x004ea20000300800 */
[C---:B------:R-:W-:Y:S01]  /*6ee70*/  IADD3 R3, R0.reuse, c[0x0][0x198], RZ ;  /* 0x0000660000037a10 */ /* 0x040fe20007ffe0ff */
[----:B------:R-:W-:Y:S02]  /*6ee80*/  IMAD.WIDE R186, R0, 0x4, R4 ;  /* 0x0000000400ba7825 */ /* 0x000fe400078e0204 */
[----:B------:R-:W4:Y:S01]  /*6ee90*/  LDL.LU R0, [R1+0x588] ;  /* 0x0005880001007983 */ /* 0x000f220000300800 */
[----:B------:R-:W-:Y:S02]  /*6eea0*/  ISETP.LT.AND P1, PT, R159, c[0x0][0x178], !P2 ;  /* 0x00005e009f007a0c */ /* 0x000fe40005721270 */
[----:B------:R-:W-:Y:S02]  /*6eeb0*/  ISETP.LT.AND P2, PT, R119, c[0x0][0x178], !P2 ;  /* 0x00005e0077007a0c */ /* 0x000fe40005741270 */
[----:B------:R-:W-:Y:S02]  /*6eec0*/  ISETP.LT.AND P6, PT, R227, c[0x0][0x178], !P4 ;  /* 0x00005e00e3007a0c */ /* 0x000fe400067c1270 */
[----:B------:R-:W-:-:S02]  /*6eed0*/  ISETP.LT.AND P3, PT, R158, c[0x0][0x178], !P4 ;  /* 0x00005e009e007a0c */ /* 0x000fc40006761270 */
[----:B------:R-:W-:Y:S02]  /*6eee0*/  ISETP.LT.AND P5, PT, R159, c[0x0][0x178], !P4 ;  /* 0x00005e009f007a0c */ /* 0x000fe400067a1270 */
[----:B------:R-:W-:Y:S02]  /*6eef0*/  IADD3 R188, R123, 0x1c, RZ ;  /* 0x0000001c7bbc7810 */ /* 0x000fe40007ffe0ff */
[----:B------:R-:W-:Y:S01]  /*6ef00*/  ISETP.LT.AND P4, PT, R119, c[0x0][0x178], !P4 ;  /* 0x00005e0077007a0c */ /* 0x000fe20006781270 */
[----:B----4-:R1:W-:Y:S01]  /*6ef10*/  @P1 STG.E [R184.64], R0 ;  /* 0x00000000b8001986 */ /* 0x0103e2000c101904 */
[----:B------:R-:W-:-:S03]  /*6ef20*/  ISETP.GE.AND P1, PT, R188, c[0x0][0x17c], PT ;  /* 0x00005f00bc007a0c */ /* 0x000fc60003f26270 */
[----:B--2---:R2:W-:Y:S01]  /*6ef30*/  @P2 STG.E [R186.64], R189 ;  /* 0x000000bdba002986 */ /* 0x0045e2000c101904 */
[----:B-1----:R-:W-:-:S04]  /*6ef40*/  IMAD.WIDE R184, R3, 0x4, R182 ;  /* 0x0000000403b87825 */ /* 0x002fc800078e02b6 */
[C---:B--2---:R-:W-:Y:S01]  /*6ef50*/  IMAD.WIDE R188, R3.reuse, 0x4, R180 ;  /* 0x0000000403bc7825 */ /* 0x044fe200078e02b4 */
[----:B---3--:R1:W-:Y:S03]  /*6ef60*/  @P6 STG.E [R184.64], R190 ;  /* 0x000000beb8006986 */ /* 0x0083e6000c101904 */
[C---:B------:R-:W-:Y:S01]  /*6ef70*/  IMAD.WIDE R186, R3.reuse, 0x4, R6 ;  /* 0x0000000403ba7825 */ /* 0x040fe200078e0206 */
[----:B------:R-:W-:Y:S04]  /*6ef80*/  @P3 STG.E [R188.64], R191 ;  /* 0x000000bfbc003986 */ /* 0x000fe8000c101904 */
[----:B------:R2:W-:Y:S01]  /*6ef90*/  @P5 STG.E [R186.64], R244 ;  /* 0x000000f4ba005986 */ /* 0x0005e2000c101904 */
[----:B-1----:R-:W-:-:S03]  /*6efa0*/  IMAD.WIDE R184, R3, 0x4, R4 ;  /* 0x0000000403b87825 */ /* 0x002fc600078e0204 */
[----:B--2---:R-:W2:Y:S04]  /*6efb0*/  LDL.LU R244, [R1+0x5fc] ;  /* 0x0005fc0001f47983 */ /* 0x004ea80000300800 */
[----:B------:R1:W-:Y:S04]  /*6efc0*/  @P4 STG.E [R184.64], R250 ;  /* 0x000000fab8004986 */ /* 0x0003e8000c101904 */
[----:B-1----:R-:W3:Y:S01]  /*6efd0*/  LDL.LU R250, [R1+0x54c] ;  /* 0x00054c0001fa7983 */ /* 0x002ee20000300800 */
[----:B------:R-:W-:Y:S02]  /*6efe0*/  ISETP.LT.AND P2, PT, R227, c[0x0][0x178], !P1 ;  /* 0x00005e00e3007a0c */ /* 0x000fe40004f41270 */
[----:B------:R-:W-:-:S02]  /*6eff0*/  ISETP.LT.AND P3, PT, R158, c[0x0][0x178], !P1 ;  /* 0x00005e009e007a0c */ /* 0x000fc40004f61270 */
[----:B------:R-:W-:Y:S02]  /*6f000*/  IADD3 R3, R3, c[0x0][0x198], RZ ;  /* 0x0000660003037a10 */ /* 0x000fe40007ffe0ff */
[----:B------:R-:W-:Y:S02]  /*6f010*/  ISETP.LT.AND P4, PT, R159, c[0x0][0x178], !P1 ;  /* 0x00005e009f007a0c */ /* 0x000fe40004f81270 */
[----:B------:R-:W-:Y:S01]  /*6f020*/  ISETP.LT.AND P1, PT, R119, c[0x0][0x178], !P1 ;  /* 0x00005e0077007a0c */ /* 0x000fe20004f21270 */
[----:B------:R-:W-:-:S04]  /*6f030*/  IMAD.WIDE R184, R3, 0x4, R182 ;  /* 0x0000000403b87825 */ /* 0x000fc800078e02b6 */
[----:B------:R-:W-:Y:S01]  /*6f040*/  IMAD.WIDE R186, R3, 0x4, R180 ;  /* 0x0000000403ba7825 */ /* 0x000fe200078e02b4 */
[----:B------:R-:W-:Y:S01]  /*6f050*/  ISETP.LT.AND P6, PT, R227, c[0x0][0x178], !P0 ;  /* 0x00005e00e3007a0c */ /* 0x000fe200047c1270 */
[----:B------:R1:W-:Y:S01]  /*6f060*/  @P2 STG.E [R184.64], R192 ;  /* 0x000000c0b8002986 */ /* 0x0003e2000c101904 */
[----:B------:R-:W-:-:S03]  /*6f070*/  ISETP.LT.AND P5, PT, R158, c[0x0][0x178], !P0 ;  /* 0x00005e009e007a0c */ /* 0x000fc600047a1270 */
[----:B------:R4:W-:Y:S01]  /*6f080*/  @P3 STG.E [R186.64], R193 ;  /* 0x000000c1ba003986 */ /* 0x0009e2000c101904 */
[----:B------:R-:W-:Y:S02]  /*6f090*/  ISETP.LT.AND P3, PT, R159, c[0x0][0x178], !P0 ;  /* 0x00005e009f007a0c */ /* 0x000fe40004761270 */
[----:B------:R-:W-:Y:S02]  /*6f0a0*/  IADD3 R188, R123, 0x1e, RZ ;  /* 0x0000001e7bbc7810 */ /* 0x000fe40007ffe0ff */
[C---:B------:R-:W-:Y:S01]  /*6f0b0*/  IADD3 R0, R3.reuse, c[0x0][0x198], RZ ;  /* 0x0000660003007a10 */ /* 0x040fe20007ffe0ff */
[----:B-1----:R-:W-:-:S04]  /*6f0c0*/  IMAD.WIDE R184, R3, 0x4, R6 ;  /* 0x0000000403b87825 */ /* 0x002fc800078e0206 */
[----:B----4-:R-:W-:Y:S01]  /*6f0d0*/  IMAD.WIDE R186, R3, 0x4, R4 ;  /* 0x0000000403ba7825 */ /* 0x010fe200078e0204 */
[----:B------:R1:W-:Y:S01]  /*6f0e0*/  @P4 STG.E [R184.64], R194 ;  /* 0x000000c2b8004986 */ /* 0x0003e2000c101904 */
[----:B------:R-:W-:Y:S02]  /*6f0f0*/  ISETP.GE.AND P2, PT, R188, c[0x0][0x17c], PT ;  /* 0x00005f00bc007a0c */ /* 0x000fe40003f46270 */
[C---:B------:R-:W-:Y:S01]  /*6f100*/  IMAD.WIDE R188, R0.reuse, 0x4, R182 ;  /* 0x0000000400bc7825 */ /* 0x040fe200078e02b6 */
[----:B------:R-:W-:Y:S01]  /*6f110*/  @P1 STG.E [R186.64], R195 ;  /* 0x000000c3ba001986 */ /* 0x000fe2000c101904 */
[----:B------:R-:W-:Y:S02]  /*6f120*/  ISETP.LT.AND P1, PT, R119, c[0x0][0x178], !P0 ;  /* 0x00005e0077007a0c */ /* 0x000fe40004721270 */
[C---:B------:R-:W-:Y:S01]  /*6f130*/  IMAD.WIDE R190, R0.reuse, 0x4, R180 ;  /* 0x0000000400be7825 */ /* 0x040fe200078e02b4 */
[----:B------:R4:W-:Y:S03]  /*6f140*/  @P6 STG.E [R188.64], R246 ;  /* 0x000000f6bc006986 */ /* 0x0009e6000c101904 */
[C---:B-1----:R-:W-:Y:S01]  /*6f150*/  IMAD.WIDE R184, R0.reuse, 0x4, R6 ;  /* 0x0000000400b87825 */ /* 0x042fe200078e0206 */
[----:B------:R1:W-:Y:S01]  /*6f160*/  @P5 STG.E [R190.64], R245 ;  /* 0x000000f5be005986 */ /* 0x0003e2000c101904 */
[----:B------:R-:W-:-:S03]  /*6f170*/  IADD3 R3, R0, c[0x0][0x198], RZ ;  /* 0x0000660000037a10 */ /* 0x000fc60007ffe0ff */
[----:B------:R-:W3:Y:S04]  /*6f180*/  LDL.LU R193, [R1+0x568] ;  /* 0x0005680001c17983 */ /* 0x000ee80000300800 */
[----:B----4-:R-:W4:Y:S04]  /*6f190*/  LDL.LU R246, [R1+0x6cc] ;  /* 0x0006cc0001f67983 */ /* 0x010f280000300800 */
[----:B-1----:R-:W4:Y:S04]  /*6f1a0*/  LDL.LU R245, [R1+0x65c] ;  /* 0x00065c0001f57983 */ /* 0x002f280000300800 */
[----:B--2---:R1:W-:Y:S02]  /*6f1b0*/  @P3 STG.E [R184.64], R244 ;  /* 0x000000f4b8003986 */ /* 0x0043e4000c101904 */
[----:B-1----:R-:W-:-:S02]  /*6f1c0*/  IMAD.WIDE R184, R0, 0x4, R4 ;  /* 0x0000000400b87825 */ /* 0x002fc400078e0204 */
[----:B------:R-:W2:Y:S04]  /*6f1d0*/  LDL.LU R0, [R1+0x628] ;  /* 0x0006280001007983 */ /* 0x000ea80000300800 */
[----:B---3--:R1:W-:Y:S04]  /*6f1e0*/  @P1 STG.E [R184.64], R250 ;  /* 0x000000fab8001986 */ /* 0x0083e8000c101904 */
[----:B-1----:R-:W3:Y:S04]  /*6f1f0*/  LDL.LU R184, [R1+0x6c8] ;  /* 0x0006c80001b87983 */ /* 0x002ee80000300800 */
[----:B------:R-:W2:Y:S04]  /*6f200*/  LDL.LU R185, [R1+0x658] ;  /* 0x0006580001b97983 */ /* 0x000ea80000300800 */
[----:B------:R-:W4:Y:S01]  /*6f210*/  LDL.LU R244, [R1+0x62c] ;  /* 0x00062c0001f47983 */ /* 0x000f220000300800 */
[----:B------:R-:W-:-:S02]  /*6f220*/  ISETP.LT.AND P6, PT, R227, c[0x0][0x178], !P2 ;  /* 0x00005e00e3007a0c */ /* 0x000fc400057c1270 */
[----:B------:R-:W-:Y:S02]  /*6f230*/  ISETP.LT.AND P5, PT, R158, c[0x0][0x178], !P2 ;  /* 0x00005e009e007a0c */ /* 0x000fe400057a1270 */
[----:B------:R-:W-:Y:S02]  /*6f240*/  ISETP.LT.AND P4, PT, R159, c[0x0][0x178], !P2 ;  /* 0x00005e009f007a0c */ /* 0x000fe40005781270 */
[C---:B------:R-:W-:Y:S02]  /*6f250*/  IADD3 R186, R123.reuse, 0x20, RZ ;  /* 0x000000207bba7810 */ /* 0x040fe40007ffe0ff */
[----:B------:R-:W-:Y:S01]  /*6f260*/  IADD3 R188, R123, 0x1f, RZ ;  /* 0x0000001f7bbc7810 */ /* 0x000fe20007ffe0ff */
[C---:B------:R-:W-:Y:S01]  /*6f270*/  IMAD.WIDE R190, R3.reuse, 0x4, R6 ;  /* 0x0000000403be7825 */ /* 0x040fe200078e0206 */
[----:B------:R-:W-:Y:S01]  /*6f280*/  ISETP.GE.AND P0, PT, R186, c[0x0][0x17c], PT ;  /* 0x00005f00ba007a0c */ /* 0x000fe20003f06270 */
[----:B------:R-:W4:Y:S01]  /*6f290*/  LDL.LU R250, [R1+0x56c] ;  /* 0x00056c0001fa7983 */ /* 0x000f220000300800 */
[----:B------:R-:W-:Y:S01]  /*6f2a0*/  ISETP.GE.AND P3, PT, R188, c[0x0][0x17c], PT ;  /* 0x00005f00bc007a0c */ /* 0x000fe20003f66270 */
[----:B------:R-:W-:Y:S01]  /*6f2b0*/  IMAD.WIDE R186, R3, 0x4, R182 ;  /* 0x0000000403ba7825 */ /* 0x000fe200078e02b6 */
[----:B------:R-:W-:Y:S01]  /*6f2c0*/  ISETP.LT.AND P2, PT, R119, c[0x0][0x178], !P2 ;  /* 0x00005e0077007a0c */ /* 0x000fe20005741270 */
[----:B------:R-:W4:Y:S02]  /*6f2d0*/  LDL.LU R192, [R1+0x120] ;  /* 0x0001200001c07983 */ /* 0x000f240000300800 */
[----:B------:R-:W-:Y:S01]  /*6f2e0*/  IMAD.WIDE R188, R3, 0x4, R180 ;  /* 0x0000000403bc7825 */ /* 0x000fe200078e02b4 */
[----:B------:R-:W-:Y:S01]  /*6f2f0*/  ISETP.LT.AND P1, PT, R119, c[0x0][0x178], !P3 ;  /* 0x00005e0077007a0c */ /* 0x000fe20005f21270 */
[----:B------:R-:W4:Y:S04]  /*6f300*/  LDL.LU R194, [R1+0x50] ;  /* 0x0000500001c27983 */ /* 0x000f280000300800 */
[----:B------:R-:W4:Y:S04]  /*6f310*/  LDL.LU R195, [R1+0x10] ;  /* 0x0000100001c37983 */ /* 0x000f280000300800 */
[----:B---3--:R-:W-:Y:S04]  /*6f320*/  @P6 STG.E [R186.64], R184 ;  /* 0x000000b8ba006986 */ /* 0x008fe8000c101904 */
[----:B--2---:R1:W-:Y:S01]  /*6f330*/  @P5 STG.E [R188.64], R185 ;  /* 0x000000b9bc005986 */ /* 0x0043e2000c101904 */
[----:B------:R-:W-:-:S03]  /*6f340*/  ISETP.LT.AND P6, PT, R158, c[0x0][0x178], !P3 ;  /* 0x00005e009e007a0c */ /* 0x000fc60005fc1270 */
[----:B------:R2:W-:Y:S01]  /*6f350*/  @P4 STG.E [R190.64], R0 ;  /* 0x00000000be004986 */ /* 0x0005e2000c101904 */
[----:B------:R-:W-:Y:S02]  /*6f360*/  ISETP.LT.AND P4, PT, R227, c[0x0][0x178], !P3 ;  /* 0x00005e00e3007a0c */ /* 0x000fe40005f81270 */
[----:B------:R-:W-:Y:S01]  /*6f370*/  ISETP.LT.AND P3, PT, R159, c[0x0][0x178], !P3 ;  /* 0x00005e009f007a0c */ /* 0x000fe20005f61270 */
[C---:B-1----:R-:W-:Y:S01]  /*6f380*/  IMAD.WIDE R184, R3.reuse, 0x4, R4 ;  /* 0x0000000403b87825 */ /* 0x042fe200078e0204 */
[----:B--2---:R-:W-:-:S04]  /*6f390*/  IADD3 R190, R3, c[0x0][0x198], RZ ;  /* 0x0000660003be7a10 */ /* 0x004fc80007ffe0ff */
[----:B------:R1:W-:Y:S01]  /*6f3a0*/  @P2 STG.E [R184.64], R193 ;  /* 0x000000c1b8002986 */ /* 0x0003e2000c101904 */
[----:B------:R-:W-:-:S04]  /*6f3b0*/  IMAD.WIDE R186, R190, 0x4, R182 ;  /* 0x00000004beba7825 */ /* 0x000fc800078e02b6 */
[C---:B------:R-:W-:Y:S01]  /*6f3c0*/  IMAD.WIDE R188, R190.reuse, 0x4, R180 ;  /* 0x00000004bebc7825 */ /* 0x040fe200078e02b4 */
[----:B----4-:R2:W-:Y:S03]  /*6f3d0*/  @P4 STG.E [R186.64], R246 ;  /* 0x000000f6ba004986 */ /* 0x0105e6000c101904 */
[----:B-1----:R-:W-:Y:S01]  /*6f3e0*/  IMAD.WIDE R184, R190, 0x4, R6 ;  /* 0x00000004beb87825 */ /* 0x002fe200078e0206 */
[----:B------:R1:W-:Y:S04]  /*6f3f0*/  @P6 STG.E [R188.64], R245 ;  /* 0x000000f5bc006986 */ /* 0x0003e8000c101904 */
[----:B------:R3:W-:Y:S04]  /*6f400*/  @P3 STG.E [R184.64], R244 ;  /* 0x000000f4b8003986 */ /* 0x0007e8000c101904 */
[----:B--2---:R-:W2:Y:S04]  /*6f410*/  LDL.LU R246, [R1+0x124] ;  /* 0x0001240001f67983 */ /* 0x004ea80000300800 */
[----:B-1----:R-:W4:Y:S04]  /*6f420*/  LDL.LU R245, [R1+0x54] ;  /* 0x0000540001f57983 */ /* 0x002f280000300800 */
[----:B---3--:R-:W3:Y:S01]  /*6f430*/  LDL.LU R244, [R1+0x14] ;  /* 0x0000140001f47983 */ /* 0x008ee20000300800 */
[----:B------:R-:W-:-:S02]  /*6f440*/  IADD3 R0, R123, 0x21, RZ ;  /* 0x000000217b007810 */ /* 0x000fc40007ffe0ff */
[----:B------:R-:W-:Y:S02]  /*6f450*/  ISETP.LT.AND P5, PT, R227, c[0x0][0x178], !P0 ;  /* 0x00005e00e3007a0c */ /* 0x000fe400047a1270 */
[----:B------:R-:W-:Y:S01]  /*6f460*/  ISETP.LT.AND P6, PT, R158, c[0x0][0x178], !P0 ;  /* 0x00005e009e007a0c */ /* 0x000fe200047c1270 */
[----:B------:R-:W-:Y:S01]  /*6f470*/  IMAD.WIDE R186, R190, 0x4, R4 ;  /* 0x00000004beba7825 */ /* 0x000fe200078e0204 */
[----:B------:R-:W-:Y:S02]  /*6f480*/  ISETP.GE.AND P2, PT, R0, c[0x0][0x17c], PT ;  /* 0x00005f0000007a0c */ /* 0x000fe40003f46270 */
[----:B------:R-:W-:Y:S02]  /*6f490*/  IADD3 R0, R190, c[0x0][0x198], RZ ;  /* 0x00006600be007a10 */ /* 0x000fe40007ffe0ff */
[----:B------:R-:W-:Y:S01]  /*6f4a0*/  ISETP.LT.AND P4, PT, R159, c[0x0][0x178], !P0 ;  /* 0x00005e009f007a0c */ /* 0x000fe20004781270 */
[----:B------:R1:W-:Y:S01]  /*6f4b0*/  @P1 STG.E [R186.64], R250 ;  /* 0x000000faba001986 */ /* 0x0003e2000c101904 */
[----:B------:R-:W-:Y:S01]  /*6f4c0*/  ISETP.LT.AND P1, PT, R119, c[0x0][0x178], !P0 ;  /* 0x00005e0077007a0c */ /* 0x000fe20004721270 */
[----:B------:R-:W-:Y:S01]  /*6f4d0*/  IMAD.WIDE R188, R0, 0x4, R182 ;  /* 0x0000000400bc7825 */ /* 0x000fe200078e02b6 */
[----:B------:R-:W-:-:S02]  /*6f4e0*/  IADD3 R3, R123, 0x24, RZ ;  /* 0x000000247b037810 */ /* 0x000fc40007ffe0ff */
[----:B------:R-:W-:Y:S01]  /*6f4f0*/  ISETP.LT.AND P3, PT, R227, c[0x0][0x178], !P2 ;  /* 0x00005e00e3007a0c */ /* 0x000fe20005761270 */
[C---:B------:R-:W-:Y:S01]  /*6f500*/  IMAD.WIDE R184, R0.reuse, 0x4, R6 ;  /* 0x0000000400b87825 */ /* 0x040fe200078e0206 */
[----:B------:R1:W-:Y:S03]  /*6f510*/  @P5 STG.E [R188.64], R192 ;  /* 0x000000c0bc005986 */ /* 0x0003e6000c101904 */
[----:B-1----:R-:W-:Y:S01]  /*6f520*/  IMAD.WIDE R186, R0, 0x4, R180 ;  /* 0x0000000400ba7825 */ /* 0x002fe200078e02b4 */
[----:B------:R-:W-:Y:S01]  /*6f530*/  ISETP.LT.AND P5, PT, R158, c[0x0][0x178], !P2 ;  /* 0x00005e009e007a0c */ /* 0x000fe200057a1270 */
[----:B------:R-:W3:Y:S01]  /*6f540*/  LDL.LU R250, [R1+0x6d0] ;  /* 0x0006d00001fa7983 */ /* 0x000ee20000300800 */
[----:B------:R-:W-:Y:S02]  /*6f550*/  ISETP.GE.AND P0, PT, R3, c[0x0][0x17c], PT ;  /* 0x00005f0003007a0c */ /* 0x000fe40003f06270 */
[----:B------:R-:W-:Y:S01]  /*6f560*/  IADD3 R3, R0, c[0x0][0x198], RZ ;  /* 0x0000660000037a10 */ /* 0x000fe20007ffe0ff */
[----:B------:R1:W-:Y:S01]  /*6f570*/  @P6 STG.E [R186.64], R194 ;  /* 0x000000c2ba006986 */ /* 0x0003e2000c101904 */
[----:B------:R-:W-:-:S03]  /*6f580*/  ISETP.LT.AND P6, PT, R159, c[0x0][0x178], !P2 ;  /* 0x00005e009f007a0c */ /* 0x000fc600057c1270 */
[----:B------:R1:W-:Y:S01]  /*6f590*/  @P4 STG.E [R184.64], R195 ;  /* 0x000000c3b8004986 */ /* 0x0003e2000c101904 */
[----:B------:R-:W-:Y:S01]  /*6f5a0*/  IMAD.WIDE R188, R3, 0x4, R180 ;  /* 0x0000000403bc7825 */ /* 0x000fe200078e02b4 */
[----:B------:R-:W-:Y:S02]  /*6f5b0*/  IADD3 R190, R123, 0x22, RZ ;  /* 0x000000227bbe7810 */ /* 0x000fe40007ffe0ff */
[----:B------:R-:W3:Y:S01]  /*6f5c0*/  LDL.LU R193, [R1] ;  /* 0x0000000001c17983 */ /* 0x000ee20000300800 */
[----:B-1----:R-:W-:-:S04]  /*6f5d0*/  IMAD.WIDE R186, R3, 0x4, R182 ;  /* 0x0000000403ba7825 */ /* 0x002fc800078e02b6 */
[----:B------:R-:W-:-:S05]  /*6f5e0*/  IMAD.WIDE R184, R0, 0x4, R4 ;  /* 0x0000000400b87825 */ /* 0x000fca00078e0204 */
[----:B------:R1:W-:Y:S01]  /*6f5f0*/  @P1 STG.E [R184.64], R248 ;  /* 0x000000f8b8001986 */ /* 0x0003e2000c101904 */
[----:B------:R-:W-:Y:S01]  /*6f600*/  ISETP.GE.AND P4, PT, R190, c[0x0][0x17c], PT ;  /* 0x00005f00be007a0c */ /* 0x000fe20003f86270 */
[C---:B------:R-:W-:Y:S01]  /*6f610*/  IMAD.WIDE R190, R3.reuse, 0x4, R4 ;  /* 0x0000000403be7825 */ /* 0x040fe200078e0204 */
[----:B------:R-:W-:-:S03]  /*6f620*/  IADD3 R0, R3, c[0x0][0x198], RZ ;  /* 0x0000660003007a10 */ /* 0x000fc60007ffe0ff */
[----:B-1----:R-:W-:Y:S01]  /*6f630*/  IMAD.WIDE R184, R3, 0x4, R6 ;  /* 0x0000000403b87825 */ /* 0x002fe200078e0206 */
[----:B------:R-:W3:Y:S04]  /*6f640*/  LDL.LU R248, [R1+0x30] ;  /* 0x0000300001f87983 */ /* 0x000ee80000300800 */
[----:B--2---:R1:W-:Y:S04]  /*6f650*/  @P3 STG.E [R186.64], R246 ;  /* 0x000000f6ba003986 */ /* 0x0043e8000c101904 */
[----:B----4-:R2:W-:Y:S04]  /*6f660*/  @P5 STG.E [R188.64], R245 ;  /* 0x000000f5bc005986 */ /* 0x0105e8000c101904 */
[----:B---3--:R3:W-:Y:S04]  /*6f670*/  @P6 STG.E [R184.64], R244 ;  /* 0x000000f4b8006986 */ /* 0x0087e8000c101904 */
[----:B-1----:R-:W4:Y:S04]  /*6f680*/  LDL.LU R246, [R1+0x6d4] ;  /* 0x0006d40001f67983 */ /* 0x002f280000300800 */
[----:B------:R-:W4:Y:S04]  /*6f690*/  LDL.LU R194, [R1+0xa4] ;  /* 0x0000a40001c27983 */ /* 0x000f280000300800 */
[----:B--2---:R-:W2:Y:S04]  /*6f6a0*/  LDL.LU R245, [R1+0x34] ;  /* 0x0000340001f57983 */ /* 0x004ea80000300800 */
[----:B---3--:R-:W3:Y:S04]  /*6f6b0*/  LDL.LU R244, [R1+0x4] ;  /* 0x0000040001f47983 */ /* 0x008ee80000300800 */
[----:B------:R-:W2:Y:S04]  /*6f6c0*/  LDL.LU R192, [R1+0x20] ;  /* 0x0000200001c07983 */ /* 0x000ea80000300800 */
[----:B------:R-:W2:Y:S04]  /*6f6d0*/  LDL.LU R195, [R1+0x704] ;  /* 0x0007040001c37983 */ /* 0x000ea80000300800 */
[----:B------:R-:W2:Y:S01]  /*6f6e0*/  LDL.LU R3, [R1+0xa0] ;  /* 0x0000a00001037983 */ /* 0x000ea20000300800 */
[----:B------:R-:W-:-:S02]  /*6f6f0*/  ISETP.LT.AND P2, PT, R119, c[0x0][0x178], !P2 ;  /* 0x00005e0077007a0c */ /* 0x000fc40005741270 */
[----:B------:R-:W-:Y:S02]  /*6f700*/  ISETP.LT.AND P5, PT, R227, c[0x0][0x178], !P4 ;  /* 0x00005e00e3007a0c */ /* 0x000fe400067a1270 */
[----:B------:R-:W-:Y:S02]  /*6f710*/  ISETP.LT.AND P3, PT, R158, c[0x0][0x178], !P4 ;  /* 0x00005e009e007a0c */ /* 0x000fe40006761270 */
[----:B------:R-:W-:Y:S02]  /*6f720*/  ISETP.LT.AND P1, PT, R159, c[0x0][0x178], !P4 ;  /* 0x00005e009f007a0c */ /* 0x000fe40006721270 */
[----:B------:R-:W-:Y:S02]  /*6f730*/  ISETP.LT.AND P4, PT, R119, c[0x0][0x178], !P4 ;  /* 0x00005e0077007a0c */ /* 0x000fe40006781270 */
[----:B------:R-:W-:Y:S01]  /*6f740*/  IADD3 R186, R123, 0x23, RZ ;  /* 0x000000237bba7810 */ /* 0x000fe20007ffe0ff */
[----:B------:R-:W-:-:S03]  /*6f750*/  IMAD.WIDE R184, R0, 0x4, R182 ;  /* 0x0000000400b87825 */ /* 0x000fc600078e02b6 */
[----:B------:R-:W-:Y:S01]  /*6f760*/  ISETP.GE.AND P6, PT, R186, c[0x0][0x17c], PT ;  /* 0x00005f00ba007a0c */ /* 0x000fe20003fc6270 */
[C---:B------:R-:W-:Y:S01]  /*6f770*/  IMAD.WIDE R186, R0.reuse, 0x4, R180 ;  /* 0x0000000400ba7825 */ /* 0x040fe200078e02b4 */
[----:B------:R1:W-:Y:S03]  /*6f780*/  @P2 STG.E [R190.64], R249 ;  /* 0x000000f9be002986 */ /* 0x0003e6000c101904 */
[C---:B------:R-:W-:Y:S01]  /*6f790*/  IMAD.WIDE R188, R0.reuse, 0x4, R6 ;  /* 0x0000000400bc7825 */ /* 0x040fe200078e0206 */
[----:B------:R1:W-:Y:S03]  /*6f7a0*/  @P5 STG.E [R184.64], R250 ;  /* 0x000000fab8005986 */ /* 0x0003e6000c101904 */
[----:B-1----:R-:W-:Y:S01]  /*6f7b0*/  IMAD.WIDE R190, R0, 0x4, R4 ;  /* 0x0000000400be7825 */ /* 0x002fe200078e0204 */
[----:B------:R-:W3:Y:S04]  /*6f7c0*/  LDL.LU R249, [R1+0x60] ;  /* 0x0000600001f97983 */ /* 0x000ee80000300800 */
[----:B------:R-:W3:Y:S01]  /*6f7d0*/  LDL.LU R250, [R1+0x21ac] ;  /* 0x0021ac0001fa7983 */ /* 0x000ee20000300800 */
[----:B------:R-:W-:-:S03]  /*6f7e0*/  ISETP.LT.AND P2, PT, R227, c[0x0][0x178], !P6 ;  /* 0x00005e00e3007a0c */ /* 0x000fc60007741270 */
[----:B--2---:R-:W-:Y:S04]  /*6f7f0*/  @P3 STG.E [R186.64], R3 ;  /* 0x00000003ba003986 */ /* 0x004fe8000c101904 */
[----:B------:R-:W-:Y:S04]  /*6f800*/  @P1 STG.E [R188.64], R248 ;  /* 0x000000f8bc001986 */ /* 0x000fe8000c101904 */
[----:B------:R1:W-:Y:S04]  /*6f810*/  @P4 STG.E [R190.64], R193 ;  /* 0x000000c1be004986 */ /* 0x0003e8000c101904 */
[----:B-1----:R-:W2:Y:S01]  /*6f820*/  LDL.LU R190, [R1+0x700] ;  /* 0x0007000001be7983 */ /* 0x002ea20000300800 */
[----:B------:R-:W-:-:S02]  /*6f830*/  IADD3 R3, R0, c[0x0][0x198], RZ ;  /* 0x0000660000037a10 */ /* 0x000fc40007ffe0ff */
[----:B------:R-:W-:Y:S01]  /*6f840*/  ISETP.LT.AND P4, PT, R158, c[0x0][0x178], !P6 ;  /* 0x00005e009e007a0c */ /* 0x000fe20007781270 */
[----:B------:R-:W2:Y:S01]  /*6f850*/  LDL.LU R191, [R1+0x3b0] ;  /* 0x0003b00001bf7983 */ /* 0x000ea20000300800 */
[----:B------:R-:W-:Y:S01]  /*6f860*/  ISETP.LT.AND P3, PT, R159, c[0x0][0x178], !P6 ;  /* 0x00005e009f007a0c */ /* 0x000fe20007761270 */
[----:B------:R-:W-:Y:S01]  /*6f870*/  IMAD.WIDE R188, R3, 0x4, R182 ;  /* 0x0000000403bc7825 */ /* 0x000fe200078e02b6 */
[----:B------:R-:W-:-:S03]  /*6f880*/  ISETP.LT.AND P6, PT, R119, c[0x0][0x178], !P6 ;  /* 0x00005e0077007a0c */ /* 0x000fc600077c1270 */
[C---:B------:R-:W-:Y:S01]  /*6f890*/  IMAD.WIDE R184, R3.reuse, 0x4, R180 ;  /* 0x0000000403b87825 */ /* 0x040fe200078e02b4 */
[----:B----4-:R1:W-:Y:S03]  /*6f8a0*/  @P2 STG.E [R188.64], R246 ;  /* 0x000000f6bc002986 */ /* 0x0103e6000c101904 */
[C---:B------:R-:W-:Y:S02]  /*6f8b0*/  IMAD.WIDE R186, R3.reuse, 0x4, R6 ;  /* 0x0000000403ba7825 */ /* 0x040fe400078e0206 */
[----:B------:R-:W-:Y:S04]  /*6f8c0*/  @P4 STG.E [R184.64], R194 ;  /* 0x000000c2b8004986 */ /* 0x000fe8000c101904 */
[----:B-1----:R-:W4:Y:S01]  /*6f8d0*/  LDL.LU R246, [R1+0x3b4] ;  /* 0x0003b40001f67983 */ /* 0x002f220000300800 */
[----:B------:R-:W-:-:S03]  /*6f8e0*/  IMAD.WIDE R188, R3, 0x4, R4 ;  /* 0x0000000403bc7825 */ /* 0x000fc600078e0204 */
[----:B------:R1:W-:Y:S04]  /*6f8f0*/  @P3 STG.E [R186.64], R245 ;  /* 0x000000f5ba003986 */ /* 0x0003e8000c101904 */
[----:B---3--:R3:W-:Y:S04]  /*6f900*/  @P6 STG.E [R188.64], R244 ;  /* 0x000000f4bc006986 */ /* 0x0087e8000c101904 */
[----:B-1----:R-:W4:Y:S04]  /*6f910*/  LDL.LU R245, [R1+0x64] ;  /* 0x0000640001f57983 */ /* 0x002f280000300800 */
[----:B---3--:R-:W3:Y:S01]  /*6f920*/  LDL.LU R244, [R1+0x24] ;  /* 0x0000240001f47983 */ /* 0x008ee20000300800 */
[----:B------:R-:W-:-:S02]  /*6f930*/  IADD3 R0, R123, 0x25, RZ ;  /* 0x000000257b007810 */ /* 0x000fc40007ffe0ff */
[----:B------:R-:W-:Y:S01]  /*6f940*/  ISETP.LT.AND P5, PT, R227, c[0x0][0x178], !P0 ;  /* 0x00005e00e3007a0c */ /* 0x000fe200047a1270 */
[----:B------:R-:W3:Y:S01]  /*6f950*/  LDL.LU R248, [R1+0x740] ;  /* 0x0007400001f87983 */ /* 0x000ee20000300800 */
[----:B------:R-:W-:Y:S02]  /*6f960*/  ISETP.GE.AND P1, PT, R0, c[0x0][0x17c], PT ;  /* 0x00005f0000007a0c */ /* 0x000fe40003f26270 */
[----:B------:R-:W-:Y:S01]  /*6f970*/  IADD3 R0, R3, c[0x0][0x198], RZ ;  /* 0x0000660003007a10 */ /* 0x000fe20007ffe0ff */
[----:B------:R-:W3:Y:S04]  /*6f980*/  LDL.LU R193, [R1+0x6e0] ;  /* 0x0006e00001c17983 */ /* 0x000ee80000300800 */
[----:B------:R-:W-:Y:S01]  /*6f990*/  IMAD.WIDE R184, R0, 0x4, R182 ;  /* 0x0000000400b87825 */ /* 0x000fe200078e02b6 */
[----:B------:R-:W-:Y:S01]  /*6f9a0*/  ISETP.LT.AND P3, PT, R158, c[0x0][0x178], !P0 ;  /* 0x00005e009e007a0c */ /* 0x000fe20004761270 */
[----:B------:R-:W3:Y:S01]  /*6f9b0*/  LDL.LU R194, [R1+0xe0] ;  /* 0x0000e00001c27983 */ /* 0x000ee20000300800 */
[----:B------:R-:W-:-:S02]  /*6f9c0*/  ISETP.LT.AND P4, PT, R159, c[0x0][0x178], !P0 ;  /* 0x00005e009f007a0c */ /* 0x000fc40004781270 */
[----:B------:R-:W-:Y:S01]  /*6f9d0*/  IADD3 R188, R123, 0x26, RZ ;  /* 0x000000267bbc7810 */ /* 0x000fe20007ffe0ff */
[----:B------:R-:W-:Y:S01]  /*6f9e0*/  IMAD.WIDE R186, R0, 0x4, R180 ;  /* 0x0000000400ba7825 */ /* 0x000fe200078e02b4 */
[----:B------:R-:W-:Y:S02]  /*6f9f0*/  ISETP.LT.AND P6, PT, R227, c[0x0][0x178], !P1 ;  /* 0x00005e00e3007a0c */ /* 0x000fe40004fc1270 */
[----:B------:R-:W-:Y:S01]  /*6fa00*/  ISETP.GE.AND P2, PT, R188, c[0x0][0x17c], PT ;  /* 0x00005f00bc007a0c */ /* 0x000fe20003f46270 */
[C---:B------:R-:W-:Y:S01]  /*6fa10*/  IMAD.WIDE R188, R0.reuse, 0x4, R4 ;  /* 0x0000000400bc7825 */ /* 0x040fe200078e0204 */
[----:B------:R-:W-:Y:S01]  /*6fa20*/  IADD3 R3, R0, c[0x0][0x198], RZ ;  /* 0x0000660000037a10 */ /* 0x000fe20007ffe0ff */
[----:B--2---:R1:W-:Y:S01]  /*6fa30*/  @P5 STG.E [R184.64], R190 ;  /* 0x000000beb8005986 */ /* 0x0043e2000c101904 */
[----:B------:R-:W-:Y:S02]  /*6fa40*/  ISETP.LT.AND P5, PT, R119, c[0x0][0x178], !P0 ;  /* 0x00005e0077007a0c */ /* 0x000fe400047a1270 */
[----:B------:R-:W-:Y:S01]  /*6fa50*/  ISETP.LT.AND P0, PT, R158, c[0x0][0x178], !P1 ;  /* 0x00005e009e007a0c */ /* 0x000fe20004f01270 */
[----:B------:R2:W-:Y:S01]  /*6fa60*/  @P3 STG.E [R186.64], R191 ;  /* 0x000000bfba003986 */ /* 0x0005e2000c101904 */
[----:B-1----:R-:W-:-:S04]  /*6fa70*/  IMAD.WIDE R184, R0, 0x4, R6 ;  /* 0x0000000400b87825 */ /* 0x002fc800078e0206 */
[----:B--2---:R-:W-:Y:S01]  /*6fa80*/  IMAD.WIDE R186, R3, 0x4, R182 ;  /* 0x0000000403ba7825 */ /* 0x004fe200078e02b6 */
[----:B------:R1:W-:Y:S04]  /*6fa90*/  @P4 STG.E [R184.64], R249 ;  /* 0x000000f9b8004986 */ /* 0x0003e8000c101904 */
[----:B------:R-:W-:Y:S01]  /*6faa0*/  @P5 STG.E [R188.64], R192 ;  /* 0x000000c0bc005986 */ /* 0x000fe2000c101904 */
[----:B------:R-:W-:-:S03]  /*6fab0*/  ISETP.LT.AND P5, PT, R159, c[0x0][0x178], !P1 ;  /* 0x00005e009f007a0c */ /* 0x000fc60004fa1270 */
[----:B------:R2:W-:Y:S01]  /*6fac0*/  @P6 STG.E [R186.64], R195 ;  /* 0x000000c3ba006986 */ /* 0x0005e2000c101904 */
[----:B-1----:R-:W-:Y:S01]  /*6fad0*/  IMAD.WIDE R184, R3, 0x4, R180 ;  /* 0x0000000403b87825 */ /* 0x002fe200078e02b4 */
[----:B------:R-:W-:-:S04]  /*6fae0*/  ISETP.LT.AND P1, PT, R119, c[0x0][0x178], !P1 ;  /* 0x00005e0077007a0c */ /* 0x000fc80004f21270 */
[----:B----4-:R1:W-:Y:S04]  /*6faf0*/  @P0 STG.E [R184.64], R246 ;  /* 0x000000f6b8000986 */ /* 0x0103e8000c101904 */
[----:B--2---:R-:W2:Y:S01]  /*6fb00*/  LDL.LU R195, [R1+0x40] ;  /* 0x0000400001c37983 */ /* 0x004ea20000300800 */
[----:B------:R-:W-:-:S03]  /*6fb10*/  IMAD.WIDE R186, R3, 0x4, R4 ;  /* 0x0000000403ba7825 */ /* 0x000fc600078e0204 */
[----:B-1----:R-:W4:Y:S01]  /*6fb20*/  LDL.LU R246, [R1+0x744] ;  /* 0x0007440001f67983 */ /* 0x002f220000300800 */
[----:B------:R-:W-:-:S03]  /*6fb30*/  IMAD.WIDE R184, R3, 0x4, R6 ;  /* 0x0000000403b87825 */ /* 0x000fc600078e0206 */
[----:B------:R-:W4:Y:S04]  /*6fb40*/  LDL.LU R192, [R1+0x6e4] ;  /* 0x0006e40001c07983 */ /* 0x000f280000300800 */
[----:B------:R1:W-:Y:S04]  /*6fb50*/  @P5 STG.E [R184.64], R245 ;  /* 0x000000f5b8005986 */ /* 0x0003e8000c101904 */
[----:B---3--:R3:W-:Y:S04]  /*6fb60*/  @P1 STG.E [R186.64], R244 ;  /* 0x000000f4ba001986 */ /* 0x0087e8000c101904 */
[----:B-1----:R-:W4:Y:S04]  /*6fb70*/  LDL.LU R245, [R1+0xe4] ;  /* 0x0000e40001f57983 */ /* 0x002f280000300800 */
[----:B---3--:R-:W3:Y:S01]  /*6fb80*/  LDL.LU R244, [R1+0x44] ;  /* 0x0000440001f47983 */ /* 0x008ee20000300800 */
[----:B------:R-:W-:-:S02]  /*6fb90*/  ISETP.LT.AND P4, PT, R227, c[0x0][0x178], !P2 ;  /* 0x00005e00e3007a0c */ /* 0x000fc40005781270 */
[----:B------:R-:W-:Y:S01]  /*6fba0*/  ISETP.LT.AND P6, PT, R158, c[0x0][0x178], !P2 ;  /* 0x00005e009e007a0c */ /* 0x000fe200057c1270 */
[----:B------:R-:W3:Y:S01]  /*6fbb0*/  LDL.LU R191, [R1+0x760] ;  /* 0x0007600001bf7983 */ /* 0x000ee20000300800 */
[----:B------:R-:W-:Y:S02]  /*6fbc0*/  ISETP.LT.AND P3, PT, R159, c[0x0][0x178], !P2 ;  /* 0x00005e009f007a0c */ /* 0x000fe40005761270 */
[----:B------:R-:W-:Y:S02]  /*6fbd0*/  IADD3 R188, R123, 0x27, RZ ;  /* 0x000000277bbc7810 */ /* 0x000fe40007ffe0ff */
[----:B------:R-:W-:Y:S02]  /*6fbe0*/  IADD3 R0, R3, c[0x0][0x198], RZ ;  /* 0x0000660003007a10 */ /* 0x000fe40007ffe0ff */
[----:B------:R-:W-:Y:S02]  /*6fbf0*/  IADD3 R189, R123, 0x2e, RZ ;  /* 0x0000002e7bbd7810 */ /* 0x000fe40007ffe0ff */
[----:B------:R-:W-:Y:S01]  /*6fc00*/  ISETP.GE.AND P5, PT, R188, c[0x0][0x17c], PT ;  /* 0x00005f00bc007a0c */ /* 0x000fe20003fa6270 */
[----:B------:R-:W-:Y:S01]  /*6fc10*/  IMAD.WIDE R184, R0, 0x4, R182 ;  /* 0x0000000400b87825 */ /* 0x000fe200078e02b6 */
[----:B------:R-:W-:-:S02]  /*6fc20*/  ISETP.LT.AND P2, PT, R119, c[0x0][0x178], !P2 ;  /* 0x00005e0077007a0c */ /* 0x000fc40005741270 */
[----:B------:R-:W-:Y:S01]  /*6fc30*/  ISETP.GE.AND P0, PT, R189, c[0x0][0x17c], PT ;  /* 0x00005f00bd007a0c */ /* 0x000fe20003f06270 */
[----:B------:R-:W-:Y:S01]  /*6fc40*/  IMAD.WIDE R186, R0, 0x4, R180 ;  /* 0x0000000400ba7825 */ /* 0x000fe200078e02b4 */
[----:B------:R-:W-:-:S03]  /*6fc50*/  ISETP.LT.AND P1, PT, R227, c[0x0][0x178], !P5 ;  /* 0x00005e00e3007a0c */ /* 0x000fc60006f21270 */
[C---:B------:R-:W-:Y:S01]  /*6fc60*/  IMAD.WIDE R188, R0.reuse, 0x4, R6 ;  /* 0x0000000400bc7825 */ /* 0x040fe200078e0206 */
[----:B------:R1:W-:Y:S01]  /*6fc70*/  @P4 STG.E [R184.64], R248 ;  /* 0x000000f8b8004986 */ /* 0x0003e2000c101904 */
[----:B------:R-:W-:-:S03]  /*6fc80*/  IADD3 R3, R0, c[0x0][0x198], RZ ;  /* 0x0000660000037a10 */ /* 0x000fc60007ffe0ff */
[----:B------:R1:W-:Y:S01]  /*6fc90*/  @P6 STG.E [R186.64], R193 ;  /* 0x000000c1ba006986 */ /* 0x0003e2000c101904 */
[----:B------:R-:W-:-:S03]  /*6fca0*/  ISETP.LT.AND P6, PT, R159, c[0x0][0x178], !P5 ;  /* 0x00005e009f007a0c */ /* 0x000fc60006fc1270 */
[----:B------:R1:W-:Y:S01]  /*6fcb0*/  @P3 STG.E [R188.64], R194 ;  /* 0x000000c2bc003986 */ /* 0x0003e2000c101904 */
[----:B------:R-:W-:Y:S01]  /*6fcc0*/  ISETP.LT.AND P3, PT, R158, c[0x0][0x178], !P5 ;  /* 0x00005e009e007a0c */ /* 0x000fe20006f61270 */
[----:B-1----:R-:W-:Y:S02]  /*6fcd0*/  IMAD.WIDE R184, R0, 0x4, R4 ;  /* 0x0000000400b87825 */ /* 0x002fe400078e0204 */
[----:B------:R-:W3:Y:S02]  /*6fce0*/  LDL.LU R193, [R1+0x720] ;  /* 0x0007200001c17983 */ /* 0x000ee40000300800 */
[----:B------:R-:W-:Y:S01]  /*6fcf0*/  IMAD.WIDE R186, R3, 0x4, R182 ;  /* 0x0000000403ba7825 */ /* 0x000fe200078e02b6 */
[----:B------:R-:W-:Y:S01]  /*6fd00*/  ISETP.LT.AND P5, PT, R119, c[0x0][0x178], !P5 ;  /* 0x00005e0077007a0c */ /* 0x000fe20006fa1270 */
[----:B------:R-:W3:Y:S01]  /*6fd10*/  LDL.LU R194, [R1+0x3f0] ;  /* 0x0003f00001c27983 */ /* 0x000ee20000300800 */
[----:B------:R-:W-:-:S04]  /*6fd20*/  IADD3 R188, R123, 0x28, RZ ;  /* 0x000000287bbc7810 */ /* 0x000fc80007ffe0ff */
[----:B------:R-:W-:Y:S01]  /*6fd30*/  ISETP.GE.AND P4, PT, R188, c[0x0][0x17c], PT ;  /* 0x00005f00bc007a0c */ /* 0x000fe20003f86270 */
[C---:B------:R-:W-:Y:S01]  /*6fd40*/  IMAD.WIDE R188, R3.reuse, 0x4, R4 ;  /* 0x0000000403bc7825 */ /* 0x040fe200078e0204 */
[----:B--2---:R1:W-:Y:S04]  /*6fd50*/  @P2 STG.E [R184.64], R195 ;  /* 0x000000c3b8002986 */ /* 0x0043e8000c101904 */
[----:B----4-:R2:W-:Y:S04]  /*6fd60*/  @P1 STG.E [R186.64], R246 ;  /* 0x000000f6ba001986 */ /* 0x0105e8000c101904 */
[----:B-1----:R-:W4:Y:S01]  /*6fd70*/  LDL.LU R195, [R1+0xc0] ;  /* 0x0000c00001c37983 */ /* 0x002f220000300800 */
[----:B------:R-:W-:-:S03]  /*6fd80*/  IMAD.WIDE R184, R3, 0x4, R180 ;  /* 0x0000000403b87825 */ /* 0x000fc600078e02b4 */
[----:B--2---:R-:W2:Y:S01]  /*6fd90*/  LDL.LU R246, [R1+0x764] ;  /* 0x0007640001f67983 */ /* 0x004ea20000300800 */
[----:B------:R-:W-:-:S03]  /*6fda0*/  IMAD.WIDE R186, R3, 0x4, R6 ;  /* 0x0000000403ba7825 */ /* 0x000fc600078e0206 */
[----:B------:R-:W-:Y:S04]  /*6fdb0*/  @P3 STG.E [R184.64], R192 ;  /* 0x000000c0b8003986 */ /* 0x000fe8000c101904 */
[----:B------:R1:W-:Y:S04]  /*6fdc0*/  @P6 STG.E [R186.64], R245 ;  /* 0x000000f5ba006986 */ /* 0x0003e8000c101904 */
[----:B---3--:R3:W-:Y:S04]  /*6fdd0*/  @P5 STG.E [R188.64], R244 ;  /* 0x000000f4bc005986 */ /* 0x0087e8000c101904 */
[----:B-1----:R-:W2:Y:S04]  /*6fde0*/  LDL.LU R245, [R1+0x724] ;  /* 0x0007240001f57983 */ /* 0x002ea80000300800 */
[----:B------:R-:W2:Y:S04]  /*6fdf0*/  LDL.LU R249, [R1+0x3f4] ;  /* 0x0003f40001f97983 */ /* 0x000ea80000300800 */
[----:B---3--:R-:W3:Y:S01]  /*6fe00*/  LDL.LU R244, [R1+0xc4] ;  /* 0x0000c40001f47983 */ /* 0x008ee20000300800 */
[----:B------:R-:W-:-:S02]  /*6fe10*/  IADD3 R0, R123, 0x29, RZ ;  /* 0x000000297b007810 */ /* 0x000fc40007ffe0ff */
[----:B------:R-:W-:Y:S01]  /*6fe20*/  ISETP.LT.AND P1, PT, R227, c[0x0][0x178], !P4 ;  /* 0x00005e00e3007a0c */ /* 0x000fe20006721270 */
[----:B------:R-:W3:Y:S01]  /*6fe30*/  LDL.LU R248, [R1+0x790] ;  /* 0x0007900001f87983 */ /* 0x000ee20000300800 */
[----:B------:R-:W-:Y:S02]  /*6fe40*/  ISETP.GE.AND P2, PT, R0, c[0x0][0x17c], PT ;  /* 0x00005f0000007a0c */ /* 0x000fe40003f46270 */
[----:B------:R-:W-:Y:S01]  /*6fe50*/  IADD3 R0, R3, c[0x0][0x198], RZ ;  /* 0x0000660003007a10 */ /* 0x000fe20007ffe0ff */
[----:B------:R-:W3:Y:S01]  /*6fe60*/  LDL.LU R192, [R1+0x750] ;  /* 0x0007500001c07983 */ /* 0x000ee20000300800 */
[----:B------:R-:W-:Y:S02]  /*6fe70*/  ISETP.LT.AND P3, PT, R158, c[0x0][0x178], !P4 ;  /* 0x00005e009e007a0c */ /* 0x000fe40006761270 */
[----:B------:R-:W-:Y:S01]  /*6fe80*/  ISETP.LT.AND P6, PT, R159, c[0x0][0x178], !P4 ;  /* 0x00005e009f007a0c */ /* 0x000fe200067c1270 */
[----:B------:R-:W-:Y:S01]  /*6fe90*/  IMAD.WIDE R184, R0, 0x4, R182 ;  /* 0x0000000400b87825 */ /* 0x000fe200078e02b6 */
[----:B------:R-:W-:-:S02]  /*6fea0*/  ISETP.LT.AND P4, PT, R119, c[0x0][0x178], !P4 ;  /* 0x00005e0077007a0c */ /* 0x000fc40006781270 */
[----:B------:R-:W-:Y:S01]  /*6feb0*/  IADD3 R3, R123, 0x2a, RZ ;  /* 0x0000002a7b037810 */ /* 0x000fe20007ffe0ff */
[C---:B------:R-:W-:Y:S01]  /*6fec0*/  IMAD.WIDE R186, R0.reuse, 0x4, R180 ;  /* 0x0000000400ba7825 */ /* 0x040fe200078e02b4 */
[----:B------:R-:W-:Y:S01]  /*6fed0*/  ISETP.LT.AND P5, PT, R227, c[0x0][0x178], !P2 ;  /* 0x00005e00e3007a0c */ /* 0x000fe200057a1270 */
[----:B------:R1:W-:Y:S01]  /*6fee0*/  @P1 STG.E [R184.64], R191 ;  /* 0x000000bfb8001986 */ /* 0x0003e2000c101904 */
[----:B------:R-:W-:Y:S02]  /*6fef0*/  ISETP.GE.AND P1, PT, R3, c[0x0][0x17c], PT ;  /* 0x00005f0003007a0c */ /* 0x000fe40003f26270 */
[C---:B------:R-:W-:Y:S01]  /*6ff00*/  IADD3 R3, R0.reuse, c[0x0][0x198], RZ ;  /* 0x0000660000037a10 */ /* 0x040fe20007ffe0ff */
[----:B------:R-:W-:Y:S01]  /*6ff10*/  IMAD.WIDE R188, R0, 0x4, R4 ;  /* 0x0000000400bc7825 */ /* 0x000fe200078e0204 */
[----:B------:R1:W-:Y:S01]  /*6ff20*/  @P3 STG.E [R186.64], R193 ;  /* 0x000000c1ba003986 */ /* 0x0003e2000c101904 */
[----:B------:R-:W-:Y:S02]  /*6ff30*/  ISETP.LT.AND P3, PT, R158, c[0x0][0x178], !P2 ;  /* 0x00005e009e007a0c */ /* 0x000fe40005761270 */
[----:B-1----:R-:W-:-:S04]  /*6ff40*/  IMAD.WIDE R184, R0, 0x4, R6 ;  /* 0x0000000400b87825 */ /* 0x002fc800078e0206 */
[C---:B------:R-:W-:Y:S01]  /*6ff50*/  IMAD.WIDE R186, R3.reuse, 0x4, R182 ;  /* 0x0000000403ba7825 */ /* 0x040fe200078e02b6 */
[----:B------:R1:W-:Y:S04]  /*6ff60*/  @P6 STG.E [R184.64], R194 ;  /* 0x000000c2b8006986 */ /* 0x0003e8000c101904 */
[----:B------:R-:W3:Y:S04]  /*6ff70*/  LDL.LU R193, [R1+0x6f0] ;  /* 0x0006f00001c17983 */ /* 0x000ee80000300800 */
[----:B-1----:R-:W3:Y:S01]  /*6ff80*/  LDL.LU R194, [R1+0x180] ;  /* 0x0001800001c27983 */ /* 0x002ee20000300800 */
[----:B------:R-:W-:-:S03]  /*6ff90*/  IMAD.WIDE R184, R3, 0x4, R6 ;  /* 0x0000000403b87825 */ /* 0x000fc600078e0206 */
[----:B----4-:R1:W-:Y:S01]  /*6ffa0*/  @P4 STG.E [R188.64], R195 ;  /* 0x000000c3bc004986 */ /* 0x0103e2000c101904 */
[----:B------:R-:W-:Y:S02]  /*6ffb0*/  ISETP.LT.AND P4, PT, R159, c[0x0][0x178], !P2 ;  /* 0x00005e009f007a0c */ /* 0x000fe40005781270 */
[----:B------:R-:W-:Y:S01]  /*6ffc0*/  ISETP.LT.AND P2, PT, R119, c[0x0][0x178], !P2 ;  /* 0x00005e0077007a0c */ /* 0x000fe20005741270 */
[----:B--2---:R2:W-:Y:S04]  /*6ffd0*/  @P5 STG.E [R186.64], R246 ;  /* 0x000000f6ba005986 */ /* 0x0045e8000c101904 */
[----:B-1----:R-:W4:Y:S01]  /*6ffe0*/  LDL.LU R195, [R1+0x794] ;  /* 0x0007940001c37983 */ /* 0x002f220000300800 */
[----:B------:R-:W-:-:S04]  /*6fff0*/  IMAD.WIDE R188, R3, 0x4, R4 ;  /* 0x0000000403bc7825 */ /* 0x000fc800078e0204 */
[----:B--2---:R-:W-:Y:S01]  /*70000*/  IMAD.WIDE R186, R3, 0x4, R180 ;  /* 0x0000000403ba7825 */ /* 0x004fe200078e02b4 */
[----:B------:R-:W2:Y:S04]  /*70010*/  LDL.LU R246, [R1+0x754] ;  /* 0x0007540001f67983 */ /* 0x000ea80000300800 */
[----:B------:R1:W-:Y:S04]  /*70020*/  @P3 STG.E [R186.64], R245 ;  /* 0x000000f5ba003986 */ /* 0x0003e8000c101904 */
[----:B------:R-:W-:Y:S04]  /*70030*/  @P4 STG.E [R184.64], R249 ;  /* 0x000000f9b8004986 */ /* 0x000fe8000c101904 */
[----:B-1----:R-:W2:Y:S04]  /*70040*/  LDL.LU R245, [R1+0x6f4] ;  /* 0x0006f40001f57983 */ /* 0x002ea80000300800 */
[----:B---3--:R1:W-:Y:S04]  /*70050*/  @P2 STG.E [R188.64], R244 ;  /* 0x000000f4bc002986 */ /* 0x0083e8000c101904 */
[----:B-1----:R-:W3:Y:S01]  /*70060*/  LDL.LU R244, [R1+0x184] ;  /* 0x0001840001f47983 */ /* 0x002ee20000300800 */
[----:B------:R-:W-:-:S02]  /*70070*/  ISETP.LT.AND P5, PT, R227, c[0x0][0x178], !P1 ;  /* 0x00005e00e3007a0c */ /* 0x000fc40004fa1270 */
[----:B------:R-:W-:Y:S02]  /*70080*/  ISETP.LT.AND P6, PT, R158, c[0x0][0x178], !P1 ;  /* 0x00005e009e007a0c */ /* 0x000fe40004fc1270 */
[----:B------:R-:W-:Y:S02]  /*70090*/  IADD3 R0, R3, c[0x0][0x198], RZ ;  /* 0x0000660003007a10 */ /* 0x000fe40007ffe0ff */
[----:B------:R-:W-:-:S03]  /*700a0*/  IADD3 R190, R123, 0x2b, RZ ;  /* 0x0000002b7bbe7810 */ /* 0x000fc60007ffe0ff */
[----:B------:R-:W-:Y:S01]  /*700b0*/  IMAD.WIDE R186, R0, 0x4, R182 ;  /* 0x0000000400ba7825 */ /* 0x000fe200078e02b6 */
[----:B------:R-:W-:Y:S02]  /*700c0*/  ISETP.GE.AND P3, PT, R190, c[0x0][0x17c], PT ;  /* 0x00005f00be007a0c */ /* 0x000fe40003f66270 */
[----:B------:R-:W-:Y:S01]  /*700d0*/  ISETP.LT.AND P2, PT, R159, c[0x0][0x178], !P1 ;  /* 0x00005e009f007a0c */ /* 0x000fe20004f41270 */
[----:B------:R-:W-:Y:S01]  /*700e0*/  IMAD.WIDE R184, R0, 0x4, R180 ;  /* 0x0000000400b87825 */ /* 0x000fe200078e02b4 */
[----:B------:R1:W-:Y:S01]  /*700f0*/  @P5 STG.E [R186.64], R248 ;  /* 0x000000f8ba005986 */ /* 0x0003e2000c101904 */
[----:B------:R-:W-:Y:S02]  /*70100*/  ISETP.LT.AND P1, PT, R119, c[0x0][0x178], !P1 ;  /* 0x00005e0077007a0c */ /* 0x000fe40004f21270 */
[----:B------:R-:W-:Y:S01]  /*70110*/  ISETP.LT.AND P5, PT, R227, c[0x0][0x178], !P3 ;  /* 0x00005e00e3007a0c */ /* 0x000fe20005fa1270 */
[----:B------:R1:W-:Y:S01]  /*70120*/  @P6 STG.E [R184.64], R192 ;  /* 0x000000c0b8006986 */ /* 0x0003e2000c101904 */
[----:B------:R-:W-:-:S02]  /*70130*/  ISETP.LT.AND P4, PT, R158, c[0x0][0x178], !P3 ;  /* 0x00005e009e007a0c */ /* 0x000fc40005f81270 */
[----:B------:R-:W-:Y:S02]  /*70140*/  ISETP.LT.AND P6, PT, R159, c[0x0][0x178], !P3 ;  /* 0x00005e009f007a0c */ /* 0x000fe40005fc1270 */
[C---:B------:R-:W-:Y:S02]  /*70150*/  IADD3 R3, R0.reuse, c[0x0][0x198], RZ ;  /* 0x0000660000037a10 */ /* 0x040fe40007ffe0ff */
[----:B------:R-:W-:Y:S01]  /*70160*/  ISETP.LT.AND P3, PT, R119, c[0x0][0x178], !P3 ;  /* 0x00005e0077007a0c */ /* 0x000fe20005f61270 */
[----:B-1----:R-:W-:-:S04]  /*70170*/  IMAD.WIDE R186, R0, 0x4, R4 ;  /* 0x0000000400ba7825 */ /* 0x002fc800078e0204 */
[----:B------:R-:W-:-:S04]  /*70180*/  IMAD.WIDE R184, R0, 0x4, R6 ;  /* 0x0000000400b87825 */ /* 0x000fc800078e0206 */
[C---:B------:R-:W-:Y:S01]  /*70190*/  IMAD.WIDE R188, R3.reuse, 0x4, R182 ;  /* 0x0000000403bc7825 */ /* 0x040fe200078e02b6 */
[----:B------:R1:W-:Y:S03]  /*701a0*/  @P2 STG.E [R184.64], R193 ;  /* 0x000000c1b8002986 */ /* 0x0003e6000c101904 */
[C---:B------:R-:W-:Y:S01]  /*701b0*/  IMAD.WIDE R190, R3.reuse, 0x4, R180 ;  /* 0x0000000403be7825 */ /* 0x040fe200078e02b4 */
[----:B------:R1:W-:Y:S03]  /*701c0*/  @P1 STG.E [R186.64], R194 ;  /* 0x000000c2ba001986 */ /* 0x0003e6000c101904 */
[C---:B-1----:R-:W-:Y:S01]  /*701d0*/  IMAD.WIDE R184, R3.reuse, 0x4, R6 ;  /* 0x0000000403b87825 */ /* 0x042fe200078e0206 */
[----:B------:R-:W3:Y:S01]  /*701e0*/  LDL.LU R193, [R1+0x7c4] ;  /* 0x0007c40001c17983 */ /* 0x000ee20000300800 */
[----:B------:R-:W-:-:S03]  /*701f0*/  IADD3 R0, R3, c[0x0][0x198], RZ ;  /* 0x0000660003007a10 */ /* 0x000fc60007ffe0ff */
[----:B------:R-:W3:Y:S04]  /*70200*/  LDL.LU R194, [R1+0x784] ;  /* 0x0007840001c27983 */ /* 0x000ee80000300800 */
[----:B----4-:R1:W-:Y:S04]  /*70210*/  @P5 STG.E [R188.64], R195 ;  /* 0x000000c3bc005986 */ /* 0x0103e8000c101904 */
[----:B--2---:R2:W-:Y:S04]  /*70220*/  @P4 STG.E [R190.64], R246 ;  /* 0x000000f6be004986 */ /* 0x0045e8000c101904 */
[----:B-1----:R-:W4:Y:S04]  /*70230*/  LDL.LU R195, [R1+0x734] ;  /* 0x0007340001c37983 */ /* 0x002f280000300800 */
[----:B--2---:R-:W2:Y:S04]  /*70240*/  LDL.LU R246, [R1+0x534] ;  /* 0x0005340001f67983 */ /* 0x004ea80000300800 */
[----:B------:R1:W-:Y:S02]  /*70250*/  @P6 STG.E [R184.64], R245 ;  /* 0x000000f5b8006986 */ /* 0x0003e4000c101904 */
[----:B-1----:R-:W-:-:S02]  /*70260*/  IMAD.WIDE R184, R3, 0x4, R4 ;  /* 0x0000000403b87825 */ /* 0x002fc400078e0204 */
[----:B------:R-:W2:Y:S04]  /*70270*/  LDL.LU R3, [R1+0x730] ;  /* 0x0007300001037983 */ /* 0x000ea80000300800 */
[----:B---3--:R1:W-:Y:S04]  /*70280*/  @P3 STG.E [R184.64], R244 ;  /* 0x000000f4b8003986 */ /* 0x0083e8000c101904 */
[----:B-1----:R-:W3:Y:S01]  /*70290*/  LDL.LU R184, [R1+0x7c0] ;  /* 0x0007c00001b87983 */ /* 0x002ee20000300800 */
[----:B------:R-:W-:Y:S01]  /*702a0*/  IADD3 R192, R123, 0x2c, RZ ;  /* 0x0000002c7bc07810 */ /* 0x000fe20007ffe0ff */
[----:B------:R-:W-:-:S02]  /*702b0*/  IMAD.WIDE R186, R0, 0x4, R182 ;  /* 0x0000000400ba7825 */ /* 0x000fc400078e02b6 */
[----:B------:R-:W2:Y:S01]  /*702c0*/  LDL.LU R185, [R1+0x780] ;  /* 0x0007800001b97983 */ /* 0x000ea20000300800 */
[----:B------:R-:W-:-:S04]  /*702d0*/  ISETP.GE.AND P2, PT, R192, c[0x0][0x17c], PT ;  /* 0x00005f00c0007a0c */ /* 0x000fc80003f46270 */
[----:B------:R-:W-:Y:S02]  /*702e0*/  ISETP.LT.AND P5, PT, R227, c[0x0][0x178], !P2 ;  /* 0x00005e00e3007a0c */ /* 0x000fe400057a1270 */
[----:B------:R-:W-:-:S04]  /*702f0*/  IADD3 R192, R123, 0x2d, RZ ;  /* 0x0000002d7bc07810 */ /* 0x000fc80007ffe0ff */
[----:B------:R-:W-:Y:S02]  /*70300*/  ISETP.GE.AND P6, PT, R192, c[0x0][0x17c], PT ;  /* 0x00005f00c0007a0c */ /* 0x000fe40003fc6270 */
[----:B------:R-:W2:Y:S04]  /*70310*/  LDL.LU R192, [R1+0x7d0] ;  /* 0x0007d00001c07983 */ /* 0x000ea80000300800 */
[----:B------:R-:W2:Y:S04]  /*70320*/  LDL.LU R249, [R1+0x7a0] ;  /* 0x0007a00001f97983 */ /* 0x000ea80000300800 */
[----:B------:R-:W2:Y:S04]  /*70330*/  LDL.LU R248, [R1+0x770] ;  /* 0x0007700001f87983 */ /* 0x000ea80000300800 */
[----:B------:R-:W4:Y:S04]  /*70340*/  LDL.LU R245, [R1+0x7d4] ;  /* 0x0007d40001f57983 */ /* 0x000f280000300800 */
[----:B------:R-:W4:Y:S04]  /*70350*/  LDL.LU R244, [R1+0x7a4] ;  /* 0x0007a40001f47983 */ /* 0x000f280000300800 */
[----:B---3--:R1:W-:Y:S04]  /*70360*/  @P5 STG.E [R186.64], R184 ;  /* 0x000000b8ba005986 */ /* 0x0083e8000c101904 */
[----:B-1----:R-:W3:Y:S01]  /*70370*/  LDL.LU R187, [R1+0x530] ;  /* 0x0005300001bb7983 */ /* 0x002ee20000300800 */
[----:B------:R-:W-:-:S02]  /*70380*/  ISETP.LT.AND P4, PT, R158, c[0x0][0x178], !P2 ;  /* 0x00005e009e007a0c */ /* 0x000fc40005781270 */
[----:B------:R-:W-:Y:S02]  /*70390*/  ISETP.LT.AND P1, PT, R159, c[0x0][0x178], !P2 ;  /* 0x00005e009f007a0c */ /* 0x000fe40005721270 */
[----:B------:R-:W-:Y:S01]  /*703a0*/  ISETP.LT.AND P2, PT, R119, c[0x0][0x178], !P2 ;  /* 0x00005e0077007a0c */ /* 0x000fe20005741270 */
[----:B------:R-:W-:Y:S01]  /*703b0*/  IMAD.WIDE R188, R0, 0x4, R180 ;  /* 0x0000000400bc7825 */ /* 0x000fe200078e02b4 */
[----:B------:R-:W-:-:S03]  /*703c0*/  ISETP.LT.AND P3, PT, R227, c[0x0][0x178], !P6 ;  /* 0x00005e00e3007a0c */ /* 0x000fc60007761270 */
[----:B------:R-:W-:-:S04]  /*703d0*/  IMAD.WIDE R190, R0, 0x4, R6 ;  /* 0x0000000400be7825 */ /* 0x000fc800078e0206 */
[----:B--2---:R1:W-:Y:S01]  /*703e0*/  @P4 STG.E [R188.64], R185 ;  /* 0x000000b9bc004986 */ /* 0x0043e2000c101904 */
[----:B------:R-:W-:-:S03]  /*703f0*/  ISETP.LT.AND P5, PT, R159, c[0x0][0x178], !P6 ;  /* 0x00005e009f007a0c */ /* 0x000fc600077a1270 */
[----:B------:R2:W-:Y:S01]  /*70400*/  @P1 STG.E [R190.64], R3 ;  /* 0x00000003be001986 */ /* 0x0005e2000c101904 */
[----:B------:R-:W-:Y:S02]  /*70410*/  ISETP.LT.AND P1, PT, R158, c[0x0][0x178], !P6 ;  /* 0x00005e009e007a0c */ /* 0x000fe40007721270 */
[----:B------:R-:W-:Y:S01]  /*70420*/  ISETP.LT.AND P6, PT, R119, c[0x0][0x178], !P6 ;  /* 0x00005e0077007a0c */ /* 0x000fe200077c1270 */
[C---:B-1----:R-:W-:Y:S01]  /*70430*/  IMAD.WIDE R184, R0.reuse, 0x4, R4 ;  /* 0x0000000400b87825 */ /* 0x042fe200078e0204 */
[----:B--2---:R-:W-:Y:S02]  /*70440*/  IADD3 R3, R0, c[0x0][0x198], RZ ;  /* 0x0000660000037a10 */ /* 0x004fe40007ffe0ff */
[----:B------:R-:W-:Y:S02]  /*70450*/  IADD3 R186, R123, 0x2f, RZ ;  /* 0x0000002f7bba7810 */ /* 0x000fe40007ffe0ff */
[C---:B------:R-:W-:Y:S01]  /*70460*/  IADD3 R0, R3.reuse, c[0x0][0x198], RZ ;  /* 0x0000660003007a10 */ /* 0x040fe20007ffe0ff */
[----:B------:R-:W-:Y:S01]  /*70470*/  IMAD.WIDE R190, R3, 0x4, R182 ;  /* 0x0000000403be7825 */ /* 0x000fe200078e02b6 */
[----:B------:R-:W-:-:S03]  /*70480*/  ISETP.GE.AND P4, PT, R186, c[0x0][0x17c], PT ;  /* 0x00005f00ba007a0c */ /* 0x000fc60003f86270 */
[----:B------:R-:W-:Y:S01]  /*70490*/  IMAD.WIDE R188, R3, 0x4, R180 ;  /* 0x0000000403bc7825 */ /* 0x000fe200078e02b4 */
[----:B---3--:R1:W-:Y:S01]  /*704a0*/  @P2 STG.E [R184.64], R187 ;  /* 0x000000bbb8002986 */ /* 0x0083e2000c101904 */
[----:B------:R-:W-:-:S03]  /*704b0*/  ISETP.LT.AND P2, PT, R227, c[0x0][0x178], !P0 ;  /* 0x00005e00e3007a0c */ /* 0x000fc60004741270 */
[----:B------:R2:W-:Y:S01]  /*704c0*/  @P3 STG.E [R190.64], R193 ;  /* 0x000000c1be003986 */ /* 0x0005e2000c101904 */
[----:B------:R-:W-:-:S03]  /*704d0*/  ISETP.LT.AND P3, PT, R158, c[0x0][0x178], !P0 ;  /* 0x00005e009e007a0c */ /* 0x000fc60004761270 */
[----:B------:R-:W-:Y:S01]  /*704e0*/  @P1 STG.E [R188.64], R194 ;  /* 0x000000c2bc001986 */ /* 0x000fe2000c101904 */
[----:B-1----:R-:W-:-:S04]  /*704f0*/  IMAD.WIDE R186, R3, 0x4, R6 ;  /* 0x0000000403ba7825 */ /* 0x002fc800078e0206 */
[----:B------:R-:W-:Y:S01]  /*70500*/  IMAD.WIDE R184, R3, 0x4, R4 ;  /* 0x0000000403b87825 */ /* 0x000fe200078e0204 */
[----:B----4-:R-:W-:Y:S03]  /*70510*/  @P5 STG.E [R186.64], R195 ;  /* 0x000000c3ba005986 */ /* 0x010fe6000c101904 */
[----:B--2---:R-:W-:Y:S01]  /*70520*/  IMAD.WIDE R190, R0, 0x4, R182 ;  /* 0x0000000400be7825 */ /* 0x004fe200078e02b6 */
[----:B------:R1:W-:Y:S04]  /*70530*/  @P6 STG.E [R184.64], R246 ;  /* 0x000000f6b8006986 */ /* 0x0003e8000c101904 */
[----:B------:R2:W-:Y:S01]  /*70540*/  @P2 STG.E [R190.64], R192 ;  /* 0x000000c0be002986 */ /* 0x0005e2000c101904 */
[----:B------:R-:W-:-:S02]  /*70550*/  ISETP.LT.AND P2, PT, R159, c[0x0][0x178], !P0 ;  /* 0x00005e009f007a0c */ /* 0x000fc40004741270 */
[----:B------:R-:W-:Y:S01]  /*70560*/  ISETP.LT.AND P0, PT, R119, c[0x0][0x178], !P0 ;  /* 0x00005e0077007a0c */ /* 0x000fe20004701270 */
[----:B-1----:R-:W3:Y:S01]  /*70570*/  LDL.LU R246, [R1+0x774] ;  /* 0x0007740001f67983 */ /* 0x002ee20000300800 */
[----:B------:R-:W-:Y:S01]  /*70580*/  IADD3 R184, R123, 0x30, RZ ;  /* 0x000000307bb87810 */ /* 0x000fe20007ffe0ff */
[----:B------:R-:W-:Y:S02]  /*70590*/  IMAD.WIDE R186, R0, 0x4, R180 ;  /* 0x0000000400ba7825 */ /* 0x000fe400078e02b4 */
[----:B------:R-:W4:Y:S01]  /*705a0*/  LDL.LU R193, [R1+0x128] ;  /* 0x0001280001c17983 */ /* 0x000f220000300800 */
[----:B------:R-:W-:Y:S01]  /*705b0*/  ISETP.GE.AND P1, PT, R184, c[0x0][0x17c], PT ;  /* 0x00005f00b8007a0c */ /* 0x000fe20003f26270 */
[C---:B------:R-:W-:Y:S02]  /*705c0*/  IMAD.WIDE R184, R0.reuse, 0x4, R6 ;  /* 0x0000000400b87825 */ /* 0x040fe400078e0206 */
[----:B------:R-:W4:Y:S02]  /*705d0*/  LDL.LU R194, [R1+0x58] ;  /* 0x0000580001c27983 */ /* 0x000f240000300800 */
[----:B------:R-:W-:-:S02]  /*705e0*/  IMAD.WIDE R188, R0, 0x4, R4 ;  /* 0x0000000400bc7825 */ /* 0x000fc400078e0204 */
[----:B------:R-:W4:Y:S01]  /*705f0*/  LDL.LU R195, [R1+0x18] ;  /* 0x0000180001c37983 */ /* 0x000f220000300800 */
[----:B------:R-:W-:-:S03]  /*70600*/  ISETP.LT.AND P6, PT, R227, c[0x0][0x178], !P4 ;  /* 0x00005e00e3007a0c */ /* 0x000fc600067c1270 */
[----:B------:R-:W-:Y:S01]  /*70610*/  @P3 STG.E [R186.64], R249 ;  /* 0x000000f9ba003986 */ /* 0x000fe2000c101904 */
[----:B------:R-:W-:-:S03]  /*70620*/  IADD3 R3, R0, c[0x0][0x198], RZ ;  /* 0x0000660000037a10 */ /* 0x000fc60007ffe0ff */
[----:B------:R-:W-:Y:S01]  /*70630*/  @P2 STG.E [R184.64], R248 ;  /* 0x000000f8b8002986 */ /* 0x000fe2000c101904 */
[----:B------:R-:W-:-:S03]  /*70640*/  ISETP.LT.AND P5, PT, R158, c[0x0][0x178], !P4 ;  /* 0x00005e009e007a0c */ /* 0x000fc600067a1270 */
[----:B------:R1:W-:Y:S01]  /*70650*/  @P0 STG.E [R188.64], R250 ;  /* 0x000000fabc000986 */ /* 0x0003e2000c101904 */
[----:B--2---:R-:W-:-:S03]  /*70660*/  IMAD.WIDE R190, R3, 0x4, R182 ;  /* 0x0000000403be7825 */ /* 0x004fc600078e02b6 */
[----:B-1----:R-:W2:Y:S01]  /*70670*/  LDL.LU R250, [R1+0x21a8] ;  /* 0x0021a80001fa7983 */ /* 0x002ea20000300800 */
[----:B------:R-:W-:-:S03]  /*70680*/  IMAD.WIDE R186, R3, 0x4, R180 ;  /* 0x0000000403ba7825 */ /* 0x000fc600078e02b4 */
[----:B------:R1:W-:Y:S04]  /*70690*/  @P6 STG.E [R190.64], R245 ;  /* 0x000000f5be006986 */ /* 0x0003e8000c101904 */
[----:B------:R1:W-:Y:S04]  /*706a0*/  @P5 STG.E [R186.64], R244 ;  /* 0x000000f4ba005986 */ /* 0x0003e8000c101904 */
[----:B-1----:R-:W2:Y:S04]  /*706b0*/  LDL.LU R245, [R1+0x12c] ;  /* 0x00012c0001f57983 */ /* 0x002ea80000300800 */
[----:B------:R-:W2:Y:S01]  /*706c0*/  LDL.LU R244, [R1+0x5c] ;  /* 0x00005c0001f47983 */ /* 0x000ea20000300800 */
[----:B------:R-:W-:-:S02]  /*706d0*/  ISETP.LT.AND P6, PT, R159, c[0x0][0x178], !P4 ;  /* 0x00005e009f007a0c */ /* 0x000fc400067c1270 */
[----:B------:R-:W-:Y:S02]  /*706e0*/  ISETP.LT.AND P4, PT, R119, c[0x0][0x178], !P4 ;  /* 0x00005e0077007a0c */ /* 0x000fe40006781270 */
[----:B------:R-:W-:Y:S01]  /*706f0*/  ISETP.LT.AND P5, PT, R227, c[0x0][0x178], !P1 ;  /* 0x00005e00e3007a0c */ /* 0x000fe20004fa1270 */
[----:B------:R-:W-:Y:S01]  /*70700*/  IMAD.WIDE R184, R3, 0x4, R6 ;  /* 0x0000000403b87825 */ /* 0x000fe200078e0206 */
[----:B------:R-:W-:Y:S02]  /*70710*/  ISETP.LT.AND P3, PT, R158, c[0x0][0x178], !P1 ;  /* 0x00005e009e007a0c */ /* 0x000fe40004f61270 */
[----:B------:R-:W-:Y:S01]  /*70720*/  ISETP.LT.AND P0, PT, R159, c[0x0][0x178], !P1 ;  /* 0x00005e009f007a0c */ /* 0x000fe20004f01270 */
[C---:B------:R-:W-:Y:S01]  /*70730*/  IMAD.WIDE R186, R3.reuse, 0x4, R4 ;  /* 0x0000000403ba7825 */ /* 0x040fe200078e0204 */
[----:B------:R-:W-:Y:S02]  /*70740*/  IADD3 R0, R3, c[0x0][0x198], RZ ;  /* 0x0000660003007a10 */ /* 0x000fe40007ffe0ff */
[----:B------:R-:W-:-:S03]  /*70750*/  ISETP.LT.AND P1, PT, R119, c[0x0][0x178], !P1 ;  /* 0x00005e0077007a0c */ /* 0x000fc60004f21270 */
[C---:B------:R-:W-:Y:S01]  /*70760*/  IMAD.WIDE R188, R0.reuse, 0x4, R182 ;  /* 0x0000000400bc7825 */ /* 0x040fe200078e02b6 */
[C---:B------:R-:W-:Y:S02]  /*70770*/  IADD3 R190, R123.reuse, 0x31, RZ ;  /* 0x000000317bbe7810 */ /* 0x040fe40007ffe0ff */
[----:B------:R-:W-:Y:S02]  /*70780*/  IADD3 R191, R123, 0x33, RZ ;  /* 0x000000337bbf7810 */ /* 0x000fe40007ffe0ff */
[----:B------:R-:W-:Y:S02]  /*70790*/  IADD3 R3, R0, c[0x0][0x198], RZ ;  /* 0x0000660000037a10 */ /* 0x000fe40007ffe0ff */
[----:B------:R-:W-:Y:S01]  /*707a0*/  ISETP.GE.AND P2, PT, R191, c[0x0][0x17c], PT ;  /* 0x00005f00bf007a0c */ /* 0x000fe20003f46270 */
[----:B---3--:R1:W-:Y:S04]  /*707b0*/  @P6 STG.E [R184.64], R246 ;  /* 0x000000f6b8006986 */ /* 0x0083e8000c101904 */
[----:B------:R3:W-:Y:S01]  /*707c0*/  @P4 STG.E [R186.64], R251 ;  /* 0x000000fbba004986 */ /* 0x0007e2000c101904 */
[----:B------:R-:W-:-:S03]  /*707d0*/  ISETP.GE.AND P6, PT, R190, c[0x0][0x17c], PT ;  /* 0x00005f00be007a0c */ /* 0x000fc60003fc6270 */
[----:B----4-:R-:W-:Y:S01]  /*707e0*/  @P5 STG.E [R188.64], R193 ;  /* 0x000000c1bc005986 */ /* 0x010fe2000c101904 */
[----:B-1----:R-:W-:-:S04]  /*707f0*/  IMAD.WIDE R184, R0, 0x4, R6 ;  /* 0x0000000400b87825 */ /* 0x002fc800078e0206 */
[----:B---3--:R-:W-:Y:S01]  /*70800*/  IMAD.WIDE R186, R0, 0x4, R180 ;  /* 0x0000000400ba7825 */ /* 0x008fe200078e02b4 */
[----:B------:R-:W3:Y:S01]  /*70810*/  LDL.LU R251, [R1+0x21a4] ;  /* 0x0021a40001fb7983 */ /* 0x000ee20000300800 */
[----:B------:R-:W-:-:S03]  /*70820*/  IADD3 R190, R123, 0x32, RZ ;  /* 0x000000327bbe7810 */ /* 0x000fc60007ffe0ff */
[----:B------:R-:W-:Y:S01]  /*70830*/  @P3 STG.E [R186.64], R194 ;  /* 0x000000c2ba003986 */ /* 0x000fe2000c101904 */
[----:B------:R-:W-:-:S03]  /*70840*/  ISETP.LT.AND P4, PT, R227, c[0x0][0x178], !P6 ;  /* 0x00005e00e3007a0c */ /* 0x000fc60007781270 */
[----:B------:R-:W4:Y:S04]  /*70850*/  LDL.LU R246, [R1+0x1c] ;  /* 0x00001c0001f67983 */ /* 0x000f280000300800 */
[----:B------:R1:W-:Y:S01]  /*70860*/  @P0 STG.E [R184.64], R195 ;  /* 0x000000c3b8000986 */ /* 0x0003e2000c101904 */
[----:B------:R-:W-:-:S03]  /*70870*/  ISETP.GE.AND P3, PT, R190, c[0x0][0x17c], PT ;  /* 0x00005f00be007a0c */ /* 0x000fc60003f66270 */
[----:B------:R-:W3:Y:S01]  /*70880*/  LDL.LU R191, [R1+0x38] ;  /* 0x0000380001bf7983 */ /* 0x000ee20000300800 */
[----:B------:R-:W-:-:S03]  /*70890*/  ISETP.LT.AND P5, PT, R158, c[0x0][0x178], !P6 ;  /* 0x00005e009e007a0c */ /* 0x000fc600077a1270 */
[----:B------:R-:W3:Y:S01]  /*708a0*/  LDL.LU R190, [R1+0xa8] ;  /* 0x0000a80001be7983 */ /* 0x000ee20000300800 */
[----:B-1----:R-:W-:-:S05]  /*708b0*/  IMAD.WIDE R184, R0, 0x4, R4 ;  /* 0x0000000400b87825 */ /* 0x002fca00078e0204 */
[----:B--2---:R1:W-:Y:S01]  /*708c0*/  @P1 STG.E [R184.64], R250 ;  /* 0x000000fab8001986 */ /* 0x0043e2000c101904 */
[----:B------:R-:W-:-:S03]  /*708d0*/  IMAD.WIDE R186, R3, 0x4, R182 ;  /* 0x0000000403ba7825 */ /* 0x000fc600078e02b6 */
[----:B-1----:R-:W2:Y:S01]  /*708e0*/  LDL.LU R250, [R1+0x6d8] ;  /* 0x0006d80001fa7983 */ /* 0x002ea20000300800 */
[----:B------:R-:W-:-:S03]  /*708f0*/  IMAD.WIDE R188, R3, 0x4, R180 ;  /* 0x0000000403bc7825 */ /* 0x000fc600078e02b4 */
[----:B------:R1:W-:Y:S04]  /*70900*/  @P4 STG.E [R186.64], R245 ;  /* 0x000000f5ba004986 */ /* 0x0003e8000c101904 */
[----:B------:R-:W2:Y:S04]  /*70910*/  LDL.LU R192, [R1+0x8] ;  /* 0x0000080001c07983 */ /* 0x000ea80000300800 */
[----:B------:R1:W-:Y:S04]  /*70920*/  @P5 STG.E [R188.64], R244 ;  /* 0x000000f4bc005986 */ /* 0x0003e8000c101904 */
[----:B-1----:R-:W2:Y:S04]  /*70930*/  LDL.LU R245, [R1+0x6dc] ;  /* 0x0006dc0001f57983 */ /* 0x002ea80000300800 */
[----:B------:R-:W2:Y:S04]  /*70940*/  LDL.LU R244, [R1+0xac] ;  /* 0x0000ac0001f47983 */ /* 0x000ea80000300800 */
[----:B------:R-:W2:Y:S01]  /*70950*/  LDL.LU R195, [R1+0x3c] ;  /* 0x00003c0001c37983 */ /* 0x000ea20000300800 */
[----:B------:R-:W-:-:S02]  /*70960*/  ISETP.LT.AND P0, PT, R159, c[0x0][0x178], !P6 ;  /* 0x00005e009f007a0c */ /* 0x000fc40007701270 */
[----:B------:R-:W-:Y:S01]  /*70970*/  ISETP.LT.AND P6, PT, R119, c[0x0][0x178], !P6 ;  /* 0x00005e0077007a0c */ /* 0x000fe200077c1270 */
[----:B------:R-:W-:Y:S01]  /*70980*/  IMAD.WIDE R184, R3, 0x4, R6 ;  /* 0x0000000403b87825 */ /* 0x000fe200078e0206 */
[----:B------:R-:W-:Y:S02]  /*70990*/  ISETP.LT.AND P5, PT, R227, c[0x0][0x178], !P3 ;  /* 0x00005e00e3007a0c */ /* 0x000fe40005fa1270 */
[----:B------:R-:W-:Y:S01]  /*709a0*/  ISETP.LT.AND P1, PT, R158, c[0x0][0x178], !P3 ;  /* 0x00005e009e007a0c */ /* 0x000fe20005f21270 */
[----:B------:R-:W-:Y:S01]  /*709b0*/  IMAD.WIDE R186, R3, 0x4, R4 ;  /* 0x0000000403ba7825 */ /* 0x000fe200078e0204 */
[----:B------:R-:W-:Y:S02]  /*709c0*/  IADD3 R188, R123, 0x36, RZ ;  /* 0x000000367bbc7810 */ /* 0x000fe40007ffe0ff */
[----:B------:R-:W-:Y:S02]  /*709d0*/  IADD3 R0, R3, c[0x0][0x198], RZ ;  /* 0x0000660003007a10 */ /* 0x000fe40007ffe0ff */
[----:B------:R-:W-:-:S02]  /*709e0*/  ISETP.LT.AND P4, PT, R159, c[0x0][0x178], !P3 ;  /* 0x00005e009f007a0c */ /* 0x000fc40005f81270 */
[----:B------:R-:W-:Y:S02]  /*709f0*/  ISETP.LT.AND P3, PT, R119, c[0x0][0x178], !P3 ;  /* 0x00005e0077007a0c */ /* 0x000fe40005f61270 */
[----:B------:R-:W-:Y:S01]  /*70a00*/  IADD3 R3, R0, c[0x0][0x198], RZ ;  /* 0x0000660000037a10 */ /* 0x000fe20007ffe0ff */
[----:B----4-:R1:W-:Y:S01]  /*70a10*/  @P0 STG.E [R184.64], R246 ;  /* 0x000000f6b8000986 */ /* 0x0103e2000c101904 */
[----:B------:R-:W-:Y:S01]  /*70a20*/  ISETP.GE.AND P0, PT, R188, c[0x0][0x17c], PT ;  /* 0x00005f00bc007a0c */ /* 0x000fe20003f06270 */
[----:B------:R-:W-:Y:S02]  /*70a30*/  IMAD.WIDE R188, R0, 0x4, R182 ;  /* 0x0000000400bc7825 */ /* 0x000fe400078e02b6 */
[----:B---3--:R3:W-:Y:S01]  /*70a40*/  @P6 STG.E [R186.64], R251 ;  /* 0x000000fbba006986 */ /* 0x0087e2000c101904 */
[----:B------:R-:W-:-:S03]  /*70a50*/  ISETP.LT.AND P6, PT, R227, c[0x0][0x178], !P2 ;  /* 0x00005e00e3007a0c */ /* 0x000fc600057c1270 */
[----:B-1----:R-:W4:Y:S01]  /*70a60*/  LDL.LU R246, [R1+0xc] ;  /* 0x00000c0001f67983 */ /* 0x002f220000300800 */
[----:B------:R-:W-:-:S03]  /*70a70*/  IMAD.WIDE R184, R0, 0x4, R180 ;  /* 0x0000000400b87825 */ /* 0x000fc600078e02b4 */
[----:B------:R-:W4:Y:S01]  /*70a80*/  LDL.LU R249, [R1+0x708] ;  /* 0x0007080001f97983 */ /* 0x000f220000300800 */
[----:B---3--:R-:W-:-:S03]  /*70a90*/  IMAD.WIDE R186, R0, 0x4, R6 ;  /* 0x0000000400ba7825 */ /* 0x008fc600078e0206 */
[----:B------:R-:W3:Y:S04]  /*70aa0*/  LDL.LU R248, [R1+0x3b8] ;  /* 0x0003b80001f87983 */ /* 0x000ee80000300800 */
[----:B------:R-:W3:Y:S04]  /*70ab0*/  LDL.LU R193, [R1+0x68] ;  /* 0x0000680001c17983 */ /* 0x000ee80000300800 */
[----:B------:R-:W3:Y:S04]  /*70ac0*/  LDL.LU R194, [R1+0x28] ;  /* 0x0000280001c27983 */ /* 0x000ee80000300800 */
[----:B--2---:R-:W-:Y:S01]  /*70ad0*/  @P5 STG.E [R188.64], R250 ;  /* 0x000000fabc005986 */ /* 0x004fe2000c101904 */
[----:B------:R-:W-:-:S03]  /*70ae0*/  ISETP.LT.AND P5, PT, R158, c[0x0][0x178], !P2 ;  /* 0x00005e009e007a0c */ /* 0x000fc600057a1270 */
[----:B------:R1:W-:Y:S01]  /*70af0*/  @P1 STG.E [R184.64], R190 ;  /* 0x000000beb8001986 */ /* 0x0003e2000c101904 */
[----:B------:R-:W-:-:S03]  /*70b00*/  ISETP.LT.AND P1, PT, R159, c[0x0][0x178], !P2 ;  /* 0x00005e009f007a0c */ /* 0x000fc60005721270 */
[----:B------:R2:W-:Y:S01]  /*70b10*/  @P4 STG.E [R186.64], R191 ;  /* 0x000000bfba004986 */ /* 0x0005e2000c101904 */
[----:B-1----:R-:W-:-:S04]  /*70b20*/  IMAD.WIDE R184, R0, 0x4, R4 ;  /* 0x0000000400b87825 */ /* 0x002fc800078e0204 */
[C---:B--2---:R-:W-:Y:S01]  /*70b30*/  IMAD.WIDE R186, R3.reuse, 0x4, R182 ;  /* 0x0000000403ba7825 */ /* 0x044fe200078e02b6 */
[----:B------:R-:W-:Y:S03]  /*70b40*/  @P3 STG.E [R184.64], R192 ;  /* 0x000000c0b8003986 */ /* 0x000fe6000c101904 */
[C---:B------:R-:W-:Y:S01]  /*70b50*/  IMAD.WIDE R188, R3.reuse, 0x4, R180 ;  /* 0x0000000403bc7825 */ /* 0x040fe200078e02b4 */
[----:B------:R1:W-:Y:S04]  /*70b60*/  @P6 STG.E [R186.64], R245 ;  /* 0x000000f5ba006986 */ /* 0x0003e8000c101904 */
[----:B------:R2:W-:Y:S04]  /*70b70*/  @P5 STG.E [R188.64], R244 ;  /* 0x000000f4bc005986 */ /* 0x0005e8000c101904 */
[----:B-1----:R-:W3:Y:S01]  /*70b80*/  LDL.LU R245, [R1+0x70c] ;  /* 0x00070c0001f57983 */ /* 0x002ee20000300800 */
[----:B------:R-:W-:-:S03]  /*70b90*/  IMAD.WIDE R186, R3, 0x4, R6 ;  /* 0x0000000403ba7825 */ /* 0x000fc600078e0206 */
[----:B--2---:R-:W3:Y:S04]  /*70ba0*/  LDL.LU R244, [R1+0x3bc] ;  /* 0x0003bc0001f47983 */ /* 0x004ee80000300800 */
[----:B------:R1:W-:Y:S04]  /*70bb0*/  @P1 STG.E [R186.64], R195 ;  /* 0x000000c3ba001986 */ /* 0x0003e8000c101904 */
[----:B-1----:R-:W3:Y:S01]  /*70bc0*/  LDL.LU R195, [R1+0x6c] ;  /* 0x00006c0001c37983 */ /* 0x002ee20000300800 */
[----:B------:R-:W-:-:S04]  /*70bd0*/  IADD3 R190, R123, 0x34, RZ ;  /* 0x000000347bbe7810 */ /* 0x000fc80007ffe0ff */
[----:B------:R-:W-:Y:S02]  /*70be0*/  ISETP.GE.AND P4, PT, R190, c[0x0][0x17c], PT ;  /* 0x00005f00be007a0c */ /* 0x000fe40003f86270 */
[----:B------:R-:W-:Y:S02]  /*70bf0*/  ISETP.LT.AND P2, PT, R119, c[0x0][0x178], !P2 ;  /* 0x00005e0077007a0c */ /* 0x000fe40005741270 */
[----:B------:R-:W-:Y:S02]  /*70c00*/  ISETP.LT.AND P6, PT, R227, c[0x0][0x178], !P4 ;  /* 0x00005e00e3007a0c */ /* 0x000fe400067c1270 */
[----:B------:R-:W-:Y:S02]  /*70c10*/  IADD3 R0, R3, c[0x0][0x198], RZ ;  /* 0x0000660003007a10 */ /* 0x000fe40007ffe0ff */
[----:B------:R-:W-:Y:S02]  /*70c20*/  ISETP.LT.AND P3, PT, R158, c[0x0][0x178], !P4 ;  /* 0x00005e009e007a0c */ /* 0x000fe40006761270 */
[----:B------:R-:W-:Y:S01]  /*70c30*/  ISETP.LT.AND P5, PT, R159, c[0x0][0x178], !P4 ;  /* 0x00005e009f007a0c */ /* 0x000fe200067a1270 */
[----:B------:R-:W-:Y:S01]  /*70c40*/  IMAD.WIDE R184, R3, 0x4, R4 ;  /* 0x0000000403b87825 */ /* 0x000fe200078e0204 */
[----:B------:R-:W-:-:S02]  /*70c50*/  IADD3 R190, R123, 0x35, RZ ;  /* 0x000000357bbe7810 */ /* 0x000fc40007ffe0ff */
[----:B------:R-:W-:Y:S01]  /*70c60*/  ISETP.LT.AND P4, PT, R119, c[0x0][0x178], !P4 ;  /* 0x00005e0077007a0c */ /* 0x000fe20006781270 */
[----:B------:R-:W-:Y:S01]  /*70c70*/  IMAD.WIDE R188, R0, 0x4, R182 ;  /* 0x0000000400bc7825 */ /* 0x000fe200078e02b6 */
[----:B------:R-:W-:-:S03]  /*70c80*/  ISETP.GE.AND P1, PT, R190, c[0x0][0x17c], PT ;  /* 0x00005f00be007a0c */ /* 0x000fc60003f26270 */
[C---:B------:R-:W-:Y:S01]  /*70c90*/  IMAD.WIDE R186, R0.reuse, 0x4, R180 ;  /* 0x0000000400ba7825 */ /* 0x040fe200078e02b4 */
[----:B------:R-:W-:Y:S01]  /*70ca0*/  IADD3 R3, R0, c[0x0][0x198], RZ ;  /* 0x0000660000037a10 */ /* 0x000fe20007ffe0ff */
[----:B----4-:R1:W-:Y:S01]  /*70cb0*/  @P2 STG.E [R184.64], R246 ;  /* 0x000000f6b8002986 */ /* 0x0103e2000c101904 */
[----:B------:R-:W-:-:S03]  /*70cc0*/  ISETP.LT.AND P2, PT, R227, c[0x0][0x178], !P1 ;  /* 0x00005e00e3007a0c */ /* 0x000fc60004f41270 */
[----:B------:R4:W-:Y:S04]  /*70cd0*/  @P6 STG.E [R188.64], R249 ;  /* 0x000000f9bc006986 */ /* 0x0009e8000c101904 */
[----:B---3--:R3:W-:Y:S01]  /*70ce0*/  @P3 STG.E [R186.64], R248 ;  /* 0x000000f8ba003986 */ /* 0x0087e2000c101904 */
[----:B-1----:R-:W-:-:S03]  /*70cf0*/  IMAD.WIDE R184, R0, 0x4, R6 ;  /* 0x0000000400b87825 */ /* 0x002fc600078e0206 */
[----:B------:R-:W2:Y:S01]  /*70d00*/  LDL.LU R246, [R1+0x2c] ;  /* 0x00002c0001f67983 */ /* 0x000ea20000300800 */
[----:B----4-:R-:W-:-:S03]  /*70d10*/  IMAD.WIDE R188, R0, 0x4, R4 ;  /* 0x0000000400bc7825 */ /* 0x010fc600078e0204 */
[----:B------:R1:W-:Y:S01]  /*70d20*/  @P5 STG.E [R184.64], R193 ;  /* 0x000000c1b8005986 */ /* 0x0003e2000c101904 */
[----:B------:R-:W-:-:S03]  /*70d30*/  ISETP.LT.AND P3, PT, R158, c[0x0][0x178], !P1 ;  /* 0x00005e009e007a0c */ /* 0x000fc60004f61270 */
[----:B------:R-:W-:Y:S01]  /*70d40*/  @P4 STG.E [R188.64], R194 ;  /* 0x000000c2bc004986 */ /* 0x000fe2000c101904 */
[----:B------:R-:W-:Y:S01]  /*70d50*/  ISETP.LT.AND P4, PT, R159, c[0x0][0x178], !P1 ;  /* 0x00005e009f007a0c */ /* 0x000fe20004f81270 */
[C---:B---3--:R-:W-:Y:S02]  /*70d60*/  IMAD.WIDE R186, R3.reuse, 0x4, R180 ;  /* 0x0000000403ba7825 */ /* 0x048fe400078e02b4 */
[----:B------:R-:W3:Y:S02]  /*70d70*/  LDL.LU R251, [R1+0xe8] ;  /* 0x0000e80001fb7983 */ /* 0x000ee40000300800 */
[C---:B-1----:R-:W-:Y:S02]  /*70d80*/  IMAD.WIDE R184, R3.reuse, 0x4, R182 ;  /* 0x0000000403b87825 */ /* 0x042fe400078e02b6 */
[----:B------:R-:W4:Y:S01]  /*70d90*/  LDL.LU R250, [R1+0x48] ;  /* 0x0000480001fa7983 */ /* 0x000f220000300800 */
[----:B------:R-:W-:-:S03]  /*70da0*/  IADD3 R0, R3, c[0x0][0x198], RZ ;  /* 0x0000660003007a10 */ /* 0x000fc60007ffe0ff */
[----:B------:R-:W3:Y:S04]  /*70db0*/  LDL.LU R192, [R1+0x74c] ;  /* 0x00074c0001c07983 */ /* 0x000ee80000300800 */
[----:B------:R1:W-:Y:S04]  /*70dc0*/  @P2 STG.E [R184.64], R245 ;  /* 0x000000f5b8002986 */ /* 0x0003e8000c101904 */
[----:B------:R1:W-:Y:S02]  /*70dd0*/  @P3 STG.E [R186.64], R244 ;  /* 0x000000f4ba003986 */ /* 0x0003e4000c101904 */
[----:B-1----:R-:W-:-:S02]  /*70de0*/  IMAD.WIDE R184, R3, 0x4, R6 ;  /* 0x0000000403b87825 */ /* 0x002fc400078e0206 */
[----:B------:R-:W3:Y:S02]  /*70df0*/  LDL.LU R245, [R1+0x6ec] ;  /* 0x0006ec0001f57983 */ /* 0x000ee40000300800 */
[----:B------:R-:W-:Y:S02]  /*70e00*/  IMAD.WIDE R186, R3, 0x4, R4 ;  /* 0x0000000403ba7825 */ /* 0x000fe400078e0204 */
[----:B------:R-:W3:Y:S04]  /*70e10*/  LDL.LU R244, [R1+0xec] ;  /* 0x0000ec0001f47983 */ /* 0x000ee80000300800 */
[----:B------:R-:W3:Y:S04]  /*70e20*/  LDL.LU R3, [R1+0x6e8] ;  /* 0x0006e80001037983 */ /* 0x000ee80000300800 */
[----:B------:R1:W-:Y:S04]  /*70e30*/  @P4 STG.E [R184.64], R195 ;  /* 0x000000c3b8004986 */ /* 0x0003e8000c101904 */
[----:B-1----:R-:W3:Y:S01]  /*70e40*/  LDL.LU R185, [R1+0x748] ;  /* 0x0007480001b97983 */ /* 0x002ee20000300800 */
[----:B------:R-:W-:-:S02]  /*70e50*/  ISETP.LT.AND P1, PT, R119, c[0x0][0x178], !P1 ;  /* 0x00005e0077007a0c */ /* 0x000fc40004f21270 */
[----:B------:R-:W-:Y:S02]  /*70e60*/  ISETP.LT.AND P6, PT, R227, c[0x0][0x178], !P0 ;  /* 0x00005e00e3007a0c */ /* 0x000fe400047c1270 */
[----:B------:R-:W-:Y:S02]  /*70e70*/  ISETP.LT.AND P5, PT, R158, c[0x0][0x178], !P0 ;  /* 0x00005e009e007a0c */ /* 0x000fe400047a1270 */
[----:B------:R-:W-:Y:S01]  /*70e80*/  IADD3 R188, R123, 0x37, RZ ;  /* 0x000000377bbc7810 */ /* 0x000fe20007ffe0ff */
[----:B------:R-:W-:Y:S01]  /*70e90*/  IMAD.WIDE R190, R0, 0x4, R180 ;  /* 0x0000000400be7825 */ /* 0x000fe200078e02b4 */
[C---:B------:R-:W-:Y:S01]  /*70ea0*/  ISETP.LT.AND P3, PT, R159.reuse, c[0x0][0x178], !P0 ;  /* 0x00005e009f007a0c */ /* 0x040fe20004761270 */
[----:B------:R-:W4:Y:S01]  /*70eb0*/  LDL.LU R195, [R1+0x4c] ;  /* 0x00004c0001c37983 */ /* 0x000f220000300800 */
[----:B------:R-:W-:Y:S01]  /*70ec0*/  ISETP.GE.AND P2, PT, R188, c[0x0][0x17c], PT ;  /* 0x00005f00bc007a0c */ /* 0x000fe20003f46270 */
[----:B------:R-:W-:Y:S02]  /*70ed0*/  IMAD.WIDE R188, R0, 0x4, R182 ;  /* 0x0000000400bc7825 */ /* 0x000fe400078e02b6 */
[----:B------:R-:W4:Y:S01]  /*70ee0*/  LDL.LU R249, [R1+0x768] ;  /* 0x0007680001f97983 */ /* 0x000f220000300800 */
[----:B------:R-:W-:-:S03]  /*70ef0*/  ISETP.LT.AND P4, PT, R159, c[0x0][0x178], !P2 ;  /* 0x00005e009f007a0c */ /* 0x000fc60005781270 */
[----:B------:R-:W4:Y:S04]  /*70f00*/  LDL.LU R248, [R1+0x728] ;  /* 0x0007280001f87983 */ /* 0x000f280000300800 */
[----:B------:R-:W4:Y:S04]  /*70f10*/  LDL.LU R193, [R1+0x3f8] ;  /* 0x0003f80001c17983 */ /* 0x000f280000300800 */
[----:B------:R-:W4:Y:S04]  /*70f20*/  LDL.LU R194, [R1+0xc8] ;  /* 0x0000c80001c27983 */ /* 0x000f280000300800 */
[----:B--2---:R1:W-:Y:S01]  /*70f30*/  @P1 STG.E [R186.64], R246 ;  /* 0x000000f6ba001986 */ /* 0x0043e2000c101904 */
[----:B------:R-:W-:-:S02]  /*70f40*/  ISETP.LT.AND P1, PT, R119, c[0x0][0x178], !P0 ;  /* 0x00005e0077007a0c */ /* 0x000fc40004721270 */
[----:B-1----:R-:W-:Y:S01]  /*70f50*/  IADD3 R186, R123, 0x39, RZ ;  /* 0x000000397bba7810 */ /* 0x002fe20007ffe0ff */
[----:B------:R-:W2:Y:S03]  /*70f60*/  LDL.LU R246, [R1+0x76c] ;  /* 0x00076c0001f67983 */ /* 0x000ea60000300800 */
[----:B------:R-:W-:Y:S01]  /*70f70*/  ISETP.GE.AND P0, PT, R186, c[0x0][0x17c], PT ;  /* 0x00005f00ba007a0c */ /* 0x000fe20003f06270 */
[----:B---3--:R1:W-:Y:S01]  /*70f80*/  @P6 STG.E [R188.64], R185 ;  /* 0x000000b9bc006986 */ /* 0x0083e2000c101904 */
[----:B------:R-:W-:-:S03]  /*70f90*/  ISETP.LT.AND P6, PT, R227, c[0x0][0x178], !P2 ;  /* 0x00005e00e3007a0c */ /* 0x000fc600057c1270 */
[----:B------:R3:W-:Y:S01]  /*70fa0*/  @P5 STG.E [R190.64], R3 ;  /* 0x00000003be005986 */ /* 0x0007e2000c101904 */
[----:B------:R-:W-:Y:S01]  /*70fb0*/  ISETP.LT.AND P5, PT, R158, c[0x0][0x178], !P2 ;  /* 0x00005e009e007a0c */ /* 0x000fe200057a1270 */
[C---:B-1----:R-:W-:Y:S01]  /*70fc0*/  IMAD.WIDE R184, R0.reuse, 0x4, R6 ;  /* 0x0000000400b87825 */ /* 0x042fe200078e0206 */
[----:B------:R-:W-:Y:S02]  /*70fd0*/  IADD3 R188, R123, 0x38, RZ ;  /* 0x000000387bbc7810 */ /* 0x000fe40007ffe0ff */
[----:B---3--:R-:W-:Y:S02]  /*70fe0*/  IADD3 R3, R0, c[0x0][0x198], RZ ;  /* 0x0000660000037a10 */ /* 0x008fe40007ffe0ff */
[----:B------:R1:W-:Y:S01]  /*70ff0*/  @P3 STG.E [R184.64], R251 ;  /* 0x000000fbb8003986 */ /* 0x0003e2000c101904 */
[----:B------:R-:W-:Y:S02]  /*71000*/  ISETP.GE.AND P3, PT, R188, c[0x0][0x17c], PT ;  /* 0x00005f00bc007a0c */ /* 0x000fe40003f66270 */
[----:B------:R-:W-:-:S04]  /*71010*/  IMAD.WIDE R186, R3, 0x4, R182 ;  /* 0x0000000403ba7825 */ /* 0x000fc800078e02b6 */
[----:B------:R-:W-:-:S04]  /*71020*/  IMAD.WIDE R188, R3, 0x4, R180 ;  /* 0x0000000403bc7825 */ /* 0x000fc800078e02b4 */
[----:B-1----:R-:W-:-:S04]  /*71030*/  IMAD.WIDE R184, R0, 0x4, R4 ;  /* 0x0000000400b87825 */ /* 0x002fc800078e0204 */
[----:B------:R-:W-:Y:S01]  /*71040*/  IMAD.WIDE R190, R3, 0x4, R6 ;  /* 0x0000000403be7825 */ /* 0x000fe200078e0206 */
[----:B----4-:R-:W-:Y:S04]  /*71050*/  @P1 STG.E [R184.64], R250 ;  /* 0x000000fab8001986 */ /* 0x010fe8000c101904 */
[----:B------:R-:W-:Y:S04]  /*71060*/  @P6 STG.E [R186.64], R192 ;  /* 0x000000c0ba006986 */ /* 0x000fe8000c101904 */
[----:B------:R1:W-:Y:S04]  /*71070*/  @P5 STG.E [R188.64], R245 ;  /* 0x000000f5bc005986 */ /* 0x0003e8000c101904 */
[----:B------:R3:W-:Y:S04]  /*71080*/  @P4 STG.E [R190.64], R244 ;  /* 0x000000f4be004986 */ /* 0x0007e8000c101904 */
[----:B-1----:R-:W4:Y:S04]  /*71090*/  LDL.LU R245, [R1+0x72c] ;  /* 0x00072c0001f57983 */ /* 0x002f280000300800 */
[----:B---3--:R-:W3:Y:S01]  /*710a0*/  LDL.LU R244, [R1+0x3fc] ;  /* 0x0003fc0001f47983 */ /* 0x008ee20000300800 */
[----:B------:R-:W-:-:S02]  /*710b0*/  ISETP.LT.AND P2, PT, R119, c[0x0][0x178], !P2 ;  /* 0x00005e0077007a0c */ /* 0x000fc40005741270 */
[----:B------:R-:W-:Y:S02]  /*710c0*/  ISETP.LT.AND P4, PT, R227, c[0x0][0x178], !P3 ;  /* 0x00005e00e3007a0c */ /* 0x000fe40005f81270 */
        /* <DEDUP_REMOVED lines=11> */
[----:B------:R-:W-:-:S03]  /*71180*/  ISETP.GE.AND P2, PT, R0, c[0x0][0x17c], PT ;  /* 0x00005f0000007a0c */ /* 0x000fc60003f46270 */
[----:B------:R1:W-:Y:S01]  /*71190*/  @P6 STG.E [R188.64], R248 ;  /* 0x000000f8bc006986 */ /* 0x0003e2000c101904 */
[----:B------:R-:W-:Y:S02]  /*711a0*/  ISETP.LT.AND P6, PT, R158, c[0x0][0x178], !P0 ;  /* 0x00005e009e007a0c */ /* 0x000fe400047c1270 */
[----:B------:R-:W-:Y:S01]  /*711b0*/  ISETP.LT.AND P4, PT, R159, c[0x0][0x178], !P0 ;  /* 0x00005e009f007a0c */ /* 0x000fe20004781270 */
[C---:B-1----:R-:W-:Y:S01]  /*711c0*/  IMAD.WIDE R184, R190.reuse, 0x4, R6 ;  /* 0x00000004beb87825 */ /* 0x042fe200078e0206 */
[C---:B------:R-:W-:Y:S01]  /*711d0*/  IADD3 R0, R190.reuse, c[0x0][0x198], RZ ;  /* 0x00006600be007a10 */ /* 0x040fe20007ffe0ff */
[----:B------:R-:W3:Y:S02]  /*711e0*/  LDL.LU R195, [R1+0xcc] ;  /* 0x0000cc0001c37983 */ /* 0x000ee40000300800 */
[----:B------:R-:W-:Y:S02]  /*711f0*/  IMAD.WIDE R186, R190, 0x4, R4 ;  /* 0x00000004beba7825 */ /* 0x000fe400078e0204 */
[----:B------:R1:W-:Y:S02]  /*71200*/  @P3 STG.E [R184.64], R193 ;  /* 0x000000c1b8003986 */ /* 0x0003e4000c101904 */
[----:B------:R-:W-:-:S02]  /*71210*/  IMAD.WIDE R188, R0, 0x4, R182 ;  /* 0x0000000400bc7825 */ /* 0x000fc400078e02b6 */
[----:B------:R1:W-:Y:S01]  /*71220*/  @P1 STG.E [R186.64], R194 ;  /* 0x000000c2ba001986 */ /* 0x0003e2000c101904 */
[----:B------:R-:W-:-:S03]  /*71230*/  IADD3 R3, R123, 0x3d, RZ ;  /* 0x0000003d7b037810 */ /* 0x000fc60007ffe0ff */
[----:B------:R-:W3:Y:S01]  /*71240*/  LDL.LU R191, [R1+0x758] ;  /* 0x0007580001bf7983 */ /* 0x000ee20000300800 */
[----:B-1----:R-:W-:-:S03]  /*71250*/  IMAD.WIDE R184, R0, 0x4, R180 ;  /* 0x0000000400b87825 */ /* 0x002fc600078e02b4 */
[----:B------:R-:W3:Y:S01]  /*71260*/  LDL.LU R251, [R1+0x6f8] ;  /* 0x0006f80001fb7983 */ /* 0x000ee20000300800 */
[----:B------:R-:W-:-:S03]  /*71270*/  IMAD.WIDE R186, R0, 0x4, R6 ;  /* 0x0000000400ba7825 */ /* 0x000fc600078e0206 */
[----:B------:R-:W3:Y:S01]  /*71280*/  LDL.LU R249, [R1+0x188] ;  /* 0x0001880001f97983 */ /* 0x000ee20000300800 */
[----:B------:R-:W-:-:S03]  /*71290*/  ISETP.LT.AND P1, PT, R119, c[0x0][0x178], !P0 ;  /* 0x00005e0077007a0c */ /* 0x000fc60004721270 */
[----:B------:R-:W3:Y:S01]  /*712a0*/  LDL.LU R248, [R1+0x79c] ;  /* 0x00079c0001f87983 */ /* 0x000ee20000300800 */
[----:B------:R-:W-:Y:S02]  /*712b0*/  ISETP.GE.AND P0, PT, R3, c[0x0][0x17c], PT ;  /* 0x00005f0003007a0c */ /* 0x000fe40003f06270 */
[C---:B------:R-:W-:Y:S01]  /*712c0*/  IADD3 R3, R0.reuse, c[0x0][0x198], RZ ;  /* 0x0000660000037a10 */ /* 0x040fe20007ffe0ff */
[----:B--2---:R1:W-:Y:S04]  /*712d0*/  @P5 STG.E [R188.64], R246 ;  /* 0x000000f6bc005986 */ /* 0x0043e8000c101904 */
[----:B-1----:R-:W2:Y:S04]  /*712e0*/  LDL.LU R246, [R1+0x75c] ;  /* 0x00075c0001f67983 */ /* 0x002ea80000300800 */
[----:B----4-:R1:W-:Y:S04]  /*712f0*/  @P6 STG.E [R184.64], R245 ;  /* 0x000000f5b8006986 */ /* 0x0103e8000c101904 */
[----:B---3--:R3:W-:Y:S04]  /*71300*/  @P4 STG.E [R186.64], R244 ;  /* 0x000000f4ba004986 */ /* 0x0087e8000c101904 */
[----:B-1----:R-:W4:Y:S01]  /*71310*/  LDL.LU R245, [R1+0x6fc] ;  /* 0x0006fc0001f57983 */ /* 0x002f220000300800 */
[----:B------:R-:W-:-:S03]  /*71320*/  IMAD.WIDE R184, R0, 0x4, R4 ;  /* 0x0000000400b87825 */ /* 0x000fc600078e0204 */
[----:B---3--:R-:W3:Y:S04]  /*71330*/  LDL.LU R244, [R1+0x18c] ;  /* 0x00018c0001f47983 */ /* 0x008ee80000300800 */
[----:B------:R-:W2:Y:S01]  /*71340*/  LDL.LU R0, [R1+0x798] ;  /* 0x0007980001007983 */ /* 0x000ea20000300800 */
[----:B------:R-:W-:Y:S02]  /*71350*/  ISETP.LT.AND P3, PT, R227, c[0x0][0x178], !P2 ;  /* 0x00005e00e3007a0c */ /* 0x000fe40005761270 */
[----:B------:R-:W-:Y:S01]  /*71360*/  ISETP.LT.AND P5, PT, R158, c[0x0][0x178], !P2 ;  /* 0x00005e009e007a0c */ /* 0x000fe200057a1270 */
[----:B------:R-:W-:Y:S01]  /*71370*/  IMAD.WIDE R186, R3, 0x4, R182 ;  /* 0x0000000403ba7825 */ /* 0x000fe200078e02b6 */
[----:B------:R-:W-:Y:S01]  /*71380*/  IADD3 R190, R123, 0x3b, RZ ;  /* 0x0000003b7bbe7810 */ /* 0x000fe20007ffe0ff */
[----:B------:R-:W3:Y:S01]  /*71390*/  LDL.LU R250, [R1+0x7c8] ;  /* 0x0007c80001fa7983 */ /* 0x000ee20000300800 */
[----:B------:R-:W-:Y:S01]  /*713a0*/  ISETP.LT.AND P6, PT, R159, c[0x0][0x178], !P2 ;  /* 0x00005e009f007a0c */ /* 0x000fe200057c1270 */
[----:B------:R-:W-:Y:S01]  /*713b0*/  IMAD.WIDE R188, R3, 0x4, R180 ;  /* 0x0000000403bc7825 */ /* 0x000fe200078e02b4 */
[----:B------:R-:W-:Y:S01]  /*713c0*/  ISETP.GE.AND P4, PT, R190, c[0x0][0x17c], PT ;  /* 0x00005f00be007a0c */ /* 0x000fe20003f86270 */
[----:B------:R-:W3:Y:S01]  /*713d0*/  LDL.LU R192, [R1+0x788] ;  /* 0x0007880001c07983 */ /* 0x000ee20000300800 */
[----:B------:R-:W-:-:S03]  /*713e0*/  ISETP.LT.AND P2, PT, R119, c[0x0][0x178], !P2 ;  /* 0x00005e0077007a0c */ /* 0x000fc60005741270 */
        /* <DEDUP_REMOVED lines=9> */
[----:B------:R-:W-:-:S03]  /*71480*/  ISETP.LT.AND P5, PT, R227, c[0x0][0x178], !P4 ;  /* 0x00005e00e3007a0c */ /* 0x000fc600067a1270 */
[----:B------:R4:W-:Y:S01]  /*71490*/  @P6 STG.E [R184.64], R251 ;  /* 0x000000fbb8006986 */ /* 0x0009e2000c101904 */
[----:B-1----:R-:W-:Y:S02]  /*714a0*/  IADD3 R0, R3, c[0x0][0x198], RZ ;  /* 0x0000660003007a10 */ /* 0x002fe40007ffe0ff */
[----:B------:R-:W-:Y:S01]  /*714b0*/  IADD3 R186, R123, 0x3c, RZ ;  /* 0x0000003c7bba7810 */ /* 0x000fe20007ffe0ff */
[----:B--2---:R-:W-:-:S03]  /*714c0*/  IMAD.WIDE R190, R3, 0x4, R4 ;  /* 0x0000000403be7825 */ /* 0x004fc600078e0204 */
[----:B------:R-:W-:Y:S01]  /*714d0*/  ISETP.GE.AND P6, PT, R186, c[0x0][0x17c], PT ;  /* 0x00005f00ba007a0c */ /* 0x000fe20003fc6270 */
[C---:B----4-:R-:W-:Y:S01]  /*714e0*/  IMAD.WIDE R184, R0.reuse, 0x4, R182 ;  /* 0x0000000400b87825 */ /* 0x050fe200078e02b6 */
[----:B------:R-:W-:Y:S03]  /*714f0*/  @P2 STG.E [R190.64], R249 ;  /* 0x000000f9be002986 */ /* 0x000fe6000c101904 */
[C---:B------:R-:W-:Y:S01]  /*71500*/  IMAD.WIDE R186, R0.reuse, 0x4, R180 ;  /* 0x0000000400ba7825 */ /* 0x040fe200078e02b4 */
[----:B------:R-:W-:Y:S03]  /*71510*/  @P5 STG.E [R184.64], R248 ;  /* 0x000000f8b8005986 */ /* 0x000fe6000c101904 */
[C---:B------:R-:W-:Y:S01]  /*71520*/  IMAD.WIDE R188, R0.reuse, 0x4, R6 ;  /* 0x0000000400bc7825 */ /* 0x040fe200078e0206 */
[----:B------:R1:W-:Y:S04]  /*71530*/  @P3 STG.E [R186.64], R246 ;  /* 0x000000f6ba003986 */ /* 0x0003e8000c101904 */
[----:B------:R2:W-:Y:S04]  /*71540*/  @P1 STG.E [R188.64], R245 ;  /* 0x000000f5bc001986 */ /* 0x0005e8000c101904 */
[----:B-1----:R-:W4:Y:S04]  /*71550*/  LDL.LU R246, [R1+0x78c] ;  /* 0x00078c0001f67983 */ /* 0x002f280000300800 */
[----:B--2---:R-:W2:Y:S01]  /*71560*/  LDL.LU R245, [R1+0x73c] ;  /* 0x00073c0001f57983 */ /* 0x004ea20000300800 */
[----:B------:R-:W-:Y:S01]  /*71570*/  ISETP.LT.AND P4, PT, R119, c[0x0][0x178], !P4 ;  /* 0x00005e0077007a0c */ /* 0x000fe20006781270 */
[----:B------:R-:W-:-:S12]  /*71580*/  IMAD.WIDE R190, R0, 0x4, R4 ;  /* 0x0000000400be7825 */ /* 0x000fd800078e0204 */
[----:B---3--:R1:W-:Y:S04]  /*71590*/  @P4 STG.E [R190.64], R244 ;  /* 0x000000f4be004986 */ /* 0x0083e8000c101904 */
[----:B-1----:R-:W3:Y:S01]  /*715a0*/  LDL.LU R244, [R1+0x53c] ;  /* 0x00053c0001f47983 */ /* 0x002ee20000300800 */
[----:B------:R-:W-:Y:S02]  /*715b0*/  ISETP.LT.AND P2, PT, R227, c[0x0][0x178], !P6 ;  /* 0x00005e00e3007a0c */ /* 0x000fe40007741270 */
[----:B------:R-:W-:Y:S01]  /*715c0*/  ISETP.LT.AND P4, PT, R158, c[0x0][0x178], !P6 ;  /* 0x00005e009e007a0c */ /* 0x000fe20007781270 */
[----:B------:R-:W3:Y:S01]  /*715d0*/  LDL.LU R249, [R1+0x7d8] ;  /* 0x0007d80001f97983 */ /* 0x000ee20000300800 */
[----:B------:R-:W-:Y:S02]  /*715e0*/  ISETP.LT.AND P3, PT, R159, c[0x0][0x178], !P6 ;  /* 0x00005e009f007a0c */ /* 0x000fe40007761270 */
[----:B------:R-:W-:Y:S01]  /*715f0*/  IADD3 R3, R0, c[0x0][0x198], RZ ;  /* 0x0000660000037a10 */ /* 0x000fe20007ffe0ff */
[----:B------:R-:W3:Y:S01]  /*71600*/  LDL.LU R248, [R1+0x7a8] ;  /* 0x0007a80001f87983 */ /* 0x000ee20000300800 */
[----:B------:R-:W-:-:S03]  /*71610*/  IADD3 R0, R123, 0x3e, RZ ;  /* 0x0000003e7b007810 */ /* 0x000fc60007ffe0ff */
[----:B------:R-:W-:Y:S01]  /*71620*/  IMAD.WIDE R188, R3, 0x4, R182 ;  /* 0x0000000403bc7825 */ /* 0x000fe200078e02b6 */
[----:B------:R-:W-:-:S03]  /*71630*/  ISETP.LT.AND P6, PT, R119, c[0x0][0x178], !P6 ;  /* 0x00005e0077007a0c */ /* 0x000fc600077c1270 */
[----:B------:R-:W-:Y:S01]  /*71640*/  IMAD.WIDE R184, R3, 0x4, R180 ;  /* 0x0000000403b87825 */ /* 0x000fe200078e02b4 */
[----:B------:R-:W-:-:S03]  /*71650*/  ISETP.LT.AND P5, PT, R227, c[0x0][0x178], !P0 ;  /* 0x00005e00e3007a0c */ /* 0x000fc600047a1270 */
[C---:B------:R-:W-:Y:S01]  /*71660*/  IMAD.WIDE R186, R3.reuse, 0x4, R6 ;  /* 0x0000000403ba7825 */ /* 0x040fe200078e0206 */
[----:B------:R-:W-:Y:S01]  /*71670*/  ISETP.GE.AND P1, PT, R0, c[0x0][0x17c], PT ;  /* 0x00005f0000007a0c */ /* 0x000fe20003f26270 */
[----:B------:R1:W-:Y:S01]  /*71680*/  @P2 STG.E [R188.64], R250 ;  /* 0x000000fabc002986 */ /* 0x0003e2000c101904 */
[----:B------:R-:W-:-:S03]  /*71690*/  IADD3 R0, R3, c[0x0][0x198], RZ ;  /* 0x0000660003007a10 */ /* 0x000fc60007ffe0ff */
[----:B------:R1:W-:Y:S01]  /*716a0*/  @P4 STG.E [R184.64], R192 ;  /* 0x000000c0b8004986 */ /* 0x0003e2000c101904 */
[----:B------:R-:W-:-:S03]  /*716b0*/  ISETP.LT.AND P4, PT, R159, c[0x0][0x178], !P0 ;  /* 0x00005e009f007a0c */ /* 0x000fc60004781270 */
[----:B------:R1:W-:Y:S01]  /*716c0*/  @P3 STG.E [R186.64], R193 ;  /* 0x000000c1ba003986 */ /* 0x0003e2000c101904 */
[----:B------:R-:W-:Y:S01]  /*716d0*/  ISETP.LT.AND P3, PT, R158, c[0x0][0x178], !P0 ;  /* 0x00005e009e007a0c */ /* 0x000fe20004761270 */
[----:B-1----:R-:W-:-:S04]  /*716e0*/  IMAD.WIDE R188, R3, 0x4, R4 ;  /* 0x0000000403bc7825 */ /* 0x002fc800078e0204 */
[C---:B------:R-:W-:Y:S01]  /*716f0*/  IMAD.WIDE R184, R0.reuse, 0x4, R182 ;  /* 0x0000000400b87825 */ /* 0x040fe200078e02b6 */
[----:B------:R1:W-:Y:S03]  /*71700*/  @P6 STG.E [R188.64], R194 ;  /* 0x000000c2bc006986 */ /* 0x0003e6000c101904 */
[C---:B------:R-:W-:Y:S01]  /*71710*/  IMAD.WIDE R186, R0.reuse, 0x4, R180 ;  /* 0x0000000400ba7825 */ /* 0x040fe200078e02b4 */
[----:B------:R-:W3:Y:S04]  /*71720*/  LDL.LU R193, [R1+0x778] ;  /* 0x0007780001c17983 */ /* 0x000ee80000300800 */
[----:B------:R1:W-:Y:S04]  /*71730*/  @P5 STG.E [R184.64], R195 ;  /* 0x000000c3b8005986 */ /* 0x0003e8000c101904 */
[----:B-1----:R-:W3:Y:S01]  /*71740*/  LDL.LU R194, [R1+0x718] ;  /* 0x0007180001c27983 */ /* 0x002ee20000300800 */
[----:B------:R-:W-:-:S03]  /*71750*/  IMAD.WIDE R184, R0, 0x4, R6 ;  /* 0x0000000400b87825 */ /* 0x000fc600078e0206 */
[----:B------:R-:W3:Y:S01]  /*71760*/  LDL.LU R195, [R1+0x7dc] ;  /* 0x0007dc0001c37983 */ /* 0x000ee20000300800 */
[----:B------:R-:W-:Y:S02]  /*71770*/  ISETP.LT.AND P5, PT, R119, c[0x0][0x178], !P0 ;  /* 0x00005e0077007a0c */ /* 0x000fe400047a1270 */
[----:B------:R-:W-:-:S04]  /*71780*/  IADD3 R188, R123, 0x3f, RZ ;  /* 0x0000003f7bbc7810 */ /* 0x000fc80007ffe0ff */
[----:B------:R-:W-:Y:S01]  /*71790*/  ISETP.GE.AND P2, PT, R188, c[0x0][0x17c], PT ;  /* 0x00005f00bc007a0c */ /* 0x000fe20003f46270 */
[----:B------:R-:W-:Y:S01]  /*717a0*/  IMAD.WIDE R188, R0, 0x4, R4 ;  /* 0x0000000400bc7825 */ /* 0x000fe200078e0204 */
[----:B----4-:R1:W-:Y:S04]  /*717b0*/  @P3 STG.E [R186.64], R246 ;  /* 0x000000f6ba003986 */ /* 0x0103e8000c101904 */
[----:B--2---:R2:W-:Y:S04]  /*717c0*/  @P4 STG.E [R184.64], R245 ;  /* 0x000000f5b8004986 */ /* 0x0045e8000c101904 */
[----:B-1----:R-:W4:Y:S04]  /*717d0*/  LDL.LU R246, [R1+0x7ac] ;  /* 0x0007ac0001f67983 */ /* 0x002f280000300800 */
[----:B--2---:R-:W2:Y:S04]  /*717e0*/  LDL.LU R245, [R1+0x77c] ;  /* 0x00077c0001f57983 */ /* 0x004ea80000300800 */
[----:B---3--:R1:W-:Y:S04]  /*717f0*/  @P5 STG.E [R188.64], R244 ;  /* 0x000000f4bc005986 */ /* 0x0083e8000c101904 */
[----:B-1----:R-:W3:Y:S01]  /*71800*/  LDL.LU R244, [R1+0x71c] ;  /* 0x00071c0001f47983 */ /* 0x002ee20000300800 */
[----:B------:R-:W-:-:S02]  /*71810*/  ISETP.LT.AND P6, PT, R227, c[0x0][0x178], !P1 ;  /* 0x00005e00e3007a0c */ /* 0x000fc40004fc1270 */
[----:B------:R-:W-:Y:S01]  /*71820*/  ISETP.LT.AND P0, PT, R158, c[0x0][0x178], !P1 ;  /* 0x00005e009e007a0c */ /* 0x000fe20004f01270 */
[----:B------:R-:W3:Y:S01]  /*71830*/  LDL.LU R191, [R1+0x240] ;  /* 0x0002400001bf7983 */ /* 0x000ee20000300800 */
[----:B------:R-:W-:Y:S02]  /*71840*/  IADD3 R3, R0, c[0x0][0x198], RZ ;  /* 0x0000660000037a10 */ /* 0x000fe40007ffe0ff */
[----:B------:R-:W-:Y:S01]  /*71850*/  ISETP.LT.AND P5, PT, R159, c[0x0][0x178], !P1 ;  /* 0x00005e009f007a0c */ /* 0x000fe20004fa1270 */
[----:B------:R-:W3:Y:S01]  /*71860*/  LDL.LU R251, [R1+0x110] ;  /* 0x0001100001fb7983 */ /* 0x000ee20000300800 */
[----:B------:R-:W-:Y:S01]  /*71870*/  ISETP.LT.AND P1, PT, R119, c[0x0][0x178], !P1 ;  /* 0x00005e0077007a0c */ /* 0x000fe20004f21270 */
[----:B------:R-:W-:Y:S01]  /*71880*/  IMAD.WIDE R186, R3, 0x4, R182 ;  /* 0x0000000403ba7825 */ /* 0x000fe200078e02b6 */
[----:B------:R-:W-:Y:S01]  /*71890*/  ISETP.LT.AND P4, PT, R227, c[0x0][0x178], !P2 ;  /* 0x00005e00e3007a0c */ /* 0x000fe20005781270 */
[----:B------:R-:W3:Y:S02]  /*718a0*/  LDL.LU R250, [R1+0xb0] ;  /* 0x0000b00001fa7983 */ /* 0x000ee40000300800 */
[----:B------:R-:W-:-:S02]  /*718b0*/  IMAD.WIDE R184, R3, 0x4, R180 ;  /* 0x0000000403b87825 */ /* 0x000fc400078e02b4 */
[----:B------:R1:W-:Y:S01]  /*718c0*/  @P6 STG.E [R186.64], R249 ;  /* 0x000000f9ba006986 */ /* 0x0003e2000c101904 */
[----:B------:R-:W-:Y:S02]  /*718d0*/  ISETP.LT.AND P6, PT, R158, c[0x0][0x178], !P2 ;  /* 0x00005e009e007a0c */ /* 0x000fe400057c1270 */
[----:B------:R-:W-:Y:S01]  /*718e0*/  ISETP.LT.AND P3, PT, R159, c[0x0][0x178], !P2 ;  /* 0x00005e009f007a0c */ /* 0x000fe20005761270 */
[----:B------:R1:W-:Y:S01]  /*718f0*/  @P0 STG.E [R184.64], R248 ;  /* 0x000000f8b8000986 */ /* 0x0003e2000c101904 */
[----:B------:R-:W-:Y:S01]  /*71900*/  IADD3 R188, R123, 0x47, RZ ;  /* 0x000000477bbc7810 */ /* 0x000fe20007ffe0ff */
[----:B-1----:R-:W-:-:S04]  /*71910*/  IMAD.WIDE R186, R3, 0x4, R4 ;  /* 0x0000000403ba7825 */ /* 0x002fc800078e0204 */
[C-C-:B------:R-:W-:Y:S01]  /*71920*/  IMAD.WIDE R184, R3.reuse, 0x4, R6.reuse ;  /* 0x0000000403b87825 */ /* 0x140fe200078e0206 */
[----:B------:R-:W-:Y:S02]  /*71930*/  IADD3 R3, R3, c[0x0][0x198], RZ ;  /* 0x0000660003037a10 */ /* 0x000fe40007ffe0ff */
[----:B------:R-:W-:Y:S02]  /*71940*/  ISETP.GE.AND P0, PT, R188, c[0x0][0x17c], PT ;  /* 0x00005f00bc007a0c */ /* 0x000fe40003f06270 */
[----:B------:R1:W-:Y:S01]  /*71950*/  @P5 STG.E [R184.64], R193 ;  /* 0x000000c1b8005986 */ /* 0x0003e2000c101904 */
[----:B------:R-:W-:-:S03]  /*71960*/  IMAD.WIDE R188, R3, 0x4, R6 ;  /* 0x0000000403bc7825 */ /* 0x000fc600078e0206 */
[----:B------:R1:W-:Y:S02]  /*71970*/  @P1 STG.E [R186.64], R194 ;  /* 0x000000c2ba001986 */ /* 0x0003e4000c101904 */
[----:B-1----:R-:W-:-:S04]  /*71980*/  IMAD.WIDE R184, R3, 0x4, R182 ;  /* 0x0000000403b87825 */ /* 0x002fc800078e02b6 */
[----:B------:R-:W-:Y:S01]  /*71990*/  IMAD.WIDE R186, R3, 0x4, R180 ;  /* 0x0000000403ba7825 */ /* 0x000fe200078e02b4 */
[----:B------:R1:W-:Y:S01]  /*719a0*/  @P4 STG.E [R184.64], R195 ;  /* 0x000000c3b8004986 */ /* 0x0003e2000c101904 */
[----:B------:R-:W-:Y:S02]  /*719b0*/  ISETP.LT.AND P2, PT, R119, c[0x0][0x178], !P2 ;  /* 0x00005e0077007a0c */ /* 0x000fe40005741270 */
[----:B-1----:R-:W-:Y:S01]  /*719c0*/  IMAD.WIDE R184, R3, 0x4, R4 ;  /* 0x0000000403b87825 */ /* 0x002fe200078e0204 */
[----:B----4-:R1:W-:Y:S04]  /*719d0*/  @P6 STG.E [R186.64], R246 ;  /* 0x000000f6ba006986 */ /* 0x0103e8000c101904 */
[----:B--2---:R2:W-:Y:S04]  /*719e0*/  @P3 STG.E [R188.64], R245 ;  /* 0x000000f5bc003986 */ /* 0x0045e8000c101904 */
[----:B-1----:R-:W4:Y:S04]  /*719f0*/  LDL.LU R246, [R1+0x70] ;  /* 0x0000700001f67983 */ /* 0x002f280000300800 */
[----:B--2---:R-:W2:Y:S04]  /*71a00*/  LDL.LU R245, [R1+0x244] ;  /* 0x0002440001f57983 */ /* 0x004ea80000300800 */
[----:B------:R-:W2:Y:S04]  /*71a10*/  LDL.LU R192, [R1+0x114] ;  /* 0x0001140001c07983 */ /* 0x000ea80000300800 */
[----:B------:R-:W2:Y:S04]  /*71a20*/  LDL.LU R195, [R1+0xb4] ;  /* 0x0000b40001c37983 */ /* 0x000ea80000300800 */
[----:B---3--:R1:W-:Y:S04]  /*71a30*/  @P2 STG.E [R184.64], R244 ;  /* 0x000000f4b8002986 */ /* 0x0083e8000c101904 */
[----:B-1----:R-:W3:Y:S01]  /*71a40*/  LDL.LU R244, [R1+0x74] ;  /* 0x0000740001f47983 */ /* 0x002ee20000300800 */
[----:B------:R-:W-:-:S02]  /*71a50*/  IADD3 R0, R123, 0x40, RZ ;  /* 0x000000407b007810 */ /* 0x000fc40007ffe0ff */
[----:B------:R-:W-:Y:S01]  /*71a60*/  IADD3 R188, R123, 0x41, RZ ;  /* 0x000000417bbc7810 */ /* 0x000fe20007ffe0ff */
[----:B------:R-:W3:Y:S01]  /*71a70*/  LDL.LU R249, [R1+0x250] ;  /* 0x0002500001f97983 */ /* 0x000ee20000300800 */
[----:B------:R-:W-:Y:S02]  /*71a80*/  ISETP.GE.AND P5, PT, R0, c[0x0][0x17c], PT ;  /* 0x00005f0000007a0c */ /* 0x000fe40003fa6270 */
[----:B------:R-:W-:Y:S01]  /*71a90*/  ISETP.GE.AND P4, PT, R188, c[0x0][0x17c], PT ;  /* 0x00005f00bc007a0c */ /* 0x000fe20003f86270 */
[----:B------:R-:W3:Y:S01]  /*71aa0*/  LDL.LU R248, [R1+0x150] ;  /* 0x0001500001f87983 */ /* 0x000ee20000300800 */
[----:B------:R-:W-:Y:S02]  /*71ab0*/  ISETP.LT.AND P1, PT, R227, c[0x0][0x178], !P5 ;  /* 0x00005e00e3007a0c */ /* 0x000fe40006f21270 */
[----:B------:R-:W-:Y:S01]  /*71ac0*/  IADD3 R0, R3, c[0x0][0x198], RZ ;  /* 0x0000660003007a10 */ /* 0x000fe20007ffe0ff */
[----:B------:R-:W3:Y:S01]  /*71ad0*/  LDL.LU R193, [R1+0xd0] ;  /* 0x0000d00001c17983 */ /* 0x000ee20000300800 */
[----:B------:R-:W-:-:S02]  /*71ae0*/  ISETP.LT.AND P3, PT, R158, c[0x0][0x178], !P5 ;  /* 0x00005e009e007a0c */ /* 0x000fc40006f61270 */
[----:B------:R-:W-:Y:S01]  /*71af0*/  ISETP.LT.AND P6, PT, R159, c[0x0][0x178], !P5 ;  /* 0x00005e009f007a0c */ /* 0x000fe20006fc1270 */
[C---:B------:R-:W-:Y:S01]  /*71b00*/  IMAD.WIDE R186, R0.reuse, 0x4, R182 ;  /* 0x0000000400ba7825 */ /* 0x040fe200078e02b6 */
[----:B------:R-:W-:Y:S01]  /*71b10*/  IADD3 R3, R123, 0x42, RZ ;  /* 0x000000427b037810 */ /* 0x000fe20007ffe0ff */
[----:B------:R-:W3:Y:S01]  /*71b20*/  LDL.LU R194, [R1+0x80] ;  /* 0x0000800001c27983 */ /* 0x000ee20000300800 */
[----:B------:R-:W-:Y:S01]  /*71b30*/  ISETP.LT.AND P5, PT, R119, c[0x0][0x178], !P5 ;  /* 0x00005e0077007a0c */ /* 0x000fe20006fa1270 */
[----:B------:R-:W-:Y:S02]  /*71b40*/  IMAD.WIDE R184, R0, 0x4, R6 ;  /* 0x0000000400b87825 */ /* 0x000fe400078e0206 */
[----:B------:R1:W-:Y:S01]  /*71b50*/  @P1 STG.E [R186.64], R191 ;  /* 0x000000bfba001986 */ /* 0x0003e2000c101904 */
[----:B------:R-:W-:Y:S02]  /*71b60*/  ISETP.LT.AND P1, PT, R227, c[0x0][0x178], !P4 ;  /* 0x00005e00e3007a0c */ /* 0x000fe40006721270 */
[----:B------:R-:W-:-:S02]  /*71b70*/  ISETP.GE.AND P2, PT, R3, c[0x0][0x17c], PT ;  /* 0x00005f0003007a0c */ /* 0x000fc40003f46270 */
[C---:B------:R-:W-:Y:S01]  /*71b80*/  IADD3 R3, R0.reuse, c[0x0][0x198], RZ ;  /* 0x0000660000037a10 */ /* 0x040fe20007ffe0ff */
[----:B-1----:R-:W-:-:S05]  /*71b90*/  IMAD.WIDE R186, R0, 0x4, R180 ;  /* 0x0000000400ba7825 */ /* 0x002fca00078e02b4 */
[----:B------:R-:W-:Y:S01]  /*71ba0*/  @P3 STG.E [R186.64], R251 ;  /* 0x000000fbba003986 */ /* 0x000fe2000c101904 */
[----:B------:R-:W-:Y:S01]  /*71bb0*/  ISETP.LT.AND P3, PT, R158, c[0x0][0x178], !P4 ;  /* 0x00005e009e007a0c */ /* 0x000fe20006761270 */
[----:B------:R-:W-:Y:S02]  /*71bc0*/  IMAD.WIDE R188, R0, 0x4, R4 ;  /* 0x0000000400bc7825 */ /* 0x000fe400078e0204 */
[----:B------:R1:W-:Y:S01]  /*71bd0*/  @P6 STG.E [R184.64], R250 ;  /* 0x000000fab8006986 */ /* 0x0003e2000c101904 */
[----:B------:R-:W-:Y:S01]  /*71be0*/  ISETP.LT.AND P6, PT, R159, c[0x0][0x178], !P4 ;  /* 0x00005e009f007a0c */ /* 0x000fe200067c1270 */
[----:B-1----:R-:W-:-:S04]  /*71bf0*/  IMAD.WIDE R184, R3, 0x4, R182 ;  /* 0x0000000403b87825 */ /* 0x002fc800078e02b6 */
[----:B------:R-:W-:Y:S01]  /*71c00*/  IMAD.WIDE R186, R3, 0x4, R180 ;  /* 0x0000000403ba7825 */ /* 0x000fe200078e02b4 */
[----:B------:R-:W-:Y:S01]  /*71c10*/  ISETP.LT.AND P4, PT, R119, c[0x0][0x178], !P4 ;  /* 0x00005e0077007a0c */ /* 0x000fe20006781270 */
[----:B----4-:R1:W-:Y:S04]  /*71c20*/  @P5 STG.E [R188.64], R246 ;  /* 0x000000f6bc005986 */ /* 0x0103e8000c101904 */
[----:B--2---:R2:W-:Y:S04]  /*71c30*/  @P1 STG.E [R184.64], R245 ;  /* 0x000000f5b8001986 */ /* 0x0045e8000c101904 */
[----:B-1----:R-:W4:Y:S04]  /*71c40*/  LDL.LU R246, [R1+0x254] ;  /* 0x0002540001f67983 */ /* 0x002f280000300800 */
[----:B--2---:R-:W2:Y:S01]  /*71c50*/  LDL.LU R245, [R1+0x154] ;  /* 0x0001540001f57983 */ /* 0x004ea20000300800 */
[----:B------:R-:W-:-:S03]  /*71c60*/  IMAD.WIDE R184, R3, 0x4, R6 ;  /* 0x0000000403b87825 */ /* 0x000fc600078e0206 */
[----:B------:R-:W-:Y:S04]  /*71c70*/  @P3 STG.E [R186.64], R192 ;  /* 0x000000c0ba003986 */ /* 0x000fe8000c101904 */
[----:B------:R1:W-:Y:S04]  /*71c80*/  @P6 STG.E [R184.64], R195 ;  /* 0x000000c3b8006986 */ /* 0x0003e8000c101904 */
[----:B-1----:R-:W2:Y:S01]  /*71c90*/  LDL.LU R195, [R1+0xd4] ;  /* 0x0000d40001c37983 */ /* 0x002ea20000300800 */
[----:B------:R-:W-:-:S05]  /*71ca0*/  IMAD.WIDE R188, R3, 0x4, R4 ;  /* 0x0000000403bc7825 */ /* 0x000fca00078e0204 */
[----:B---3--:R1:W-:Y:S04]  /*71cb0*/  @P4 STG.E [R188.64], R244 ;  /* 0x000000f4bc004986 */ /* 0x0083e8000c101904 */
[----:B-1----:R-:W3:Y:S01]  /*71cc0*/  LDL.LU R244, [R1+0x84] ;  /* 0x0000840001f47983 */ /* 0x002ee20000300800 */
[----:B------:R-:W-:Y:S02]  /*71cd0*/  IADD3 R0, R123, 0x43, RZ ;  /* 0x000000437b007810 */ /* 0x000fe40007ffe0ff */
[----:B------:R-:W-:Y:S02]  /*71ce0*/  ISETP.LT.AND P5, PT, R227, c[0x0][0x178], !P2 ;  /* 0x00005e00e3007a0c */ /* 0x000fe400057a1270 */
[----:B------:R-:W-:Y:S02]  /*71cf0*/  ISETP.GE.AND P1, PT, R0, c[0x0][0x17c], PT ;  /* 0x00005f0000007a0c */ /* 0x000fe40003f26270 */
[----:B------:R-:W-:-:S02]  /*71d00*/  IADD3 R0, R3, c[0x0][0x198], RZ ;  /* 0x0000660003007a10 */ /* 0x000fc40007ffe0ff */
[----:B------:R-:W-:Y:S02]  /*71d10*/  ISETP.LT.AND P3, PT, R158, c[0x0][0x178], !P2 ;  /* 0x00005e009e007a0c */ /* 0x000fe40005761270 */
[----:B------:R-:W-:Y:S01]  /*71d20*/  ISETP.LT.AND P4, PT, R159, c[0x0][0x178], !P2 ;  /* 0x00005e009f007a0c */ /* 0x000fe20005781270 */
[----:B------:R-:W-:Y:S01]  /*71d30*/  IMAD.WIDE R186, R0, 0x4, R182 ;  /* 0x0000000400ba7825 */ /* 0x000fe200078e02b6 */
[----:B------:R-:W-:-:S04]  /*71d40*/  ISETP.LT.AND P2, PT, R119, c[0x0][0x178], !P2 ;  /* 0x00005e0077007a0c */ /* 0x000fc80005741270 */
[----:B------:R1:W-:Y:S01]  /*71d50*/  @P5 STG.E [R186.64], R249 ;  /* 0x000000f9ba005986 */ /* 0x0003e2000c101904 */
[----:B------:R-:W-:Y:S01]  /*71d60*/  ISETP.LT.AND P5, PT, R227, c[0x0][0x178], !P1 ;  /* 0x00005e00e3007a0c */ /* 0x000fe20004fa1270 */
[----:B------:R-:W-:Y:S01]  /*71d70*/  IMAD.WIDE R184, R0, 0x4, R6 ;  /* 0x0000000400b87825 */ /* 0x000fe200078e0206 */
[----:B------:R-:W-:-:S03]  /*71d80*/  ISETP.LT.AND P6, PT, R158, c[0x0][0x178], !P1 ;  /* 0x00005e009e007a0c */ /* 0x000fc60004fc1270 */
[C---:B------:R-:W-:Y:S01]  /*71d90*/  IMAD.WIDE R188, R0.reuse, 0x4, R4 ;  /* 0x0000000400bc7825 */ /* 0x040fe200078e0204 */
[----:B------:R-:W-:-:S03]  /*71da0*/  IADD3 R3, R0, c[0x0][0x198], RZ ;  /* 0x0000660000037a10 */ /* 0x000fc60007ffe0ff */
[----:B-1----:R-:W-:Y:S01]  /*71db0*/  IMAD.WIDE R186, R0, 0x4, R180 ;  /* 0x0000000400ba7825 */ /* 0x002fe200078e02b4 */
[----:B------:R-:W3:Y:S04]  /*71dc0*/  LDL.LU R249, [R1+0x90] ;  /* 0x0000900001f97983 */ /* 0x000ee80000300800 */
[----:B------:R1:W-:Y:S04]  /*71dd0*/  @P3 STG.E [R186.64], R248 ;  /* 0x000000f8ba003986 */ /* 0x0003e8000c101904 */
[----:B------:R1:W-:Y:S04]  /*71de0*/  @P4 STG.E [R184.64], R193 ;  /* 0x000000c1b8004986 */ /* 0x0003e8000c101904 */
[----:B------:R-:W-:Y:S01]  /*71df0*/  @P2 STG.E [R188.64], R194 ;  /* 0x000000c2bc002986 */ /* 0x000fe2000c101904 */
[----:B------:R-:W-:Y:S01]  /*71e00*/  ISETP.LT.AND P2, PT, R159, c[0x0][0x178], !P1 ;  /* 0x00005e009f007a0c */ /* 0x000fe20004f41270 */
[----:B-1----:R-:W-:-:S02]  /*71e10*/  IMAD.WIDE R186, R3, 0x4, R182 ;  /* 0x0000000403ba7825 */ /* 0x002fc400078e02b6 */
[----:B------:R-:W3:Y:S02]  /*71e20*/  LDL.LU R248, [R1+0x264] ;  /* 0x0002640001f87983 */ /* 0x000ee40000300800 */
[C---:B------:R-:W-:Y:S01]  /*71e30*/  IMAD.WIDE R184, R3.reuse, 0x4, R180 ;  /* 0x0000000403b87825 */ /* 0x040fe200078e02b4 */
[----:B------:R-:W-:Y:S02]  /*71e40*/  IADD3 R0, R3, c[0x0][0x198], RZ ;  /* 0x0000660003007a10 */ /* 0x000fe40007ffe0ff */
[----:B------:R-:W-:Y:S02]  /*71e50*/  IADD3 R192, R123, 0x45, RZ ;  /* 0x000000457bc07810 */ /* 0x000fe40007ffe0ff */
[----:B------:R-:W-:Y:S01]  /*71e60*/  ISETP.LT.AND P1, PT, R119, c[0x0][0x178], !P1 ;  /* 0x00005e0077007a0c */ /* 0x000fe20004f21270 */
[----:B----4-:R1:W-:Y:S04]  /*71e70*/  @P5 STG.E [R186.64], R246 ;  /* 0x000000f6ba005986 */ /* 0x0103e8000c101904 */
[----:B--2---:R2:W-:Y:S04]  /*71e80*/  @P6 STG.E [R184.64], R245 ;  /* 0x000000f5b8006986 */ /* 0x0045e8000c101904 */
[----:B-1----:R-:W4:Y:S01]  /*71e90*/  LDL.LU R246, [R1+0x1e4] ;  /* 0x0001e40001f67983 */ /* 0x002f220000300800 */
[----:B--2---:R-:W-:-:S03]  /*71ea0*/  IMAD.WIDE R184, R3, 0x4, R6 ;  /* 0x0000000403b87825 */ /* 0x004fc600078e0206 */
[----:B------:R-:W2:Y:S01]  /*71eb0*/  LDL.LU R245, [R1+0x134] ;  /* 0x0001340001f57983 */ /* 0x000ea20000300800 */
[----:B------:R-:W-:-:S03]  /*71ec0*/  IMAD.WIDE R186, R3, 0x4, R4 ;  /* 0x0000000403ba7825 */ /* 0x000fc600078e0204 */
[----:B------:R-:W2:Y:S04]  /*71ed0*/  LDL.LU R3, [R1+0x1e0] ;  /* 0x0001e00001037983 */ /* 0x000ea80000300800 */
[----:B------:R1:W-:Y:S01]  /*71ee0*/  @P2 STG.E [R184.64], R195 ;  /* 0x000000c3b8002986 */ /* 0x0003e2000c101904 */
[----:B------:R-:W-:-:S03]  /*71ef0*/  ISETP.GE.AND P2, PT, R192, c[0x0][0x17c], PT ;  /* 0x00005f00c0007a0c */ /* 0x000fc60003f46270 */
[----:B-1----:R-:W2:Y:S04]  /*71f00*/  LDL.LU R185, [R1+0x260] ;  /* 0x0002600001b97983 */ /* 0x002ea80000300800 */
[----:B------:R-:W4:Y:S04]  /*71f10*/  LDL.LU R192, [R1+0x130] ;  /* 0x0001300001c07983 */ /* 0x000f280000300800 */
[----:B---3--:R1:W-:Y:S04]  /*71f20*/  @P1 STG.E [R186.64], R244 ;  /* 0x000000f4ba001986 */ /* 0x0083e8000c101904 */
[----:B-1----:R-:W3:Y:S01]  /*71f30*/  LDL.LU R244, [R1+0x94] ;  /* 0x0000940001f47983 */ /* 0x002ee20000300800 */
[----:B------:R-:W-:Y:S01]  /*71f40*/  IADD3 R190, R123, 0x44, RZ ;  /* 0x000000447bbe7810 */ /* 0x000fe20007ffe0ff */
[----:B------:R-:W-:-:S02]  /*71f50*/  IMAD.WIDE R188, R0, 0x4, R182 ;  /* 0x0000000400bc7825 */ /* 0x000fc400078e02b6 */
[----:B------:R-:W3:Y:S01]  /*71f60*/  LDL.LU R251, [R1+0x370] ;  /* 0x0003700001fb7983 */ /* 0x000ee20000300800 */
[----:B------:R-:W-:-:S03]  /*71f70*/  ISETP.GE.AND P3, PT, R190, c[0x0][0x17c], PT ;  /* 0x00005f00be007a0c */ /* 0x000fc60003f66270 */
[----:B------:R-:W3:Y:S01]  /*71f80*/  LDL.LU R250, [R1+0x1f0] ;  /* 0x0001f00001fa7983 */ /* 0x000ee20000300800 */
[----:B------:R-:W-:Y:S02]  /*71f90*/  ISETP.LT.AND P5, PT, R227, c[0x0][0x178], !P3 ;  /* 0x00005e00e3007a0c */ /* 0x000fe40005fa1270 */
[----:B------:R-:W-:Y:S01]  /*71fa0*/  ISETP.LT.AND P4, PT, R158, c[0x0][0x178], !P3 ;  /* 0x00005e009e007a0c */ /* 0x000fe20005f81270 */
[----:B------:R-:W-:Y:S01]  /*71fb0*/  IMAD.WIDE R190, R0, 0x4, R180 ;  /* 0x0000000400be7825 */ /* 0x000fe200078e02b4 */
[----:B------:R-:W-:Y:S01]  /*71fc0*/  ISETP.LT.AND P6, PT, R159, c[0x0][0x178], !P3 ;  /* 0x00005e009f007a0c */ /* 0x000fe20005fc1270 */
[----:B------:R-:W3:Y:S01]  /*71fd0*/  LDL.LU R193, [R1+0x140] ;  /* 0x0001400001c17983 */ /* 0x000ee20000300800 */
[----:B------:R-:W-:Y:S02]  /*71fe0*/  ISETP.LT.AND P3, PT, R119, c[0x0][0x178], !P3 ;  /* 0x00005e0077007a0c */ /* 0x000fe40005f61270 */
[----:B------:R-:W-:Y:S01]  /*71ff0*/  ISETP.LT.AND P1, PT, R159, c[0x0][0x178], !P2 ;  /* 0x00005e009f007a0c */ /* 0x000fe20005721270 */
[----:B------:R-:W3:Y:S04]  /*72000*/  LDL.LU R194, [R1+0xf0] ;  /* 0x0000f00001c27983 */ /* 0x000ee80000300800 */
[----:B------:R-:W3:Y:S04]  /*72010*/  LDL.LU R195, [R1+0x374] ;  /* 0x0003740001c37983 */ /* 0x000ee80000300800 */
[----:B--2---:R1:W-:Y:S01]  /*72020*/  @P5 STG.E [R188.64], R185 ;  /* 0x000000b9bc005986 */ /* 0x0043e2000c101904 */
[----:B------:R-:W-:-:S03]  /*72030*/  ISETP.LT.AND P5, PT, R227, c[0x0][0x178], !P2 ;  /* 0x00005e00e3007a0c */ /* 0x000fc600057a1270 */
[----:B------:R2:W-:Y:S01]  /*72040*/  @P4 STG.E [R190.64], R3 ;  /* 0x00000003be004986 */ /* 0x0005e2000c101904 */
[----:B------:R-:W-:Y:S01]  /*72050*/  ISETP.LT.AND P4, PT, R158, c[0x0][0x178], !P2 ;  /* 0x00005e009e007a0c */ /* 0x000fe20005781270 */
[C---:B-1----:R-:W-:Y:S01]  /*72060*/  IMAD.WIDE R184, R0.reuse, 0x4, R6 ;  /* 0x0000000400b87825 */ /* 0x042fe200078e0206 */
[----:B--2---:R-:W-:-:S04]  /*72070*/  IADD3 R3, R0, c[0x0][0x198], RZ ;  /* 0x0000660000037a10 */ /* 0x004fc80007ffe0ff */
[----:B----4-:R1:W-:Y:S01]  /*72080*/  @P6 STG.E [R184.64], R192 ;  /* 0x000000c0b8006986 */ /* 0x0103e2000c101904 */
[----:B------:R-:W-:Y:S01]  /*72090*/  ISETP.LT.AND P2, PT, R119, c[0x0][0x178], !P2 ;  /* 0x00005e0077007a0c */ /* 0x000fe20005741270 */
[----:B------:R-:W-:-:S04]  /*720a0*/  IMAD.WIDE R186, R3, 0x4, R182 ;  /* 0x0000000403ba7825 */ /* 0x000fc800078e02b6 */
[----:B------:R-:W-:-:S04]  /*720b0*/  IMAD.WIDE R188, R3, 0x4, R180 ;  /* 0x0000000403bc7825 */ /* 0x000fc800078e02b4 */
[----:B-1----:R-:W-:-:S04]  /*720c0*/  IMAD.WIDE R184, R0, 0x4, R4 ;  /* 0x0000000400b87825 */ /* 0x002fc800078e0204 */
[C---:B------:R-:W-:Y:S01]  /*720d0*/  IMAD.WIDE R190, R3.reuse, 0x4, R6 ;  /* 0x0000000403be7825 */ /* 0x040fe200078e0206 */
[----:B------:R1:W-:Y:S04]  /*720e0*/  @P3 STG.E [R184.64], R249 ;  /* 0x000000f9b8003986 */ /* 0x0003e8000c101904 */
[----:B------:R-:W-:Y:S04]  /*720f0*/  @P5 STG.E [R186.64], R248 ;  /* 0x000000f8ba005986 */ /* 0x000fe8000c101904 */
[----:B------:R2:W-:Y:S04]  /*72100*/  @P4 STG.E [R188.64], R246 ;  /* 0x000000f6bc004986 */ /* 0x0005e8000c101904 */
[----:B------:R4:W-:Y:S01]  /*72110*/  @P1 STG.E [R190.64], R245 ;  /* 0x000000f5be001986 */ /* 0x0009e2000c101904 */
[----:B-1----:R-:W-:-:S03]  /*72120*/  IMAD.WIDE R184, R3, 0x4, R4 ;  /* 0x0000000403b87825 */ /* 0x002fc600078e0204 */
[----:B--2---:R-:W2:Y:S04]  /*72130*/  LDL.LU R246, [R1+0x1f4] ;  /* 0x0001f40001f67983 */ /* 0x004ea80000300800 */
[----:B----4-:R-:W4:Y:S04]  /*72140*/  LDL.LU R245, [R1+0x144] ;  /* 0x0001440001f57983 */ /* 0x010f280000300800 */
[----:B---3--:R1:W-:Y:S04]  /*72150*/  @P2 STG.E [R184.64], R244 ;  /* 0x000000f4b8002986 */ /* 0x0083e8000c101904 */
[----:B-1----:R-:W3:Y:S01]  /*72160*/  LDL.LU R244, [R1+0xf4] ;  /* 0x0000f40001f47983 */ /* 0x002ee20000300800 */
[----:B------:R-:W-:-:S02]  /*72170*/  IADD3 R192, R123, 0x46, RZ ;  /* 0x000000467bc07810 */ /* 0x000fc40007ffe0ff */
[----:B------:R-:W-:Y:S01]  /*72180*/  IADD3 R3, R3, c[0x0][0x198], RZ ;  /* 0x0000660003037a10 */ /* 0x000fe20007ffe0ff */
[----:B------:R-:W3:Y:S01]  /*72190*/  LDL.LU R249, [R1+0x3e0] ;  /* 0x0003e00001f97983 */ /* 0x000ee20000300800 */
[----:B------:R-:W-:Y:S02]  /*721a0*/  ISETP.GE.AND P6, PT, R192, c[0x0][0x17c], PT ;  /* 0x00005f00c0007a0c */ /* 0x000fe40003fc6270 */
[----:B------:R-:W-:Y:S02]  /*721b0*/  IADD3 R0, R123, 0x48, RZ ;  /* 0x000000487b007810 */ /* 0x000fe40007ffe0ff */
[----:B------:R-:W-:Y:S01]  /*721c0*/  ISETP.LT.AND P2, PT, R227, c[0x0][0x178], !P0 ;  /* 0x00005e00e3007a0c */ /* 0x000fe20004741270 */
[----:B------:R-:W-:Y:S01]  /*721d0*/  IMAD.WIDE R190, R3, 0x4, R182 ;  /* 0x0000000403be7825 */ /* 0x000fe200078e02b6 */
[----:B------:R-:W-:Y:S01]  /*721e0*/  ISETP.LT.AND P3, PT, R227, c[0x0][0x178], !P6 ;  /* 0x00005e00e3007a0c */ /* 0x000fe20007761270 */
[----:B------:R-:W3:Y:S01]  /*721f0*/  LDL.LU R248, [R1+0x200] ;  /* 0x0002000001f87983 */ /* 0x000ee20000300800 */
[----:B------:R-:W-:-:S02]  /*72200*/  ISETP.LT.AND P1, PT, R158, c[0x0][0x178], !P6 ;  /* 0x00005e009e007a0c */ /* 0x000fc40007721270 */
[----:B------:R-:W-:Y:S02]  /*72210*/  ISETP.LT.AND P5, PT, R159, c[0x0][0x178], !P6 ;  /* 0x00005e009f007a0c */ /* 0x000fe400077a1270 */
[----:B------:R-:W-:Y:S02]  /*72220*/  ISETP.LT.AND P6, PT, R119, c[0x0][0x178], !P6 ;  /* 0x00005e0077007a0c */ /* 0x000fe400077c1270 */
[----:B------:R-:W-:Y:S02]  /*72230*/  ISETP.GE.AND P4, PT, R0, c[0x0][0x17c], PT ;  /* 0x00005f0000007a0c */ /* 0x000fe40003f86270 */
[C---:B------:R-:W-:Y:S01]  /*72240*/  IADD3 R0, R3.reuse, c[0x0][0x198], RZ ;  /* 0x0000660003007a10 */ /* 0x040fe20007ffe0ff */
[C---:B------:R-:W-:Y:S02]  /*72250*/  IMAD.WIDE R188, R3.reuse, 0x4, R180 ;  /* 0x0000000403bc7825 */ /* 0x040fe400078e02b4 */
[----:B------:R1:W-:Y:S02]  /*72260*/  @P3 STG.E [R190.64], R251 ;  /* 0x000000fbbe003986 */ /* 0x0003e4000c101904 */
[----:B------:R-:W-:-:S04]  /*72270*/  IMAD.WIDE R186, R3, 0x4, R6 ;  /* 0x0000000403ba7825 */ /* 0x000fc800078e0206 */
[----:B------:R-:W-:Y:S01]  /*72280*/  IMAD.WIDE R184, R3, 0x4, R4 ;  /* 0x0000000403b87825 */ /* 0x000fe200078e0204 */
[----:B------:R-:W-:Y:S03]  /*72290*/  @P1 STG.E [R188.64], R250 ;  /* 0x000000fabc001986 */ /* 0x000fe6000c101904 */
[----:B-1----:R-:W-:Y:S01]  /*722a0*/  IMAD.WIDE R190, R0, 0x4, R182 ;  /* 0x0000000400be7825 */ /* 0x002fe200078e02b6 */
[----:B------:R1:W-:Y:S01]  /*722b0*/  @P5 STG.E [R186.64], R193 ;  /* 0x000000c1ba005986 */ /* 0x0003e2000c101904 */
[----:B------:R-:W-:-:S03]  /*722c0*/  ISETP.LT.AND P3, PT, R158, c[0x0][0x178], !P0 ;  /* 0x00005e009e007a0c */ /* 0x000fc60004761270 */
[----:B------:R1:W-:Y:S04]  /*722d0*/  @P6 STG.E [R184.64], R194 ;  /* 0x000000c2b8006986 */ /* 0x0003e8000c101904 */
[----:B------:R1:W-:Y:S01]  /*722e0*/  @P2 STG.E [R190.64], R195 ;  /* 0x000000c3be002986 */ /* 0x0003e2000c101904 */
[----:B------:R-:W-:-:S03]  /*722f0*/  ISETP.LT.AND P2, PT, R159, c[0x0][0x178], !P0 ;  /* 0x00005e009f007a0c */ /* 0x000fc60004741270 */
[----:B-1----:R-:W3:Y:S01]  /*72300*/  LDL.LU R193, [R1+0x170] ;  /* 0x0001700001c17983 */ /* 0x002ee20000300800 */
[----:B------:R-:W-:-:S03]  /*72310*/  IADD3 R184, R123, 0x49, RZ ;  /* 0x000000497bb87810 */ /* 0x000fc60007ffe0ff */
[----:B------:R-:W3:Y:S01]  /*72320*/  LDL.LU R194, [R1+0x100] ;  /* 0x0001000001c27983 */ /* 0x000ee20000300800 */
[----:B------:R-:W-:Y:S01]  /*72330*/  IMAD.WIDE R186, R0, 0x4, R180 ;  /* 0x0000000400ba7825 */ /* 0x000fe200078e02b4 */
[----:B------:R-:W-:Y:S02]  /*72340*/  ISETP.LT.AND P0, PT, R119, c[0x0][0x178], !P0 ;  /* 0x00005e0077007a0c */ /* 0x000fe40004701270 */
[----:B------:R-:W-:Y:S01]  /*72350*/  ISETP.GE.AND P1, PT, R184, c[0x0][0x17c], PT ;  /* 0x00005f00b8007a0c */ /* 0x000fe20003f26270 */
[C---:B------:R-:W-:Y:S01]  /*72360*/  IMAD.WIDE R184, R0.reuse, 0x4, R6 ;  /* 0x0000000400b87825 */ /* 0x040fe200078e0206 */
[----:B------:R-:W3:Y:S03]  /*72370*/  LDL.LU R195, [R1+0x3e4] ;  /* 0x0003e40001c37983 */ /* 0x000ee60000300800 */
[----:B------:R-:W-:Y:S01]  /*72380*/  IMAD.WIDE R188, R0, 0x4, R4 ;  /* 0x0000000400bc7825 */ /* 0x000fe200078e0204 */
[----:B--2---:R1:W-:Y:S04]  /*72390*/  @P3 STG.E [R186.64], R246 ;  /* 0x000000f6ba003986 */ /* 0x0043e8000c101904 */
[----:B----4-:R2:W-:Y:S04]  /*723a0*/  @P2 STG.E [R184.64], R245 ;  /* 0x000000f5b8002986 */ /* 0x0105e8000c101904 */
[----:B-1----:R-:W4:Y:S04]  /*723b0*/  LDL.LU R246, [R1+0x204] ;  /* 0x0002040001f67983 */ /* 0x002f280000300800 */
[----:B--2---:R-:W2:Y:S04]  /*723c0*/  LDL.LU R245, [R1+0x174] ;  /* 0x0001740001f57983 */ /* 0x004ea80000300800 */
[----:B---3--:R1:W-:Y:S04]  /*723d0*/  @P0 STG.E [R188.64], R244 ;  /* 0x000000f4bc000986 */ /* 0x0083e8000c101904 */
[----:B-1----:R-:W3:Y:S01]  /*723e0*/  LDL.LU R244, [R1+0x104] ;  /* 0x0001040001f47983 */ /* 0x002ee20000300800 */
[----:B------:R-:W-:-:S02]  /*723f0*/  ISETP.LT.AND P6, PT, R227, c[0x0][0x178], !P4 ;  /* 0x00005e00e3007a0c */ /* 0x000fc400067c1270 */
[----:B------:R-:W-:Y:S01]  /*72400*/  IADD3 R3, R0, c[0x0][0x198], RZ ;  /* 0x0000660000037a10 */ /* 0x000fe20007ffe0ff */
[----:B------:R-:W3:Y:S01]  /*72410*/  LDL.LU R192, [R1+0x7f0] ;  /* 0x0007f00001c07983 */ /* 0x000ee20000300800 */
[----:B------:R-:W-:-:S03]  /*72420*/  ISETP.LT.AND P5, PT, R158, c[0x0][0x178], !P4 ;  /* 0x00005e009e007a0c */ /* 0x000fc600067a1270 */
[C---:B------:R-:W-:Y:S01]  /*72430*/  IMAD.WIDE R190, R3.reuse, 0x4, R182 ;  /* 0x0000000403be7825 */ /* 0x040fe200078e02b6 */
[----:B------:R-:W3:Y:S03]  /*72440*/  LDL.LU R251, [R1+0x210] ;  /* 0x0002100001fb7983 */ /* 0x000ee60000300800 */
[C---:B------:R-:W-:Y:S01]  /*72450*/  IMAD.WIDE R186, R3.reuse, 0x4, R180 ;  /* 0x0000000403ba7825 */ /* 0x040fe200078e02b4 */
[----:B------:R-:W-:Y:S01]  /*72460*/  IADD3 R0, R3, c[0x0][0x198], RZ ;  /* 0x0000660003007a10 */ /* 0x000fe20007ffe0ff */
[----:B------:R-:W-:Y:S01]  /*72470*/  @P6 STG.E [R190.64], R249 ;  /* 0x000000f9be006986 */ /* 0x000fe2000c101904 */
[----:B------:R-:W-:Y:S02]  /*72480*/  ISETP.LT.AND P6, PT, R159, c[0x0][0x178], !P4 ;  /* 0x00005e009f007a0c */ /* 0x000fe400067c1270 */
[----:B------:R-:W-:Y:S01]  /*72490*/  ISETP.LT.AND P4, PT, R119, c[0x0][0x178], !P4 ;  /* 0x00005e0077007a0c */ /* 0x000fe20006781270 */
[----:B------:R1:W-:Y:S01]  /*724a0*/  @P5 STG.E [R186.64], R248 ;  /* 0x000000f8ba005986 */ /* 0x0003e2000c101904 */
[----:B------:R-:W-:Y:S01]  /*724b0*/  ISETP.LT.AND P5, PT, R227, c[0x0][0x178], !P1 ;  /* 0x00005e00e3007a0c */ /* 0x000fe20004fa1270 */
[----:B------:R-:W-:Y:S01]  /*724c0*/  IMAD.WIDE R184, R3, 0x4, R6 ;  /* 0x0000000403b87825 */ /* 0x000fe200078e0206 */
[----:B------:R-:W-:Y:S01]  /*724d0*/  ISETP.LT.AND P3, PT, R158, c[0x0][0x178], !P1 ;  /* 0x00005e009e007a0c */ /* 0x000fe20004f61270 */
[----:B------:R-:W3:Y:S01]  /*724e0*/  LDL.LU R250, [R1+0x1b0] ;  /* 0x0001b00001fa7983 */ /* 0x000ee20000300800 */
[----:B------:R-:W-:Y:S01]  /*724f0*/  ISETP.LT.AND P0, PT, R159, c[0x0][0x178], !P1 ;  /* 0x00005e009f007a0c */ /* 0x000fe20004f01270 */
[----:B------:R-:W-:-:S04]  /*72500*/  IMAD.WIDE R188, R0, 0x4, R182 ;  /* 0x0000000400bc7825 */ /* 0x000fc800078e02b6 */
[----:B-1----:R-:W-:Y:S01]  /*72510*/  IMAD.WIDE R186, R3, 0x4, R4 ;  /* 0x0000000403ba7825 */ /* 0x002fe200078e0204 */
[----:B------:R-:W-:Y:S01]  /*72520*/  ISETP.LT.AND P1, PT, R119, c[0x0][0x178], !P1 ;  /* 0x00005e0077007a0c */ /* 0x000fe20004f21270 */
[----:B------:R1:W-:Y:S04]  /*72530*/  @P6 STG.E [R184.64], R193 ;  /* 0x000000c1b8006986 */ /* 0x0003e8000c101904 */
[----:B------:R1:W-:Y:S04]  /*72540*/  @P4 STG.E [R186.64], R194 ;  /* 0x000000c2ba004986 */ /* 0x0003e8000c101904 */
[----:B------:R1:W-:Y:S02]  /*72550*/  @P5 STG.E [R188.64], R195 ;  /* 0x000000c3bc005986 */ /* 0x0003e4000c101904 */
[----:B-1----:R-:W-:-:S02]  /*72560*/  IMAD.WIDE R184, R0, 0x4, R6 ;  /* 0x0000000400b87825 */ /* 0x002fc400078e0206 */
[----:B------:R-:W3:Y:S02]  /*72570*/  LDL.LU R193, [R1+0x160] ;  /* 0x0001600001c17983 */ /* 0x000ee40000300800 */
[C---:B------:R-:W-:Y:S02]  /*72580*/  IMAD.WIDE R186, R0.reuse, 0x4, R180 ;  /* 0x0000000400ba7825 */ /* 0x040fe400078e02b4 */
[----:B------:R-:W3:Y:S04]  /*72590*/  LDL.LU R195, [R1+0x7f4] ;  /* 0x0007f40001c37983 */ /* 0x000ee80000300800 */
[----:B----4-:R-:W-:Y:S04]  /*725a0*/  @P3 STG.E [R186.64], R246 ;  /* 0x000000f6ba003986 */ /* 0x010fe8000c101904 */
[----:B--2---:R1:W-:Y:S04]  /*725b0*/  @P0 STG.E [R184.64], R245 ;  /* 0x000000f5b8000986 */ /* 0x0043e8000c101904 */
[----:B-1----:R-:W2:Y:S01]  /*725c0*/  LDL.LU R245, [R1+0x214] ;  /* 0x0002140001f57983 */ /* 0x002ea20000300800 */
[----:B------:R-:W-:-:S03]  /*725d0*/  IMAD.WIDE R184, R0, 0x4, R4 ;  /* 0x0000000400b87825 */ /* 0x000fc600078e0204 */
[----:B------:R-:W4:Y:S04]  /*725e0*/  LDL.LU R246, [R1+0x1b4] ;  /* 0x0001b40001f67983 */ /* 0x000f280000300800 */
[----:B---3--:R1:W-:Y:S04]  /*725f0*/  @P1 STG.E [R184.64], R244 ;  /* 0x000000f4b8001986 */ /* 0x0083e8000c101904 */
[----:B-1----:R-:W3:Y:S01]  /*72600*/  LDL.LU R244, [R1+0x164] ;  /* 0x0001640001f47983 */ /* 0x002ee20000300800 */
[C---:B------:R-:W-:Y:S02]  /*72610*/  IADD3 R191, R123.reuse, 0x4a, RZ ;  /* 0x0000004a7bbf7810 */ /* 0x040fe40007ffe0ff */
[----:B------:R-:W-:Y:S01]  /*72620*/  IADD3 R190, R123, 0x4c, RZ ;  /* 0x0000004c7bbe7810 */ /* 0x000fe20007ffe0ff */
[----:B------:R-:W3:Y:S01]  /*72630*/  LDL.LU R249, [R1+0x830] ;  /* 0x0008300001f97983 */ /* 0x000ee20000300800 */
[----:B------:R-:W-:-:S02]  /*72640*/  ISETP.GE.AND P6, PT, R191, c[0x0][0x17c], PT ;  /* 0x00005f00bf007a0c */ /* 0x000fc40003fc6270 */
[----:B------:R-:W-:Y:S01]  /*72650*/  IADD3 R3, R0, c[0x0][0x198], RZ ;  /* 0x0000660000037a10 */ /* 0x000fe20007ffe0ff */
[----:B------:R-:W3:Y:S01]  /*72660*/  LDL.LU R248, [R1+0x7e0] ;  /* 0x0007e00001f87983 */ /* 0x000ee20000300800 */
[----:B------:R-:W-:Y:S02]  /*72670*/  ISETP.LT.AND P4, PT, R227, c[0x0][0x178], !P6 ;  /* 0x00005e00e3007a0c */ /* 0x000fe40007781270 */
[----:B------:R-:W-:Y:S02]  /*72680*/  ISETP.LT.AND P5, PT, R158, c[0x0][0x178], !P6 ;  /* 0x00005e009e007a0c */ /* 0x000fe400077a1270 */
[----:B------:R-:W-:Y:S01]  /*72690*/  ISETP.GE.AND P2, PT, R190, c[0x0][0x17c], PT ;  /* 0x00005f00be007a0c */ /* 0x000fe20003f46270 */
[----:B------:R-:W-:Y:S01]  /*726a0*/  IMAD.WIDE R186, R3, 0x4, R182 ;  /* 0x0000000403ba7825 */ /* 0x000fe200078e02b6 */
[----:B------:R-:W-:Y:S01]  /*726b0*/  IADD3 R190, R123, 0x4b, RZ ;  /* 0x0000004b7bbe7810 */ /* 0x000fe20007ffe0ff */
[----:B------:R-:W3:Y:S01]  /*726c0*/  LDL.LU R194, [R1+0x1d0] ;  /* 0x0001d00001c27983 */ /* 0x000ee20000300800 */
[----:B------:R-:W-:Y:S01]  /*726d0*/  ISETP.LT.AND P0, PT, R159, c[0x0][0x178], !P6 ;  /* 0x00005e009f007a0c */ /* 0x000fe20007701270 */
[----:B------:R-:W-:Y:S01]  /*726e0*/  IMAD.WIDE R188, R3, 0x4, R180 ;  /* 0x0000000403bc7825 */ /* 0x000fe200078e02b4 */
[----:B------:R-:W-:-:S02]  /*726f0*/  ISETP.GE.AND P3, PT, R190, c[0x0][0x17c], PT ;  /* 0x00005f00be007a0c */ /* 0x000fc40003f66270 */
[----:B------:R-:W-:Y:S01]  /*72700*/  ISETP.LT.AND P6, PT, R119, c[0x0][0x178], !P6 ;  /* 0x00005e0077007a0c */ /* 0x000fe200077c1270 */
[----:B------:R1:W-:Y:S01]  /*72710*/  @P4 STG.E [R186.64], R192 ;  /* 0x000000c0ba004986 */ /* 0x0003e2000c101904 */
[----:B------:R-:W-:-:S03]  /*72720*/  IMAD.WIDE R184, R3, 0x4, R6 ;  /* 0x0000000403b87825 */ /* 0x000fc600078e0206 */
[----:B------:R1:W-:Y:S01]  /*72730*/  @P5 STG.E [R188.64], R251 ;  /* 0x000000fbbc005986 */ /* 0x0003e2000c101904 */
[----:B------:R-:W-:Y:S02]  /*72740*/  ISETP.LT.AND P5, PT, R227, c[0x0][0x178], !P3 ;  /* 0x00005e00e3007a0c */ /* 0x000fe40005fa1270 */
[----:B------:R-:W-:Y:S02]  /*72750*/  IADD3 R0, R3, c[0x0][0x198], RZ ;  /* 0x0000660003007a10 */ /* 0x000fe40007ffe0ff */
[----:B------:R-:W-:Y:S01]  /*72760*/  ISETP.LT.AND P1, PT, R158, c[0x0][0x178], !P3 ;  /* 0x00005e009e007a0c */ /* 0x000fe20005f21270 */
[----:B------:R1:W-:Y:S01]  /*72770*/  @P0 STG.E [R184.64], R250 ;  /* 0x000000fab8000986 */ /* 0x0003e2000c101904 */
[----:B------:R-:W-:Y:S01]  /*72780*/  ISETP.LT.AND P4, PT, R159, c[0x0][0x178], !P3 ;  /* 0x00005e009f007a0c */ /* 0x000fe20005f81270 */
[----:B-1----:R-:W-:Y:S01]  /*72790*/  IMAD.WIDE R186, R3, 0x4, R4 ;  /* 0x0000000403ba7825 */ /* 0x002fe200078e0204 */
[----:B------:R-:W-:-:S04]  /*727a0*/  IADD3 R188, R123, 0x4f, RZ ;  /* 0x0000004f7bbc7810 */ /* 0x000fc80007ffe0ff */
[----:B------:R-:W-:Y:S01]  /*727b0*/  ISETP.GE.AND P0, PT, R188, c[0x0][0x17c], PT ;  /* 0x00005f00bc007a0c */ /* 0x000fe20003f06270 */
[C---:B------:R-:W-:Y:S01]  /*727c0*/  IMAD.WIDE R188, R0.reuse, 0x4, R182 ;  /* 0x0000000400bc7825 */ /* 0x040fe200078e02b6 */
[----:B------:R1:W-:Y:S01]  /*727d0*/  @P6 STG.E [R186.64], R193 ;  /* 0x000000c1ba006986 */ /* 0x0003e2000c101904 */
[----:B------:R-:W-:Y:S02]  /*727e0*/  ISETP.LT.AND P3, PT, R119, c[0x0][0x178], !P3 ;  /* 0x00005e0077007a0c */ /* 0x000fe40005f61270 */
[C---:B------:R-:W-:Y:S01]  /*727f0*/  IMAD.WIDE R184, R0.reuse, 0x4, R180 ;  /* 0x0000000400b87825 */ /* 0x040fe200078e02b4 */
[----:B------:R1:W-:Y:S03]  /*72800*/  @P5 STG.E [R188.64], R195 ;  /* 0x000000c3bc005986 */ /* 0x0003e6000c101904 */
[C---:B-1----:R-:W-:Y:S01]  /*72810*/  IMAD.WIDE R186, R0.reuse, 0x4, R6 ;  /* 0x0000000400ba7825 */ /* 0x042fe200078e0206 */
[----:B------:R-:W3:Y:S04]  /*72820*/  LDL.LU R195, [R1+0x1a0] ;  /* 0x0001a00001c37983 */ /* 0x000ee80000300800 */
[----:B--2---:R1:W-:Y:S04]  /*72830*/  @P1 STG.E [R184.64], R245 ;  /* 0x000000f5b8001986 */ /* 0x0043e8000c101904 */
[----:B----4-:R2:W-:Y:S04]  /*72840*/  @P4 STG.E [R186.64], R246 ;  /* 0x000000f6ba004986 */ /* 0x0105e8000c101904 */
[----:B-1----:R-:W4:Y:S01]  /*72850*/  LDL.LU R245, [R1+0x834] ;  /* 0x0008340001f57983 */ /* 0x002f220000300800 */
[----:B------:R-:W-:-:S03]  /*72860*/  IMAD.WIDE R184, R0, 0x4, R4 ;  /* 0x0000000400b87825 */ /* 0x000fc600078e0204 */
[----:B------:R-:W4:Y:S04]  /*72870*/  LDL.LU R193, [R1+0x7e4] ;  /* 0x0007e40001c17983 */ /* 0x000f280000300800 */
[----:B--2---:R-:W2:Y:S04]  /*72880*/  LDL.LU R246, [R1+0x1d4] ;  /* 0x0001d40001f67983 */ /* 0x004ea80000300800 */
[----:B---3--:R1:W-:Y:S04]  /*72890*/  @P3 STG.E [R184.64], R244 ;  /* 0x000000f4b8003986 */ /* 0x0083e8000c101904 */
[----:B-1----:R-:W3:Y:S01]  /*728a0*/  LDL.LU R244, [R1+0x1a4] ;  /* 0x0001a40001f47983 */ /* 0x002ee20000300800 */
[----:B------:R-:W-:-:S02]  /*728b0*/  ISETP.LT.AND P6, PT, R227, c[0x0][0x178], !P2 ;  /* 0x00005e00e3007a0c */ /* 0x000fc400057c1270 */
[----:B------:R-:W-:Y:S01]  /*728c0*/  ISETP.LT.AND P5, PT, R158, c[0x0][0x178], !P2 ;  /* 0x00005e009e007a0c */ /* 0x000fe200057a1270 */
[----:B------:R-:W3:Y:S01]  /*728d0*/  LDL.LU R192, [R1+0x850] ;  /* 0x0008500001c07983 */ /* 0x000ee20000300800 */
[----:B------:R-:W-:Y:S02]  /*728e0*/  IADD3 R3, R0, c[0x0][0x198], RZ ;  /* 0x0000660000037a10 */ /* 0x000fe40007ffe0ff */
[----:B------:R-:W-:Y:S01]  /*728f0*/  IADD3 R190, R123, 0x4d, RZ ;  /* 0x0000004d7bbe7810 */ /* 0x000fe20007ffe0ff */
[----:B------:R-:W3:Y:S01]  /*72900*/  LDL.LU R251, [R1+0x800] ;  /* 0x0008000001fb7983 */ /* 0x000ee20000300800 */
[----:B------:R-:W-:Y:S01]  /*72910*/  ISETP.LT.AND P1, PT, R159, c[0x0][0x178], !P2 ;  /* 0x00005e009f007a0c */ /* 0x000fe20005721270 */
[----:B------:R-:W-:Y:S01]  /*72920*/  IMAD.WIDE R186, R3, 0x4, R182 ;  /* 0x0000000403ba7825 */ /* 0x000fe200078e02b6 */
[----:B------:R-:W-:Y:S02]  /*72930*/  ISETP.GE.AND P4, PT, R190, c[0x0][0x17c], PT ;  /* 0x00005f00be007a0c */ /* 0x000fe40003f86270 */
[----:B------:R-:W-:Y:S01]  /*72940*/  ISETP.LT.AND P2, PT, R119, c[0x0][0x178], !P2 ;  /* 0x00005e0077007a0c */ /* 0x000fe20005741270 */
[----:B------:R-:W-:Y:S01]  /*72950*/  IMAD.WIDE R188, R3, 0x4, R180 ;  /* 0x0000000403bc7825 */ /* 0x000fe200078e02b4 */
[----:B------:R1:W-:Y:S01]  /*72960*/  @P6 STG.E [R186.64], R249 ;  /* 0x000000f9ba006986 */ /* 0x0003e2000c101904 */
[----:B------:R-:W-:-:S02]  /*72970*/  ISETP.LT.AND P6, PT, R227, c[0x0][0x178], !P4 ;  /* 0x00005e00e3007a0c */ /* 0x000fc400067c1270 */
[----:B------:R-:W-:Y:S01]  /*72980*/  ISETP.LT.AND P3, PT, R158, c[0x0][0x178], !P4 ;  /* 0x00005e009e007a0c */ /* 0x000fe20006761270 */
[----:B------:R1:W-:Y:S01]  /*72990*/  @P5 STG.E [R188.64], R248 ;  /* 0x000000f8bc005986 */ /* 0x0003e2000c101904 */
[----:B------:R-:W-:Y:S01]  /*729a0*/  ISETP.LT.AND P5, PT, R159, c[0x0][0x178], !P4 ;  /* 0x00005e009f007a0c */ /* 0x000fe200067a1270 */
[C---:B------:R-:W-:Y:S01]  /*729b0*/  IMAD.WIDE R184, R3.reuse, 0x4, R4 ;  /* 0x0000000403b87825 */ /* 0x040fe200078e0204 */
[----:B------:R-:W-:-:S03]  /*729c0*/  IADD3 R0, R3, c[0x0][0x198], RZ ;  /* 0x0000660003007a10 */ /* 0x000fc60007ffe0ff */
[----:B-1----:R-:W-:Y:S01]  /*729d0*/  IMAD.WIDE R186, R3, 0x4, R6 ;  /* 0x0000000403ba7825 */ /* 0x002fe200078e0206 */
[----:B------:R-:W3:Y:S01]  /*729e0*/  LDL.LU R249, [R1+0x230] ;  /* 0x0002300001f97983 */ /* 0x000ee20000300800 */
[----:B------:R-:W-:Y:S02]  /*729f0*/  ISETP.LT.AND P4, PT, R119, c[0x0][0x178], !P4 ;  /* 0x00005e0077007a0c */ /* 0x000fe40006781270 */
[C---:B------:R-:W-:Y:S01]  /*72a00*/  IMAD.WIDE R188, R0.reuse, 0x4, R182 ;  /* 0x0000000400bc7825 */ /* 0x040fe200078e02b6 */
[----:B------:R1:W-:Y:S04]  /*72a10*/  @P1 STG.E [R186.64], R194 ;  /* 0x000000c2ba001986 */ /* 0x0003e8000c101904 */
[----:B-1----:R-:W3:Y:S01]  /*72a20*/  LDL.LU R194, [R1+0x1c0] ;  /* 0x0001c00001c27983 */ /* 0x002ee20000300800 */
[----:B------:R-:W-:-:S03]  /*72a30*/  IMAD.WIDE R186, R0, 0x4, R180 ;  /* 0x0000000400ba7825 */ /* 0x000fc600078e02b4 */
[----:B------:R1:W-:Y:S02]  /*72a40*/  @P2 STG.E [R184.64], R195 ;  /* 0x000000c3b8002986 */ /* 0x0003e4000c101904 */
[C---:B-1----:R-:W-:Y:S02]  /*72a50*/  IMAD.WIDE R184, R0.reuse, 0x4, R6 ;  /* 0x0000000400b87825 */ /* 0x042fe400078e0206 */
[----:B------:R-:W3:Y:S04]  /*72a60*/  LDL.LU R195, [R1+0x854] ;  /* 0x0008540001c37983 */ /* 0x000ee80000300800 */
[----:B----4-:R1:W-:Y:S04]  /*72a70*/  @P6 STG.E [R188.64], R245 ;  /* 0x000000f5bc006986 */ /* 0x0103e8000c101904 */
[----:B------:R-:W-:Y:S04]  /*72a80*/  @P3 STG.E [R186.64], R193 ;  /* 0x000000c1ba003986 */ /* 0x000fe8000c101904 */
[----:B--2---:R2:W-:Y:S04]  /*72a90*/  @P5 STG.E [R184.64], R246 ;  /* 0x000000f6b8005986 */ /* 0x0045e8000c101904 */
[----:B-1----:R-:W4:Y:S01]  /*72aa0*/  LDL.LU R245, [R1+0x804] ;  /* 0x0008040001f57983 */ /* 0x002f220000300800 */
[----:B------:R-:W-:-:S03]  /*72ab0*/  IMAD.WIDE R188, R0, 0x4, R4 ;  /* 0x0000000400bc7825 */ /* 0x000fc600078e0204 */
[----:B--2---:R-:W2:Y:S04]  /*72ac0*/  LDL.LU R246, [R1+0x234] ;  /* 0x0002340001f67983 */ /* 0x004ea80000300800 */
[----:B---3--:R1:W-:Y:S04]  /*72ad0*/  @P4 STG.E [R188.64], R244 ;  /* 0x000000f4bc004986 */ /* 0x0083e8000c101904 */
[----:B-1----:R-:W3:Y:S01]  /*72ae0*/  LDL.LU R244, [R1+0x1c4] ;  /* 0x0001c40001f47983 */ /* 0x002ee20000300800 */
[----:B------:R-:W-:Y:S02]  /*72af0*/  IADD3 R190, R123, 0x4e, RZ ;  /* 0x0000004e7bbe7810 */ /* 0x000fe40007ffe0ff */
[----:B------:R-:W-:Y:S01]  /*72b00*/  IADD3 R3, R0, c[0x0][0x198], RZ ;  /* 0x0000660000037a10 */ /* 0x000fe20007ffe0ff */
[----:B------:R-:W3:Y:S01]  /*72b10*/  LDL.LU R250, [R1+0x248] ;  /* 0x0002480001fa7983 */ /* 0x000ee20000300800 */
[----:B------:R-:W-:-:S03]  /*72b20*/  ISETP.GE.AND P1, PT, R190, c[0x0][0x17c], PT ;  /* 0x00005f00be007a0c */ /* 0x000fc60003f26270 */
[----:B------:R-:W-:Y:S01]  /*72b30*/  IMAD.WIDE R184, R3, 0x4, R182 ;  /* 0x0000000403b87825 */ /* 0x000fe200078e02b6 */
[----:B------:R-:W-:Y:S01]  /*72b40*/  ISETP.LT.AND P2, PT, R227, c[0x0][0x178], !P1 ;  /* 0x00005e00e3007a0c */ /* 0x000fe20004f41270 */
[----:B------:R-:W3:Y:S01]  /*72b50*/  LDL.LU R248, [R1+0x118] ;  /* 0x0001180001f87983 */ /* 0x000ee20000300800 */
[C---:B------:R-:W-:Y:S02]  /*72b60*/  ISETP.LT.AND P3, PT, R158.reuse, c[0x0][0x178], !P1 ;  /* 0x00005e009e007a0c */ /* 0x040fe40004f61270 */
[----:B------:R-:W-:Y:S01]  /*72b70*/  ISETP.LT.AND P4, PT, R159, c[0x0][0x178], !P1 ;  /* 0x00005e009f007a0c */ /* 0x000fe20004f81270 */
[----:B------:R-:W-:Y:S01]  /*72b80*/  IMAD.WIDE R186, R3, 0x4, R180 ;  /* 0x0000000403ba7825 */ /* 0x000fe200078e02b4 */
[----:B------:R-:W-:Y:S01]  /*72b90*/  ISETP.LT.AND P1, PT, R119, c[0x0][0x178], !P1 ;  /* 0x00005e0077007a0c */ /* 0x000fe20004f21270 */
[----:B------:R-:W3:Y:S01]  /*72ba0*/  LDL.LU R193, [R1+0xb8] ;  /* 0x0000b80001c17983 */ /* 0x000ee20000300800 */
[----:B------:R-:W-:Y:S02]  /*72bb0*/  ISETP.LT.AND P6, PT, R227, c[0x0][0x178], !P0 ;  /* 0x00005e00e3007a0c */ /* 0x000fe400047c1270 */
[----:B------:R-:W-:-:S03]  /*72bc0*/  ISETP.LT.AND P5, PT, R158, c[0x0][0x178], !P0 ;  /* 0x00005e009e007a0c */ /* 0x000fc600047a1270 */
[----:B------:R1:W-:Y:S01]  /*72bd0*/  @P2 STG.E [R184.64], R192 ;  /* 0x000000c0b8002986 */ /* 0x0003e2000c101904 */
[----:B------:R-:W-:-:S03]  /*72be0*/  IADD3 R188, R123, 0x50, RZ ;  /* 0x000000507bbc7810 */ /* 0x000fc60007ffe0ff */
[----:B------:R1:W-:Y:S01]  /*72bf0*/  @P3 STG.E [R186.64], R251 ;  /* 0x000000fbba003986 */ /* 0x0003e2000c101904 */
[----:B------:R-:W-:Y:S02]  /*72c00*/  ISETP.LT.AND P3, PT, R159, c[0x0][0x178], !P0 ;  /* 0x00005e009f007a0c */ /* 0x000fe40004761270 */
[C---:B------:R-:W-:Y:S01]  /*72c10*/  IADD3 R0, R3.reuse, c[0x0][0x198], RZ ;  /* 0x0000660003007a10 */ /* 0x040fe20007ffe0ff */
[----:B-1----:R-:W-:-:S04]  /*72c20*/  IMAD.WIDE R184, R3, 0x4, R6 ;  /* 0x0000000403b87825 */ /* 0x002fc800078e0206 */
[----:B------:R-:W-:Y:S01]  /*72c30*/  IMAD.WIDE R186, R3, 0x4, R4 ;  /* 0x0000000403ba7825 */ /* 0x000fe200078e0204 */
[----:B------:R1:W-:Y:S01]  /*72c40*/  @P4 STG.E [R184.64], R249 ;  /* 0x000000f9b8004986 */ /* 0x0003e2000c101904 */
[----:B------:R-:W-:Y:S02]  /*72c50*/  ISETP.GE.AND P2, PT, R188, c[0x0][0x17c], PT ;  /* 0x00005f00bc007a0c */ /* 0x000fe40003f46270 */
[C---:B------:R-:W-:Y:S01]  /*72c60*/  IMAD.WIDE R188, R0.reuse, 0x4, R182 ;  /* 0x0000000400bc7825 */ /* 0x040fe200078e02b6 */
[----:B------:R1:W-:Y:S01]  /*72c70*/  @P1 STG.E [R186.64], R194 ;  /* 0x000000c2ba001986 */ /* 0x0003e2000c101904 */
[----:B------:R-:W-:Y:S02]  /*72c80*/  ISETP.LT.AND P1, PT, R119, c[0x0][0x178], !P0 ;  /* 0x00005e0077007a0c */ /* 0x000fe40004721270 */
[----:B------:R-:W-:-:S04]  /*72c90*/  IMAD.WIDE R190, R0, 0x4, R180 ;  /* 0x0000000400be7825 */ /* 0x000fc800078e02b4 */
[C---:B-1----:R-:W-:Y:S01]  /*72ca0*/  IMAD.WIDE R184, R0.reuse, 0x4, R6 ;  /* 0x0000000400b87825 */ /* 0x042fe200078e0206 */
[----:B------:R1:W-:Y:S04]  /*72cb0*/  @P6 STG.E [R188.64], R195 ;  /* 0x000000c3bc006986 */ /* 0x0003e8000c101904 */
[----:B------:R-:W3:Y:S04]  /*72cc0*/  LDL.LU R194, [R1+0x78] ;  /* 0x0000780001c27983 */ /* 0x000ee80000300800 */
[----:B-1----:R-:W3:Y:S04]  /*72cd0*/  LDL.LU R195, [R1+0x24c] ;  /* 0x00024c0001c37983 */ /* 0x002ee80000300800 */
[----:B----4-:R1:W-:Y:S04]  /*72ce0*/  @P5 STG.E [R190.64], R245 ;  /* 0x000000f5be005986 */ /* 0x0103e8000c101904 */
[----:B--2---:R2:W-:Y:S04]  /*72cf0*/  @P3 STG.E [R184.64], R246 ;  /* 0x000000f6b8003986 */ /* 0x0045e8000c101904 */
[----:B-1----:R-:W4:Y:S01]  /*72d00*/  LDL.LU R245, [R1+0x11c] ;  /* 0x00011c0001f57983 */ /* 0x002f220000300800 */
[----:B--2---:R-:W-:-:S03]  /*72d10*/  IMAD.WIDE R184, R0, 0x4, R4 ;  /* 0x0000000400b87825 */ /* 0x004fc600078e0204 */
[----:B------:R-:W2:Y:S04]  /*72d20*/  LDL.LU R246, [R1+0xbc] ;  /* 0x0000bc0001f67983 */ /* 0x000ea80000300800 */
[----:B---3--:R1:W-:Y:S04]  /*72d30*/  @P1 STG.E [R184.64], R244 ;  /* 0x000000f4b8001986 */ /* 0x0083e8000c101904 */
[----:B-1----:R-:W3:Y:S01]  /*72d40*/  LDL.LU R244, [R1+0x7c] ;  /* 0x00007c0001f47983 */ /* 0x002ee20000300800 */
[----:B------:R-:W-:Y:S02]  /*72d50*/  ISETP.LT.AND P6, PT, R227, c[0x0][0x178], !P2 ;  /* 0x00005e00e3007a0c */ /* 0x000fe400057c1270 */
[----:B------:R-:W-:Y:S01]  /*72d60*/  ISETP.LT.AND P5, PT, R158, c[0x0][0x178], !P2 ;  /* 0x00005e009e007a0c */ /* 0x000fe200057a1270 */
[----:B------:R-:W3:Y:S01]  /*72d70*/  LDL.LU R192, [R1+0x258] ;  /* 0x0002580001c07983 */ /* 0x000ee20000300800 */
[----:B------:R-:W-:-:S02]  /*72d80*/  ISETP.LT.AND P4, PT, R159, c[0x0][0x178], !P2 ;  /* 0x00005e009f007a0c */ /* 0x000fc40005781270 */
[C---:B------:R-:W-:Y:S01]  /*72d90*/  IADD3 R186, R123.reuse, 0x52, RZ ;  /* 0x000000527bba7810 */ /* 0x040fe20007ffe0ff */
[----:B------:R-:W3:Y:S01]  /*72da0*/  LDL.LU R251, [R1+0x158] ;  /* 0x0001580001fb7983 */ /* 0x000ee20000300800 */
[----:B------:R-:W-:Y:S02]  /*72db0*/  IADD3 R3, R0, c[0x0][0x198], RZ ;  /* 0x0000660000037a10 */ /* 0x000fe40007ffe0ff */
[----:B------:R-:W-:Y:S01]  /*72dc0*/  IADD3 R188, R123, 0x51, RZ ;  /* 0x000000517bbc7810 */ /* 0x000fe20007ffe0ff */
[----:B------:R-:W3:Y:S01]  /*72dd0*/  LDL.LU R249, [R1+0xd8] ;  /* 0x0000d80001f97983 */ /* 0x000ee20000300800 */
[----:B------:R-:W-:Y:S01]  /*72de0*/  ISETP.GE.AND P0, PT, R186, c[0x0][0x17c], PT ;  /* 0x00005f00ba007a0c */ /* 0x000fe20003f06270 */
[----:B------:R-:W-:Y:S01]  /*72df0*/  IMAD.WIDE R186, R3, 0x4, R182 ;  /* 0x0000000403ba7825 */ /* 0x000fe200078e02b6 */
[----:B------:R-:W-:-:S03]  /*72e00*/  ISETP.GE.AND P3, PT, R188, c[0x0][0x17c], PT ;  /* 0x00005f00bc007a0c */ /* 0x000fc60003f66270 */
[C---:B------:R-:W-:Y:S01]  /*72e10*/  IMAD.WIDE R188, R3.reuse, 0x4, R180 ;  /* 0x0000000403bc7825 */ /* 0x040fe200078e02b4 */
[----:B------:R-:W-:Y:S03]  /*72e20*/  @P6 STG.E [R186.64], R250 ;  /* 0x000000faba006986 */ /* 0x000fe6000c101904 */
[----:B------:R-:W-:Y:S01]  /*72e30*/  IMAD.WIDE R190, R3, 0x4, R6 ;  /* 0x0000000403be7825 */ /* 0x000fe200078e0206 */
[----:B------:R-:W-:Y:S01]  /*72e40*/  @P5 STG.E [R188.64], R248 ;  /* 0x000000f8bc005986 */ /* 0x000fe2000c101904 */
[----:B------:R-:W-:-:S03]  /*72e50*/  ISETP.LT.AND P2, PT, R119, c[0x0][0x178], !P2 ;  /* 0x00005e0077007a0c */ /* 0x000fc60005741270 */
[----:B------:R1:W-:Y:S01]  /*72e60*/  @P4 STG.E [R190.64], R193 ;  /* 0x000000c1be004986 */ /* 0x0003e2000c101904 */
[----:B------:R-:W-:Y:S02]  /*72e70*/  ISETP.LT.AND P4, PT, R227, c[0x0][0x178], !P3 ;  /* 0x00005e00e3007a0c */ /* 0x000fe40005f81270 */
[----:B------:R-:W-:Y:S02]  /*72e80*/  ISETP.LT.AND P6, PT, R158, c[0x0][0x178], !P3 ;  /* 0x00005e009e007a0c */ /* 0x000fe40005fc1270 */
[----:B------:R-:W-:Y:S02]  /*72e90*/  ISETP.LT.AND P1, PT, R119, c[0x0][0x178], !P3 ;  /* 0x00005e0077007a0c */ /* 0x000fe40005f21270 */
[----:B------:R-:W-:Y:S01]  /*72ea0*/  ISETP.LT.AND P3, PT, R159, c[0x0][0x178], !P3 ;  /* 0x00005e009f007a0c */ /* 0x000fe20005f61270 */
[C---:B------:R-:W-:Y:S01]  /*72eb0*/  IMAD.WIDE R184, R3.reuse, 0x4, R4 ;  /* 0x0000000403b87825 */ /* 0x040fe200078e0204 */
[----:B-1----:R-:W-:Y:S01]  /*72ec0*/  IADD3 R190, R3, c[0x0][0x198], RZ ;  /* 0x0000660003be7a10 */ /* 0x002fe20007ffe0ff */
[----:B------:R-:W3:Y:S04]  /*72ed0*/  LDL.LU R193, [R1+0x88] ;  /* 0x0000880001c17983 */ /* 0x000ee80000300800 */
[C---:B------:R-:W-:Y:S01]  /*72ee0*/  IMAD.WIDE R186, R190.reuse, 0x4, R182 ;  /* 0x00000004beba7825 */ /* 0x040fe200078e02b6 */
[----:B------:R1:W-:Y:S03]  /*72ef0*/  @P2 STG.E [R184.64], R194 ;  /* 0x000000c2b8002986 */ /* 0x0003e6000c101904 */
[C---:B------:R-:W-:Y:S01]  /*72f00*/  IMAD.WIDE R188, R190.reuse, 0x4, R180 ;  /* 0x00000004bebc7825 */ /* 0x040fe200078e02b4 */
[----:B------:R1:W-:Y:S03]  /*72f10*/  @P4 STG.E [R186.64], R195 ;  /* 0x000000c3ba004986 */ /* 0x0003e6000c101904 */
[----:B-1----:R-:W-:-:S04]  /*72f20*/  IMAD.WIDE R184, R190, 0x4, R6 ;  /* 0x00000004beb87825 */ /* 0x002fc800078e0206 */
[----:B------:R-:W-:Y:S01]  /*72f30*/  IMAD.WIDE R186, R190, 0x4, R4 ;  /* 0x00000004beba7825 */ /* 0x000fe200078e0204 */
[----:B------:R-:W3:Y:S04]  /*72f40*/  LDL.LU R195, [R1+0x25c] ;  /* 0x00025c0001c37983 */ /* 0x000ee80000300800 */
[----:B----4-:R1:W-:Y:S04]  /*72f50*/  @P6 STG.E [R188.64], R245 ;  /* 0x000000f5bc006986 */ /* 0x0103e8000c101904 */
[----:B--2---:R-:W-:Y:S04]  /*72f60*/  @P3 STG.E [R184.64], R246 ;  /* 0x000000f6b8003986 */ /* 0x004fe8000c101904 */
[----:B-1----:R-:W2:Y:S04]  /*72f70*/  LDL.LU R245, [R1+0x15c] ;  /* 0x00015c0001f57983 */ /* 0x002ea80000300800 */
[----:B---3--:R1:W-:Y:S04]  /*72f80*/  @P1 STG.E [R186.64], R244 ;  /* 0x000000f4ba001986 */ /* 0x0083e8000c101904 */
[----:B-1----:R-:W3:Y:S01]  /*72f90*/  LDL.LU R244, [R1+0xdc] ;  /* 0x0000dc0001f47983 */ /* 0x002ee20000300800 */
[----:B------:R-:W-:-:S02]  /*72fa0*/  IADD3 R0, R123, 0x53, RZ ;  /* 0x000000537b007810 */ /* 0x000fc40007ffe0ff */
[----:B------:R-:W-:Y:S01]  /*72fb0*/  ISETP.LT.AND P5, PT, R227, c[0x0][0x178], !P0 ;  /* 0x00005e00e3007a0c */ /* 0x000fe200047a1270 */
[----:B------:R-:W4:Y:S01]  /*72fc0*/  LDL.LU R194, [R1+0x8c] ;  /* 0x00008c0001c27983 */ /* 0x000f220000300800 */
[----:B------:R-:W-:Y:S02]  /*72fd0*/  ISETP.LT.AND P6, PT, R158, c[0x0][0x178], !P0 ;  /* 0x00005e009e007a0c */ /* 0x000fe400047c1270 */
[----:B------:R-:W-:Y:S01]  /*72fe0*/  ISETP.GE.AND P2, PT, R0, c[0x0][0x17c], PT ;  /* 0x00005f0000007a0c */ /* 0x000fe20003f46270 */
[----:B------:R-:W4:Y:S01]  /*72ff0*/  LDL.LU R246, [R1+0x268] ;  /* 0x0002680001f67983 */ /* 0x000f220000300800 */
[----:B------:R-:W-:Y:S02]  /*73000*/  IADD3 R0, R190, c[0x0][0x198], RZ ;  /* 0x00006600be007a10 */ /* 0x000fe40007ffe0ff */
[----:B------:R-:W-:Y:S01]  /*73010*/  ISETP.LT.AND P4, PT, R159, c[0x0][0x178], !P0 ;  /* 0x00005e009f007a0c */ /* 0x000fe20004781270 */
[----:B------:R-:W4:Y:S01]  /*73020*/  LDL.LU R250, [R1+0x138] ;  /* 0x0001380001fa7983 */ /* 0x000f220000300800 */
[----:B------:R-:W-:Y:S01]  /*73030*/  ISETP.LT.AND P1, PT, R119, c[0x0][0x178], !P0 ;  /* 0x00005e0077007a0c */ /* 0x000fe20004721270 */
[C---:B------:R-:W-:Y:S01]  /*73040*/  IMAD.WIDE R188, R0.reuse, 0x4, R182 ;  /* 0x0000000400bc7825 */ /* 0x040fe200078e02b6 */
[----:B------:R-:W-:Y:S01]  /*73050*/  IADD3 R3, R123, 0x56, RZ ;  /* 0x000000567b037810 */ /* 0x000fe20007ffe0ff */
[----:B------:R-:W4:Y:S02]  /*73060*/  LDL.LU R248, [R1+0x98] ;  /* 0x0000980001f87983 */ /* 0x000f240000300800 */
[C---:B------:R-:W-:Y:S01]  /*73070*/  IMAD.WIDE R186, R0.reuse, 0x4, R180 ;  /* 0x0000000400ba7825 */ /* 0x040fe200078e02b4 */
[----:B------:R-:W-:Y:S01]  /*73080*/  ISETP.LT.AND P3, PT, R227, c[0x0][0x178], !P2 ;  /* 0x00005e00e3007a0c */ /* 0x000fe20005761270 */
[----:B------:R1:W-:Y:S02]  /*73090*/  @P5 STG.E [R188.64], R192 ;  /* 0x000000c0bc005986 */ /* 0x0003e4000c101904 */
[----:B------:R-:W-:Y:S01]  /*730a0*/  IMAD.WIDE R184, R0, 0x4, R6 ;  /* 0x0000000400b87825 */ /* 0x000fe200078e0206 */
[----:B------:R-:W-:Y:S01]  /*730b0*/  ISETP.LT.AND P5, PT, R158, c[0x0][0x178], !P2 ;  /* 0x00005e009e007a0c */ /* 0x000fe200057a1270 */
[----:B------:R1:W-:Y:S01]  /*730c0*/  @P6 STG.E [R186.64], R251 ;  /* 0x000000fbba006986 */ /* 0x0003e2000c101904 */
[----:B------:R-:W-:-:S02]  /*730d0*/  ISETP.GE.AND P0, PT, R3, c[0x0][0x17c], PT ;  /* 0x00005f0003007a0c */ /* 0x000fc40003f06270 */
[----:B------:R-:W-:Y:S01]  /*730e0*/  IADD3 R3, R0, c[0x0][0x198], RZ ;  /* 0x0000660000037a10 */ /* 0x000fe20007ffe0ff */
[----:B------:R1:W-:Y:S01]  /*730f0*/  @P4 STG.E [R184.64], R249 ;  /* 0x000000f9b8004986 */ /* 0x0003e2000c101904 */
[----:B------:R-:W-:-:S03]  /*73100*/  ISETP.LT.AND P6, PT, R159, c[0x0][0x178], !P2 ;  /* 0x00005e009f007a0c */ /* 0x000fc600057c1270 */
[----:B-1----:R-:W-:-:S04]  /*73110*/  IMAD.WIDE R188, R3, 0x4, R180 ;  /* 0x0000000403bc7825 */ /* 0x002fc800078e02b4 */
[----:B------:R-:W-:-:S04]  /*73120*/  IMAD.WIDE R186, R3, 0x4, R182 ;  /* 0x0000000403ba7825 */ /* 0x000fc800078e02b6 */
[----:B------:R-:W-:Y:S01]  /*73130*/  IMAD.WIDE R184, R0, 0x4, R4 ;  /* 0x0000000400b87825 */ /* 0x000fe200078e0204 */
[----:B------:R-:W-:-:S04]  /*73140*/  IADD3 R190, R123, 0x54, RZ ;  /* 0x000000547bbe7810 */ /* 0x000fc80007ffe0ff */
[----:B------:R1:W-:Y:S01]  /*73150*/  @P1 STG.E [R184.64], R193 ;  /* 0x000000c1b8001986 */ /* 0x0003e2000c101904 */
[----:B------:R-:W-:Y:S01]  /*73160*/  ISETP.GE.AND P4, PT, R190, c[0x0][0x17c], PT ;  /* 0x00005f00be007a0c */ /* 0x000fe20003f86270 */
[C---:B------:R-:W-:Y:S01]  /*73170*/  IMAD.WIDE R190, R3.reuse, 0x4, R4 ;  /* 0x0000000403be7825 */ /* 0x040fe200078e0204 */
[C---:B------:R-:W-:Y:S01]  /*73180*/  IADD3 R0, R3.reuse, c[0x0][0x198], RZ ;  /* 0x0000660003007a10 */ /* 0x040fe20007ffe0ff */
[----:B------:R1:W-:Y:S02]  /*73190*/  @P3 STG.E [R186.64], R195 ;  /* 0x000000c3ba003986 */ /* 0x0003e4000c101904 */
[----:B-1----:R-:W-:Y:S02]  /*731a0*/  IMAD.WIDE R184, R3, 0x4, R6 ;  /* 0x0000000403b87825 */ /* 0x002fe400078e0206 */
[----:B------:R-:W4:Y:S04]  /*731b0*/  LDL.LU R195, [R1+0x26c] ;  /* 0x00026c0001c37983 */ /* 0x000f280000300800 */
[----:B------:R-:W4:Y:S04]  /*731c0*/  LDL.LU R193, [R1+0x1ec] ;  /* 0x0001ec0001c17983 */ /* 0x000f280000300800 */
[----:B--2---:R1:W-:Y:S04]  /*731d0*/  @P5 STG.E [R188.64], R245 ;  /* 0x000000f5bc005986 */ /* 0x0043e8000c101904 */
[----:B-1----:R-:W2:Y:S04]  /*731e0*/  LDL.LU R245, [R1+0x13c] ;  /* 0x00013c0001f57983 */ /* 0x002ea80000300800 */
[----:B---3--:R1:W-:Y:S04]  /*731f0*/  @P6 STG.E [R184.64], R244 ;  /* 0x000000f4b8006986 */ /* 0x0083e8000c101904 */
[----:B-1----:R-:W3:Y:S04]  /*73200*/  LDL.LU R244, [R1+0x9c] ;  /* 0x00009c0001f47983 */ /* 0x002ee80000300800 */
[----:B------:R-:W2:Y:S01]  /*73210*/  LDL.LU R3, [R1+0x1e8] ;  /* 0x0001e80001037983 */ /* 0x000ea20000300800 */
[----:B------:R-:W-:-:S02]  /*73220*/  ISETP.LT.AND P2, PT, R119, c[0x0][0x178], !P2 ;  /* 0x00005e0077007a0c */ /* 0x000fc40005741270 */
[----:B------:R-:W-:Y:S02]  /*73230*/  ISETP.LT.AND P5, PT, R227, c[0x0][0x178], !P4 ;  /* 0x00005e00e3007a0c */ /* 0x000fe400067a1270 */
[----:B------:R-:W-:Y:S02]  /*73240*/  ISETP.LT.AND P3, PT, R158, c[0x0][0x178], !P4 ;  /* 0x00005e009e007a0c */ /* 0x000fe40006761270 */
[----:B------:R-:W-:Y:S02]  /*73250*/  ISETP.LT.AND P1, PT, R159, c[0x0][0x178], !P4 ;  /* 0x00005e009f007a0c */ /* 0x000fe40006721270 */
[----:B------:R-:W-:Y:S01]  /*73260*/  IADD3 R186, R123, 0x55, RZ ;  /* 0x000000557bba7810 */ /* 0x000fe20007ffe0ff */
[----:B------:R-:W-:Y:S01]  /*73270*/  IMAD.WIDE R184, R0, 0x4, R182 ;  /* 0x0000000400b87825 */ /* 0x000fe200078e02b6 */
[----:B------:R-:W-:Y:S01]  /*73280*/  ISETP.LT.AND P4, PT, R119, c[0x0][0x178], !P4 ;  /* 0x00005e0077007a0c */ /* 0x000fe20006781270 */
[----:B------:R-:W3:Y:S01]  /*73290*/  LDL.LU R192, [R1+0x1f8] ;  /* 0x0001f80001c07983 */ /* 0x000ee20000300800 */
[----:B------:R-:W-:Y:S01]  /*732a0*/  ISETP.GE.AND P6, PT, R186, c[0x0][0x17c], PT ;  /* 0x00005f00ba007a0c */ /* 0x000fe20003fc6270 */
[----:B------:R-:W-:-:S02]  /*732b0*/  IMAD.WIDE R186, R0, 0x4, R180 ;  /* 0x0000000400ba7825 */ /* 0x000fc400078e02b4 */
[----:B----4-:R1:W-:Y:S02]  /*732c0*/  @P2 STG.E [R190.64], R194 ;  /* 0x000000c2be002986 */ /* 0x0103e4000c101904 */
[C---:B------:R-:W-:Y:S02]  /*732d0*/  IMAD.WIDE R188, R0.reuse, 0x4, R6 ;  /* 0x0000000400bc7825 */ /* 0x040fe400078e0206 */
[----:B------:R-:W4:Y:S04]  /*732e0*/  LDL.LU R251, [R1+0x148] ;  /* 0x0001480001fb7983 */ /* 0x000f280000300800 */
[----:B------:R1:W-:Y:S02]  /*732f0*/  @P5 STG.E [R184.64], R246 ;  /* 0x000000f6b8005986 */ /* 0x0003e4000c101904 */
[----:B-1----:R-:W-:-:S02]  /*73300*/  IMAD.WIDE R190, R0, 0x4, R4 ;  /* 0x0000000400be7825 */ /* 0x002fc400078e0204 */
[----:B------:R-:W3:Y:S04]  /*73310*/  LDL.LU R249, [R1+0xf8] ;  /* 0x0000f80001f97983 */ /* 0x000ee80000300800 */
        /* <DEDUP_REMOVED lines=8> */
[----:B------:R-:W-:Y:S02]  /*733a0*/  ISETP.LT.AND P4, PT, R158, c[0x0][0x178], !P6 ;  /* 0x00005e009e007a0c */ /* 0x000fe40007781270 */
[----:B------:R-:W-:Y:S01]  /*733b0*/  ISETP.LT.AND P3, PT, R159, c[0x0][0x178], !P6 ;  /* 0x00005e009f007a0c */ /* 0x000fe20007761270 */
[----:B------:R-:W-:Y:S01]  /*733c0*/  IMAD.WIDE R188, R3, 0x4, R182 ;  /* 0x0000000403bc7825 */ /* 0x000fe200078e02b6 */
[----:B------:R-:W-:-:S03]  /*733d0*/  ISETP.LT.AND P6, PT, R119, c[0x0][0x178], !P6 ;  /* 0x00005e0077007a0c */ /* 0x000fc600077c1270 */
[C---:B------:R-:W-:Y:S01]  /*733e0*/  IMAD.WIDE R184, R3.reuse, 0x4, R180 ;  /* 0x0000000403b87825 */ /* 0x040fe200078e02b4 */
[----:B------:R1:W-:Y:S03]  /*733f0*/  @P2 STG.E [R188.64], R195 ;  /* 0x000000c3bc002986 */ /* 0x0003e6000c101904 */
        /* <DEDUP_REMOVED lines=30> */
[----:B----4-:R1:W-:Y:S04]  /*735e0*/  @P4 STG.E [R184.64], R251 ;  /* 0x000000fbb8004986 */ /* 0x0103e8000c101904 */
[----:B------:R-:W-:Y:S01]  /*735f0*/  @P5 STG.E [R188.64], R249 ;  /* 0x000000f9bc005986 */ /* 0x000fe2000c101904 */
[----:B------:R-:W-:-:S03]  /*73600*/  ISETP.LT.AND P5, PT, R159, c[0x0][0x178], !P1 ;  /* 0x00005e009f007a0c */ /* 0x000fc60004fa1270 */
[----:B------:R2:W-:Y:S01]  /*73610*/  @P6 STG.E [R186.64], R194 ;  /* 0x000000c2ba006986 */ /* 0x0005e2000c101904 */
[----:B-1----:R-:W-:Y:S01]  /*73620*/  IMAD.WIDE R184, R3, 0x4, R180 ;  /* 0x0000000403b87825 */ /* 0x002fe200078e02b4 */
[----:B------:R-:W-:-:S04]  /*73630*/  ISETP.LT.AND P1, PT, R119, c[0x0][0x178], !P1 ;  /* 0x00005e0077007a0c */ /* 0x000fc80004f21270 */
[----:B------:R1:W-:Y:S04]  /*73640*/  @P0 STG.E [R184.64], R195 ;  /* 0x000000c3b8000986 */ /* 0x0003e8000c101904 */
        /* <DEDUP_REMOVED lines=15> */
[----:B------:R-:W-:Y:S02]  /*73740*/  ISETP.GE.AND P5, PT, R188, c[0x0][0x17c], PT ;  /* 0x00005f00bc007a0c */ /* 0x000fe40003fa6270 */
[----:B------:R-:W-:Y:S01]  /*73750*/  ISETP.LT.AND P2, PT, R119, c[0x0][0x178], !P2 ;  /* 0x00005e0077007a0c */ /* 0x000fe20005741270 */
[----:B------:R-:W-:Y:S01]  /*73760*/  IMAD.WIDE R184, R3, 0x4, R182 ;  /* 0x0000000403b87825 */ /* 0x000fe200078e02b6 */
[----:B------:R-:W-:-:S03]  /*73770*/  IADD3 R0, R123, 0x60, RZ ;  /* 0x000000607b007810 */ /* 0x000fc60007ffe0ff */
        /* <DEDUP_REMOVED lines=41> */
[----:B------:R-:W-:Y:S01]  /*73a10*/  IMAD.WIDE R186, R3, 0x4, R180 ;  /* 0x0000000403ba7825 */ /* 0x000fe200078e02b4 */
[----:B------:R-:W-:Y:S01]  /*73a20*/  ISETP.LT.AND P5, PT, R227, c[0x0][0x178], !P2 ;  /* 0x00005e00e3007a0c */ /* 0x000fe200057a1270 */
[----:B------:R1:W-:Y:S01]  /*73a30*/  @P1 STG.E [R184.64], R192 ;  /* 0x000000c0b8001986 */ /* 0x0003e2000c101904 */
[----:B------:R-:W-:Y:S02]  /*73a40*/  ISETP.GE.AND P1, PT, R0, c[0x0][0x17c], PT ;  /* 0x00005f0000007a0c */ /* 0x000fe40003f26270 */
[C---:B------:R-:W-:Y:S01]  /*73a50*/  IADD3 R0, R3.reuse, c[0x0][0x198], RZ ;  /* 0x0000660003007a10 */ /* 0x040fe20007ffe0ff */
[C---:B------:R-:W-:Y:S01]  /*73a60*/  IMAD.WIDE R188, R3.reuse, 0x4, R4 ;  /* 0x0000000403bc7825 */ /* 0x040fe200078e0204 */
[----:B------:R1:W-:Y:S01]  /*73a70*/  @P3 STG.E [R186.64], R248 ;  /* 0x000000f8ba003986 */ /* 0x0003e2000c101904 */
[----:B------:R-:W-:Y:S02]  /*73a80*/  ISETP.LT.AND P3, PT, R158, c[0x0][0x178], !P2 ;  /* 0x00005e009e007a0c */ /* 0x000fe40005761270 */
[----:B-1----:R-:W-:-:S05]  /*73a90*/  IMAD.WIDE R184, R3, 0x4, R6 ;  /* 0x0000000403b87825 */ /* 0x002fca00078e0206 */
[----:B------:R1:W-:Y:S01]  /*73aa0*/  @P6 STG.E [R184.64], R193 ;  /* 0x000000c1b8006986 */ /* 0x0003e2000c101904 */
[----:B------:R-:W-:-:S03]  /*73ab0*/  IMAD.WIDE R186, R0, 0x4, R182 ;  /* 0x0000000400ba7825 */ /* 0x000fc600078e02b6 */
        /* <DEDUP_REMOVED lines=30> */
[----:B------:R-:W-:Y:S02]  /*73ca0*/  IADD3 R0, R3, c[0x0][0x198], RZ ;  /* 0x0000660003007a10 */ /* 0x000fe40007ffe0ff */
[----:B------:R-:W-:Y:S01]  /*73cb0*/  ISETP.LT.AND P3, PT, R119, c[0x0][0x178], !P3 ;  /* 0x00005e0077007a0c */ /* 0x000fe20005f61270 */
[----:B-1----:R-:W-:Y:S01]  /*73cc0*/  IMAD.WIDE R186, R3, 0x4, R4 ;  /* 0x0000000403ba7825 */ /* 0x002fe200078e0204 */
[----:B------:R-:W-:Y:S01]  /*73cd0*/  IADD3 R192, R123, 0x5e, RZ ;  /* 0x0000005e7bc07810 */ /* 0x000fe20007ffe0ff */
[----:B------:R-:W3:Y:S02]  /*73ce0*/  LDL.LU R250, [R1+0x80c] ;  /* 0x00080c0001fa7983 */ /* 0x000ee40000300800 */
[----:B------:R-:W-:-:S04]  /*73cf0*/  IMAD.WIDE R184, R3, 0x4, R6 ;  /* 0x0000000403b87825 */ /* 0x000fc800078e0206 */
[C---:B------:R-:W-:Y:S01]  /*73d00*/  IMAD.WIDE R188, R0.reuse, 0x4, R182 ;  /* 0x0000000400bc7825 */ /* 0x040fe200078e02b6 */
[----:B------:R1:W-:Y:S03]  /*73d10*/  @P2 STG.E [R184.64], R248 ;  /* 0x000000f8b8002986 */ /* 0x0003e6000c101904 */
[----:B------:R-:W-:Y:S01]  /*73d20*/  IMAD.WIDE R190, R0, 0x4, R180 ;  /* 0x0000000400be7825 */ /* 0x000fe200078e02b4 */
[----:B------:R-:W-:Y:S01]  /*73d30*/  @P1 STG.E [R186.64], R193 ;  /* 0x000000c1ba001986 */ /* 0x000fe2000c101904 */
[----:B------:R-:W-:Y:S02]  /*73d40*/  ISETP.GE.AND P2, PT, R192, c[0x0][0x17c], PT ;  /* 0x00005f00c0007a0c */ /* 0x000fe40003f46270 */
[----:B------:R-:W-:Y:S01]  /*73d50*/  IADD3 R192, R123, 0x5f, RZ ;  /* 0x0000005f7bc07810 */ /* 0x000fe20007ffe0ff */
[C---:B-1----:R-:W-:Y:S01]  /*73d60*/  IMAD.WIDE R184, R0.reuse, 0x4, R6 ;  /* 0x0000000400b87825 */ /* 0x042fe200078e0206 */
[----:B------:R-:W-:Y:S01]  /*73d70*/  IADD3 R3, R0, c[0x0][0x198], RZ ;  /* 0x0000660000037a10 */ /* 0x000fe20007ffe0ff */
[----:B----4-:R1:W-:Y:S04]  /*73d80*/  @P5 STG.E [R188.64], R194 ;  /* 0x000000c2bc005986 */ /* 0x0103e8000c101904 */
[----:B--2---:R2:W-:Y:S04]  /*73d90*/  @P4 STG.E [R190.64], R195 ;  /* 0x000000c3be004986 */ /* 0x0045e8000c101904 */
[----:B-1----:R-:W4:Y:S04]  /*73da0*/  LDL.LU R194, [R1+0x23c] ;  /* 0x00023c0001c27983 */ /* 0x002f280000300800 */
[----:B--2---:R-:W2:Y:S04]  /*73db0*/  LDL.LU R195, [R1+0x1cc] ;  /* 0x0001cc0001c37983 */ /* 0x004ea80000300800 */
[----:B------:R1:W-:Y:S01]  /*73dc0*/  @P6 STG.E [R184.64], R245 ;  /* 0x000000f5b8006986 */ /* 0x0003e2000c101904 */
[----:B------:R-:W-:Y:S01]  /*73dd0*/  ISETP.GE.AND P6, PT, R192, c[0x0][0x17c], PT ;  /* 0x00005f00c0007a0c */ /* 0x000fe20003fc6270 */
[----:B-1----:R-:W-:-:S02]  /*73de0*/  IMAD.WIDE R184, R0, 0x4, R4 ;  /* 0x0000000400b87825 */ /* 0x002fc400078e0204 */
[----:B------:R-:W2:Y:S04]  /*73df0*/  LDL.LU R0, [R1+0x238] ;  /* 0x0002380001007983 */ /* 0x000ea80000300800 */
[----:B------:R-:W2:Y:S04]  /*73e00*/  LDL.LU R192, [R1+0x85c] ;  /* 0x00085c0001c07983 */ /* 0x000ea80000300800 */
[----:B---3--:R1:W-:Y:S04]  /*73e10*/  @P3 STG.E [R184.64], R244 ;  /* 0x000000f4b8003986 */ /* 0x0083e8000c101904 */
[----:B-1----:R-:W3:Y:S01]  /*73e20*/  LDL.LU R184, [R1+0x858] ;  /* 0x0008580001b87983 */ /* 0x002ee20000300800 */
[----:B------:R-:W-:-:S03]  /*73e30*/  ISETP.LT.AND P5, PT, R227, c[0x0][0x178], !P2 ;  /* 0x00005e00e3007a0c */ /* 0x000fc600057a1270 */
[----:B------:R-:W2:Y:S01]  /*73e40*/  LDL.LU R185, [R1+0x808] ;  /* 0x0008080001b97983 */ /* 0x000ea20000300800 */
[----:B------:R-:W-:-:S03]  /*73e50*/  IMAD.WIDE R186, R3, 0x4, R182 ;  /* 0x0000000403ba7825 */ /* 0x000fc600078e02b6 */
[----:B------:R-:W2:Y:S04]  /*73e60*/  LDL.LU R251, [R1+0x890] ;  /* 0x0008900001fb7983 */ /* 0x000ea80000300800 */
[----:B------:R-:W2:Y:S04]  /*73e70*/  LDL.LU R249, [R1+0x2e0] ;  /* 0x0002e00001f97983 */ /* 0x000ea80000300800 */
[----:B------:R-:W2:Y:S04]  /*73e80*/  LDL.LU R248, [R1+0x290] ;  /* 0x0002900001f87983 */ /* 0x000ea80000300800 */
[----:B------:R-:W2:Y:S04]  /*73e90*/  LDL.LU R193, [R1+0x220] ;  /* 0x0002200001c17983 */ /* 0x000ea80000300800 */
[----:B------:R-:W2:Y:S04]  /*73ea0*/  LDL.LU R245, [R1+0x894] ;  /* 0x0008940001f57983 */ /* 0x000ea80000300800 */
[----:B------:R-:W4:Y:S04]  /*73eb0*/  LDL.LU R244, [R1+0x2e4] ;  /* 0x0002e40001f47983 */ /* 0x000f280000300800 */
[----:B---3--:R1:W-:Y:S04]  /*73ec0*/  @P5 STG.E [R186.64], R184 ;  /* 0x000000b8ba005986 */ /* 0x0083e8000c101904 */
[----:B-1----:R-:W3:Y:S01]  /*73ed0*/  LDL.LU R187, [R1+0x1c8] ;  /* 0x0001c80001bb7983 */ /* 0x002ee20000300800 */
[----:B------:R-:W-:-:S02]  /*73ee0*/  ISETP.LT.AND P4, PT, R158, c[0x0][0x178], !P2 ;  /* 0x00005e009e007a0c */ /* 0x000fc40005781270 */
[----:B------:R-:W-:Y:S01]  /*73ef0*/  ISETP.LT.AND P1, PT, R159, c[0x0][0x178], !P2 ;  /* 0x00005e009f007a0c */ /* 0x000fe20005721270 */
[----:B------:R-:W-:Y:S01]  /*73f00*/  IMAD.WIDE R188, R3, 0x4, R180 ;  /* 0x0000000403bc7825 */ /* 0x000fe200078e02b4 */
[----:B------:R-:W-:-:S03]  /*73f10*/  ISETP.LT.AND P2, PT, R119, c[0x0][0x178], !P2 ;  /* 0x00005e0077007a0c */ /* 0x000fc60005741270 */
[----:B------:R-:W-:Y:S01]  /*73f20*/  IMAD.WIDE R190, R3, 0x4, R6 ;  /* 0x0000000403be7825 */ /* 0x000fe200078e0206 */
[----:B------:R-:W-:Y:S02]  /*73f30*/  ISETP.LT.AND P3, PT, R227, c[0x0][0x178], !P6 ;  /* 0x00005e00e3007a0c */ /* 0x000fe40007761270 */
[----:B------:R-:W-:-:S03]  /*73f40*/  ISETP.LT.AND P5, PT, R159, c[0x0][0x178], !P6 ;  /* 0x00005e009f007a0c */ /* 0x000fc600077a1270 */
[----:B--2---:R1:W-:Y:S04]  /*73f50*/  @P4 STG.E [R188.64], R185 ;  /* 0x000000b9bc004986 */ /* 0x0043e8000c101904 */
[----:B------:R2:W-:Y:S01]  /*73f60*/  @P1 STG.E [R190.64], R0 ;  /* 0x00000000be001986 */ /* 0x0005e2000c101904 */
[----:B------:R-:W-:Y:S01]  /*73f70*/  ISETP.LT.AND P1, PT, R158, c[0x0][0x178], !P6 ;  /* 0x00005e009e007a0c */ /* 0x000fe20007721270 */
[C---:B-1----:R-:W-:Y:S01]  /*73f80*/  IMAD.WIDE R184, R3.reuse, 0x4, R4 ;  /* 0x0000000403b87825 */ /* 0x042fe200078e0204 */
[----:B------:R-:W-:Y:S02]  /*73f90*/  IADD3 R3, R3, c[0x0][0x198], RZ ;  /* 0x0000660003037a10 */ /* 0x000fe40007ffe0ff */
[----:B------:R-:W-:-:S03]  /*73fa0*/  ISETP.LT.AND P6, PT, R119, c[0x0][0x178], !P6 ;  /* 0x00005e0077007a0c */ /* 0x000fc600077c1270 */
[----:B--2---:R-:W-:-:S04]  /*73fb0*/  IMAD.WIDE R190, R3, 0x4, R182 ;  /* 0x0000000403be7825 */ /* 0x004fc800078e02b6 */
[----:B------:R-:W-:Y:S01]  /*73fc0*/  IMAD.WIDE R188, R3, 0x4, R180 ;  /* 0x0000000403bc7825 */ /* 0x000fe200078e02b4 */
[----:B------:R-:W-:Y:S01]  /*73fd0*/  IADD3 R0, R123, 0x61, RZ ;  /* 0x000000617b007810 */ /* 0x000fe20007ffe0ff */
[----:B---3--:R1:W-:Y:S04]  /*73fe0*/  @P2 STG.E [R184.64], R187 ;  /* 0x000000bbb8002986 */ /* 0x0083e8000c101904 */
[----:B------:R-:W-:Y:S04]  /*73ff0*/  @P3 STG.E [R190.64], R192 ;  /* 0x000000c0be003986 */ /* 0x000fe8000c101904 */
[----:B------:R-:W-:Y:S01]  /*74000*/  @P1 STG.E [R188.64], R250 ;  /* 0x000000fabc001986 */ /* 0x000fe2000c101904 */
[----:B-1----:R-:W-:-:S05]  /*74010*/  IMAD.WIDE R186, R3, 0x4, R6 ;  /* 0x0000000403ba7825 */ /* 0x002fca00078e0206 */
[----:B----4-:R1:W-:Y:S01]  /*74020*/  @P5 STG.E [R186.64], R194 ;  /* 0x000000c2ba005986 */ /* 0x0103e2000c101904 */
[----:B------:R-:W-:-:S05]  /*74030*/  IMAD.WIDE R184, R3, 0x4, R4 ;  /* 0x0000000403b87825 */ /* 0x000fca00078e0204 */
[----:B------:R2:W-:Y:S04]  /*74040*/  @P6 STG.E [R184.64], R195 ;  /* 0x000000c3b8006986 */ /* 0x0005e8000c101904 */
[----:B-1----:R-:W3:Y:S04]  /*74050*/  LDL.LU R194, [R1+0x294] ;  /* 0x0002940001c27983 */ /* 0x002ee80000300800 */
[----:B--2---:R-:W2:Y:S01]  /*74060*/  LDL.LU R195, [R1+0x224] ;  /* 0x0002240001c37983 */ /* 0x004ea20000300800 */
[----:B------:R-:W-:Y:S02]  /*74070*/  ISETP.LT.AND P2, PT, R227, c[0x0][0x178], !P0 ;  /* 0x00005e00e3007a0c */ /* 0x000fe40004741270 */
[----:B------:R-:W-:Y:S01]  /*74080*/  ISETP.GE.AND P4, PT, R0, c[0x0][0x17c], PT ;  /* 0x00005f0000007a0c */ /* 0x000fe20003f86270 */
[----:B------:R-:W4:Y:S01]  /*74090*/  LDL.LU R250, [R1+0x8d0] ;  /* 0x0008d00001fa7983 */ /* 0x000f220000300800 */
[----:B------:R-:W-:-:S05]  /*740a0*/  IADD3 R0, R3, c[0x0][0x198], RZ ;  /* 0x0000660003007a10 */ /* 0x000fca0007ffe0ff */
[----:B------:R-:W-:Y:S01]  /*740b0*/  IMAD.WIDE R190, R0, 0x4, R182 ;  /* 0x0000000400be7825 */ /* 0x000fe200078e02b6 */
[----:B------:R-:W-:-:S04]  /*740c0*/  ISETP.LT.AND P3, PT, R158, c[0x0][0x178], !P0 ;  /* 0x00005e009e007a0c */ /* 0x000fc80004761270 */
[----:B------:R1:W-:Y:S01]  /*740d0*/  @P2 STG.E [R190.64], R251 ;  /* 0x000000fbbe002986 */ /* 0x0003e2000c101904 */
[----:B------:R-:W-:Y:S02]  /*740e0*/  ISETP.LT.AND P2, PT, R159, c[0x0][0x178], !P0 ;  /* 0x00005e009f007a0c */ /* 0x000fe40004741270 */
[----:B------:R-:W-:Y:S02]  /*740f0*/  ISETP.LT.AND P0, PT, R119, c[0x0][0x178], !P0 ;  /* 0x00005e0077007a0c */ /* 0x000fe40004701270 */
[----:B------:R-:W-:Y:S02]  /*74100*/  ISETP.LT.AND P6, PT, R227, c[0x0][0x178], !P4 ;  /* 0x00005e00e3007a0c */ /* 0x000fe400067c1270 */
[----:B------:R-:W-:Y:S02]  /*74110*/  IADD3 R184, R123, 0x62, RZ ;  /* 0x000000627bb87810 */ /* 0x000fe40007ffe0ff */
[C---:B------:R-:W-:Y:S01]  /*74120*/  IADD3 R3, R0.reuse, c[0x0][0x198], RZ ;  /* 0x0000660000037a10 */ /* 0x040fe20007ffe0ff */
[----:B------:R-:W-:Y:S01]  /*74130*/  IMAD.WIDE R186, R0, 0x4, R180 ;  /* 0x0000000400ba7825 */ /* 0x000fe200078e02b4 */
[----:B------:R-:W-:-:S03]  /*74140*/  ISETP.GE.AND P1, PT, R184, c[0x0][0x17c], PT ;  /* 0x00005f00b8007a0c */ /* 0x000fc60003f26270 */
[C---:B------:R-:W-:Y:S01]  /*74150*/  IMAD.WIDE R184, R0.reuse, 0x4, R6 ;  /* 0x0000000400b87825 */ /* 0x040fe200078e0206 */
[----:B------:R1:W-:Y:S03]  /*74160*/  @P3 STG.E [R186.64], R249 ;  /* 0x000000f9ba003986 */ /* 0x0003e6000c101904 */
[----:B------:R-:W-:Y:S01]  /*74170*/  IMAD.WIDE R188, R0, 0x4, R4 ;  /* 0x0000000400bc7825 */ /* 0x000fe200078e0204 */
[----:B------:R1:W-:Y:S03]  /*74180*/  @P2 STG.E [R184.64], R248 ;  /* 0x000000f8b8002986 */ /* 0x0003e6000c101904 */
[----:B-1----:R-:W-:Y:S01]  /*74190*/  IMAD.WIDE R190, R3, 0x4, R182 ;  /* 0x0000000403be7825 */ /* 0x002fe200078e02b6 */
[----:B------:R-:W-:Y:S01]  /*741a0*/  ISETP.LT.AND P5, PT, R158, c[0x0][0x178], !P4 ;  /* 0x00005e009e007a0c */ /* 0x000fe200067a1270 */
[----:B------:R1:W-:Y:S04]  /*741b0*/  @P0 STG.E [R188.64], R193 ;  /* 0x000000c1bc000986 */ /* 0x0003e8000c101904 */
[----:B------:R-:W4:Y:S04]  /*741c0*/  LDL.LU R249, [R1+0x320] ;  /* 0x0003200001f97983 */ /* 0x000f280000300800 */
[----:B------:R1:W-:Y:S01]  /*741d0*/  @P6 STG.E [R190.64], R245 ;  /* 0x000000f5be006986 */ /* 0x0003e2000c101904 */
[----:B------:R-:W-:-:S03]  /*741e0*/  ISETP.LT.AND P6, PT, R159, c[0x0][0x178], !P4 ;  /* 0x00005e009f007a0c */ /* 0x000fc600067c1270 */
[----:B------:R-:W4:Y:S01]  /*741f0*/  LDL.LU R248, [R1+0x2b0] ;  /* 0x0002b00001f87983 */ /* 0x000f220000300800 */
[----:B------:R-:W-:Y:S01]  /*74200*/  IMAD.WIDE R186, R3, 0x4, R180 ;  /* 0x0000000403ba7825 */ /* 0x000fe200078e02b4 */
[----:B------:R-:W-:Y:S02]  /*74210*/  ISETP.LT.AND P4, PT, R119, c[0x0][0x178], !P4 ;  /* 0x00005e0077007a0c */ /* 0x000fe40006781270 */
[----:B-1----:R-:W4:Y:S01]  /*74220*/  LDL.LU R193, [R1+0x270] ;  /* 0x0002700001c17983 */ /* 0x002f220000300800 */
[----:B------:R-:W-:-:S03]  /*74230*/  IMAD.WIDE R184, R3, 0x4, R6 ;  /* 0x0000000403b87825 */ /* 0x000fc600078e0206 */
[----:B------:R-:W4:Y:S04]  /*74240*/  LDL.LU R245, [R1+0x8d4] ;  /* 0x0008d40001f57983 */ /* 0x000f280000300800 */
[----:B------:R1:W-:Y:S04]  /*74250*/  @P5 STG.E [R186.64], R244 ;  /* 0x000000f4ba005986 */ /* 0x0003e8000c101904 */
[----:B-1----:R-:W4:Y:S01]  /*74260*/  LDL.LU R244, [R1+0x324] ;  /* 0x0003240001f47983 */ /* 0x002f220000300800 */
[----:B------:R-:W-:-:S03]  /*74270*/  IMAD.WIDE R186, R3, 0x4, R4 ;  /* 0x0000000403ba7825 */ /* 0x000fc600078e0204 */
[----:B---3--:R1:W-:Y:S04]  /*74280*/  @P6 STG.E [R184.64], R194 ;  /* 0x000000c2b8006986 */ /* 0x0083e8000c101904 */
[----:B--2---:R2:W-:Y:S04]  /*74290*/  @P4 STG.E [R186.64], R195 ;  /* 0x000000c3ba004986 */ /* 0x0045e8000c101904 */
[----:B-1----:R-:W3:Y:S04]  /*742a0*/  LDL.LU R194, [R1+0x2b4] ;  /* 0x0002b40001c27983 */ /* 0x002ee80000300800 */
[----:B--2---:R-:W2:Y:S01]  /*742b0*/  LDL.LU R195, [R1+0x274] ;  /* 0x0002740001c37983 */ /* 0x004ea20000300800 */
[----:B------:R-:W-:-:S02]  /*742c0*/  ISETP.LT.AND P5, PT, R227, c[0x0][0x178], !P1 ;  /* 0x00005e00e3007a0c */ /* 0x000fc40004fa1270 */
[----:B------:R-:W-:Y:S02]  /*742d0*/  ISETP.LT.AND P3, PT, R158, c[0x0][0x178], !P1 ;  /* 0x00005e009e007a0c */ /* 0x000fe40004f61270 */
[----:B------:R-:W-:Y:S02]  /*742e0*/  IADD3 R0, R3, c[0x0][0x198], RZ ;  /* 0x0000660003007a10 */ /* 0x000fe40007ffe0ff */
[----:B------:R-:W-:Y:S02]  /*742f0*/  IADD3 R191, R123, 0x63, RZ ;  /* 0x000000637bbf7810 */ /* 0x000fe40007ffe0ff */
[----:B------:R-:W-:Y:S02]  /*74300*/  ISETP.LT.AND P0, PT, R159, c[0x0][0x178], !P1 ;  /* 0x00005e009f007a0c */ /* 0x000fe40004f01270 */
[----:B------:R-:W-:Y:S01]  /*74310*/  IADD3 R190, R123, 0x65, RZ ;  /* 0x000000657bbe7810 */ /* 0x000fe20007ffe0ff */
[----:B------:R-:W-:Y:S01]  /*74320*/  IMAD.WIDE R188, R0, 0x4, R182 ;  /* 0x0000000400bc7825 */ /* 0x000fe200078e02b6 */
[----:B------:R-:W-:-:S02]  /*74330*/  ISETP.GE.AND P6, PT, R191, c[0x0][0x17c], PT ;  /* 0x00005f00bf007a0c */ /* 0x000fc40003fc6270 */
[----:B------:R-:W-:Y:S01]  /*74340*/  ISETP.GE.AND P2, PT, R190, c[0x0][0x17c], PT ;  /* 0x00005f00be007a0c */ /* 0x000fe20003f46270 */
[C---:B------:R-:W-:Y:S01]  /*74350*/  IMAD.WIDE R186, R0.reuse, 0x4, R180 ;  /* 0x0000000400ba7825 */ /* 0x040fe200078e02b4 */
[----:B------:R-:W-:Y:S02]  /*74360*/  IADD3 R190, R123, 0x64, RZ ;  /* 0x000000647bbe7810 */ /* 0x000fe40007ffe0ff */
[----:B------:R-:W-:Y:S01]  /*74370*/  ISETP.LT.AND P1, PT, R119, c[0x0][0x178], !P1 ;  /* 0x00005e0077007a0c */ /* 0x000fe20004f21270 */
[C---:B------:R-:W-:Y:S01]  /*74380*/  IMAD.WIDE R184, R0.reuse, 0x4, R6 ;  /* 0x0000000400b87825 */ /* 0x040fe200078e0206 */
[----:B------:R-:W-:Y:S01]  /*74390*/  ISETP.LT.AND P4, PT, R227, c[0x0][0x178], !P6 ;  /* 0x00005e00e3007a0c */ /* 0x000fe20007781270 */
[----:B----4-:R-:W-:Y:S01]  /*743a0*/  @P5 STG.E [R188.64], R250 ;  /* 0x000000fabc005986 */ /* 0x010fe2000c101904 */
[----:B------:R-:W-:-:S03]  /*743b0*/  IADD3 R3, R0, c[0x0][0x198], RZ ;  /* 0x0000660000037a10 */ /* 0x000fc60007ffe0ff */
[----:B------:R-:W4:Y:S01]  /*743c0*/  LDL.LU R191, [R1+0x340] ;  /* 0x0003400001bf7983 */ /* 0x000f220000300800 */
[----:B------:R-:W-:-:S03]  /*743d0*/  ISETP.LT.AND P5, PT, R158, c[0x0][0x178], !P6 ;  /* 0x00005e009e007a0c */ /* 0x000fc600077a1270 */
[----:B------:R-:W4:Y:S04]  /*743e0*/  LDL.LU R192, [R1+0x2f0] ;  /* 0x0002f00001c07983 */ /* 0x000f280000300800 */
[----:B------:R1:W-:Y:S01]  /*743f0*/  @P3 STG.E [R186.64], R249 ;  /* 0x000000f9ba003986 */ /* 0x0003e2000c101904 */
[----:B------:R-:W-:-:S03]  /*74400*/  ISETP.GE.AND P3, PT, R190, c[0x0][0x17c], PT ;  /* 0x00005f00be007a0c */ /* 0x000fc60003f66270 */
[----:B------:R-:W4:Y:S04]  /*74410*/  LDL.LU R190, [R1+0x8e0] ;  /* 0x0008e00001be7983 */ /* 0x000f280000300800 */
[----:B------:R1:W-:Y:S01]  /*74420*/  @P0 STG.E [R184.64], R248 ;  /* 0x000000f8b8000986 */ /* 0x0003e2000c101904 */
[----:B------:R-:W-:Y:S01]  /*74430*/  ISETP.LT.AND P0, PT, R159, c[0x0][0x178], !P6 ;  /* 0x00005e009f007a0c */ /* 0x000fe20007701270 */
[----:B-1----:R-:W-:Y:S01]  /*74440*/  IMAD.WIDE R186, R3, 0x4, R182 ;  /* 0x0000000403ba7825 */ /* 0x002fe200078e02b6 */
[----:B------:R-:W-:Y:S01]  /*74450*/  ISETP.LT.AND P6, PT, R119, c[0x0][0x178], !P6 ;  /* 0x00005e0077007a0c */ /* 0x000fe200077c1270 */
[----:B------:R-:W4:Y:S02]  /*74460*/  LDL.LU R251, [R1+0x280] ;  /* 0x0002800001fb7983 */ /* 0x000f240000300800 */
[----:B------:R-:W-:-:S04]  /*74470*/  IMAD.WIDE R184, R0, 0x4, R4 ;  /* 0x0000000400b87825 */ /* 0x000fc800078e0204 */
[C---:B------:R-:W-:Y:S01]  /*74480*/  IMAD.WIDE R188, R3.reuse, 0x4, R180 ;  /* 0x0000000403bc7825 */ /* 0x040fe200078e02b4 */
[----:B------:R1:W-:Y:S04]  /*74490*/  @P1 STG.E [R184.64], R193 ;  /* 0x000000c1b8001986 */ /* 0x0003e8000c101904 */
[----:B------:R1:W-:Y:S04]  /*744a0*/  @P4 STG.E [R186.64], R245 ;  /* 0x000000f5ba004986 */ /* 0x0003e8000c101904 */
[----:B------:R1:W-:Y:S02]  /*744b0*/  @P5 STG.E [R188.64], R244 ;  /* 0x000000f4bc005986 */ /* 0x0003e4000c101904 */
[----:B-1----:R-:W-:-:S02]  /*744c0*/  IMAD.WIDE R184, R3, 0x4, R6 ;  /* 0x0000000403b87825 */ /* 0x002fc400078e0206 */
[----:B------:R-:W4:Y:S02]  /*744d0*/  LDL.LU R245, [R1+0x8e4] ;  /* 0x0008e40001f57983 */ /* 0x000f240000300800 */
[----:B------:R-:W-:Y:S02]  /*744e0*/  IMAD.WIDE R186, R3, 0x4, R4 ;  /* 0x0000000403ba7825 */ /* 0x000fe400078e0204 */
[----:B------:R-:W4:Y:S04]  /*744f0*/  LDL.LU R244, [R1+0x344] ;  /* 0x0003440001f47983 */ /* 0x000f280000300800 */
[----:B---3--:R1:W-:Y:S04]  /*74500*/  @P0 STG.E [R184.64], R194 ;  /* 0x000000c2b8000986 */ /* 0x0083e8000c101904 */
[----:B--2---:R2:W-:Y:S04]  /*74510*/  @P6 STG.E [R186.64], R195 ;  /* 0x000000c3ba006986 */ /* 0x0045e8000c101904 */
[----:B-1----:R-:W3:Y:S04]  /*74520*/  LDL.LU R194, [R1+0x2f4] ;  /* 0x0002f40001c27983 */ /* 0x002ee80000300800 */
[----:B--2---:R-:W2:Y:S01]  /*74530*/  LDL.LU R195, [R1+0x284] ;  /* 0x0002840001c37983 */ /* 0x004ea20000300800 */
[----:B------:R-:W-:-:S02]  /*74540*/  ISETP.LT.AND P5, PT, R227, c[0x0][0x178], !P3 ;  /* 0x00005e00e3007a0c */ /* 0x000fc40005fa1270 */
[----:B------:R-:W-:Y:S01]  /*74550*/  ISETP.LT.AND P1, PT, R158, c[0x0][0x178], !P3 ;  /* 0x00005e009e007a0c */ /* 0x000fe20005f21270 */
[----:B------:R-:W2:Y:S01]  /*74560*/  LDL.LU R250, [R1+0x8f0] ;  /* 0x0008f00001fa7983 */ /* 0x000ea20000300800 */
[----:B------:R-:W-:Y:S02]  /*74570*/  IADD3 R188, R123, 0x68, RZ ;  /* 0x000000687bbc7810 */ /* 0x000fe40007ffe0ff */
[----:B------:R-:W-:Y:S01]  /*74580*/  IADD3 R0, R3, c[0x0][0x198], RZ ;  /* 0x0000660003007a10 */ /* 0x000fe20007ffe0ff */
[----:B------:R-:W2:Y:S01]  /*74590*/  LDL.LU R249, [R1+0x410] ;  /* 0x0004100001f97983 */ /* 0x000ea20000300800 */
[----:B------:R-:W-:Y:S02]  /*745a0*/  ISETP.LT.AND P4, PT, R159, c[0x0][0x178], !P3 ;  /* 0x00005e009f007a0c */ /* 0x000fe40005f81270 */
[----:B------:R-:W-:Y:S01]  /*745b0*/  ISETP.GE.AND P0, PT, R188, c[0x0][0x17c], PT ;  /* 0x00005f00bc007a0c */ /* 0x000fe20003f06270 */
[C---:B------:R-:W-:Y:S01]  /*745c0*/  IMAD.WIDE R188, R0.reuse, 0x4, R182 ;  /* 0x0000000400bc7825 */ /* 0x040fe200078e02b6 */
[----:B------:R-:W-:Y:S01]  /*745d0*/  ISETP.LT.AND P3, PT, R119, c[0x0][0x178], !P3 ;  /* 0x00005e0077007a0c */ /* 0x000fe20005f61270 */
[----:B------:R-:W2:Y:S01]  /*745e0*/  LDL.LU R248, [R1+0x300] ;  /* 0x0003000001f87983 */ /* 0x000ea20000300800 */
[----:B------:R-:W-:Y:S01]  /*745f0*/  ISETP.LT.AND P6, PT, R227, c[0x0][0x178], !P2 ;  /* 0x00005e00e3007a0c */ /* 0x000fe200057c1270 */
[C---:B------:R-:W-:Y:S01]  /*74600*/  IMAD.WIDE R184, R0.reuse, 0x4, R180 ;  /* 0x0000000400b87825 */ /* 0x040fe200078e02b4 */
[C---:B------:R-:W-:Y:S01]  /*74610*/  IADD3 R3, R0.reuse, c[0x0][0x198], RZ ;  /* 0x0000660000037a10 */ /* 0x040fe20007ffe0ff */
[----:B------:R-:W2:Y:S02]  /*74620*/  LDL.LU R193, [R1+0x2a0] ;  /* 0x0002a00001c17983 */ /* 0x000ea40000300800 */
[----:B------:R-:W-:-:S02]  /*74630*/  IMAD.WIDE R186, R0, 0x4, R6 ;  /* 0x0000000400ba7825 */ /* 0x000fc400078e0206 */
[----:B----4-:R-:W-:Y:S01]  /*74640*/  @P5 STG.E [R188.64], R190 ;  /* 0x000000bebc005986 */ /* 0x010fe2000c101904 */
[----:B------:R-:W-:-:S03]  /*74650*/  ISETP.LT.AND P5, PT, R158, c[0x0][0x178], !P2 ;  /* 0x00005e009e007a0c */ /* 0x000fc600057a1270 */
[----:B------:R1:W-:Y:S01]  /*74660*/  @P1 STG.E [R184.64], R191 ;  /* 0x000000bfb8001986 */ /* 0x0003e2000c101904 */
[----:B------:R-:W-:-:S03]  /*74670*/  ISETP.LT.AND P1, PT, R159, c[0x0][0x178], !P2 ;  /* 0x00005e009f007a0c */ /* 0x000fc60005721270 */
[----:B------:R4:W-:Y:S01]  /*74680*/  @P4 STG.E [R186.64], R192 ;  /* 0x000000c0ba004986 */ /* 0x0009e2000c101904 */
[----:B------:R-:W-:Y:S01]  /*74690*/  ISETP.LT.AND P2, PT, R119, c[0x0][0x178], !P2 ;  /* 0x00005e0077007a0c */ /* 0x000fe20005741270 */
[----:B-1----:R-:W-:-:S04]  /*746a0*/  IMAD.WIDE R184, R0, 0x4, R4 ;  /* 0x0000000400b87825 */ /* 0x002fc800078e0204 */
[C---:B----4-:R-:W-:Y:S01]  /*746b0*/  IMAD.WIDE R186, R3.reuse, 0x4, R182 ;  /* 0x0000000403ba7825 */ /* 0x050fe200078e02b6 */
[----:B------:R1:W-:Y:S03]  /*746c0*/  @P3 STG.E [R184.64], R251 ;  /* 0x000000fbb8003986 */ /* 0x0003e6000c101904 */
[C---:B------:R-:W-:Y:S01]  /*746d0*/  IMAD.WIDE R188, R3.reuse, 0x4, R180 ;  /* 0x0000000403bc7825 */ /* 0x040fe200078e02b4 */
[----:B------:R4:W-:Y:S04]  /*746e0*/  @P6 STG.E [R186.64], R245 ;  /* 0x000000f5ba006986 */ /* 0x0009e8000c101904 */
[----:B------:R4:W-:Y:S01]  /*746f0*/  @P5 STG.E [R188.64], R244 ;  /* 0x000000f4bc005986 */ /* 0x0009e2000c101904 */
[----:B-1----:R-:W-:-:S03]  /*74700*/  IMAD.WIDE R184, R3, 0x4, R4 ;  /* 0x0000000403b87825 */ /* 0x002fc600078e0204 */
[----:B----4-:R-:W4:Y:S01]  /*74710*/  LDL.LU R245, [R1+0x8f4] ;  /* 0x0008f40001f57983 */ /* 0x010f220000300800 */
[----:B------:R-:W-:-:S03]  /*74720*/  IMAD.WIDE R186, R3, 0x4, R6 ;  /* 0x0000000403ba7825 */ /* 0x000fc600078e0206 */
[----:B------:R-:W4:Y:S04]  /*74730*/  LDL.LU R244, [R1+0x414] ;  /* 0x0004140001f47983 */ /* 0x000f280000300800 */
[----:B---3--:R1:W-:Y:S04]  /*74740*/  @P1 STG.E [R186.64], R194 ;  /* 0x000000c2ba001986 */ /* 0x0083e8000c101904 */
[----:B--2---:R2:W-:Y:S04]  /*74750*/  @P2 STG.E [R184.64], R195 ;  /* 0x000000c3b8002986 */ /* 0x0045e8000c101904 */
[----:B-1----:R-:W3:Y:S04]  /*74760*/  LDL.LU R194, [R1+0x304] ;  /* 0x0003040001c27983 */ /* 0x002ee80000300800 */
[----:B--2---:R-:W2:Y:S01]  /*74770*/  LDL.LU R195, [R1+0x2a4] ;  /* 0x0002a40001c37983 */ /* 0x004ea20000300800 */
[----:B------:R-:W-:-:S02]  /*74780*/  IADD3 R190, R123, 0x66, RZ ;  /* 0x000000667bbe7810 */ /* 0x000fc40007ffe0ff */
[----:B------:R-:W-:Y:S01]  /*74790*/  IADD3 R0, R3, c[0x0][0x198], RZ ;  /* 0x0000660003007a10 */ /* 0x000fe20007ffe0ff */
[----:B------:R-:W2:Y:S01]  /*747a0*/  LDL.LU R192, [R1+0x2d0] ;  /* 0x0002d00001c07983 */ /* 0x000ea20000300800 */
[----:B------:R-:W-:-:S03]  /*747b0*/  ISETP.GE.AND P4, PT, R190, c[0x0][0x17c], PT ;  /* 0x00005f00be007a0c */ /* 0x000fc60003f86270 */
[----:B------:R-:W-:Y:S01]  /*747c0*/  IMAD.WIDE R188, R0, 0x4, R182 ;  /* 0x0000000400bc7825 */ /* 0x000fe200078e02b6 */
[----:B------:R-:W-:Y:S01]  /*747d0*/  ISETP.LT.AND P6, PT, R227, c[0x0][0x178], !P4 ;  /* 0x00005e00e3007a0c */ /* 0x000fe200067c1270 */
[----:B------:R-:W2:Y:S01]  /*747e0*/  LDL.LU R251, [R1+0x914] ;  /* 0x0009140001fb7983 */ /* 0x000ea20000300800 */
[----:B------:R-:W-:Y:S02]  /*747f0*/  ISETP.LT.AND P3, PT, R158, c[0x0][0x178], !P4 ;  /* 0x00005e009e007a0c */ /* 0x000fe40006761270 */
[----:B------:R-:W-:Y:S02]  /*74800*/  ISETP.LT.AND P5, PT, R159, c[0x0][0x178], !P4 ;  /* 0x00005e009f007a0c */ /* 0x000fe400067a1270 */
[----:B------:R-:W-:Y:S02]  /*74810*/  IADD3 R190, R123, 0x67, RZ ;  /* 0x000000677bbe7810 */ /* 0x000fe40007ffe0ff */
[----:B------:R-:W-:Y:S02]  /*74820*/  ISETP.LT.AND P4, PT, R119, c[0x0][0x178], !P4 ;  /* 0x00005e0077007a0c */ /* 0x000fe40006781270 */
[----:B------:R-:W-:Y:S01]  /*74830*/  ISETP.GE.AND P1, PT, R190, c[0x0][0x17c], PT ;  /* 0x00005f00be007a0c */ /* 0x000fe20003f26270 */
[----:B------:R-:W-:-:S02]  /*74840*/  IMAD.WIDE R186, R0, 0x4, R180 ;  /* 0x0000000400ba7825 */ /* 0x000fc400078e02b4 */
[----:B------:R1:W-:Y:S01]  /*74850*/  @P6 STG.E [R188.64], R250 ;  /* 0x000000fabc006986 */ /* 0x0003e2000c101904 */
[----:B------:R-:W-:Y:S01]  /*74860*/  ISETP.LT.AND P2, PT, R227, c[0x0][0x178], !P1 ;  /* 0x00005e00e3007a0c */ /* 0x000fe20004f41270 */
[C---:B------:R-:W-:Y:S01]  /*74870*/  IMAD.WIDE R184, R0.reuse, 0x4, R6 ;  /* 0x0000000400b87825 */ /* 0x040fe200078e0206 */
[----:B------:R-:W-:Y:S01]  /*74880*/  IADD3 R3, R0, c[0x0][0x198], RZ ;  /* 0x0000660000037a10 */ /* 0x000fe20007ffe0ff */
[----:B------:R-:W-:Y:S01]  /*74890*/  @P3 STG.E [R186.64], R249 ;  /* 0x000000f9ba003986 */ /* 0x000fe2000c101904 */
[----:B------:R-:W-:-:S03]  /*748a0*/  ISETP.LT.AND P3, PT, R158, c[0x0][0x178], !P1 ;  /* 0x00005e009e007a0c */ /* 0x000fc60004f61270 */
[----:B------:R1:W-:Y:S02]  /*748b0*/  @P5 STG.E [R184.64], R248 ;  /* 0x000000f8b8005986 */ /* 0x0003e4000c101904 */
[----:B-1----:R-:W-:-:S05]  /*748c0*/  IMAD.WIDE R188, R0, 0x4, R4 ;  /* 0x0000000400bc7825 */ /* 0x002fca00078e0204 */
[----:B------:R-:W-:Y:S01]  /*748d0*/  @P4 STG.E [R188.64], R193 ;  /* 0x000000c1bc004986 */ /* 0x000fe2000c101904 */
[----:B------:R-:W-:Y:S01]  /*748e0*/  ISETP.LT.AND P4, PT, R159, c[0x0][0x178], !P1 ;  /* 0x00005e009f007a0c */ /* 0x000fe20004f81270 */
[----:B------:R-:W-:Y:S01]  /*748f0*/  IMAD.WIDE R184, R3, 0x4, R182 ;  /* 0x0000000403b87825 */ /* 0x000fe200078e02b6 */
[----:B------:R-:W-:-:S03]  /*74900*/  ISETP.LT.AND P1, PT, R119, c[0x0][0x178], !P1 ;  /* 0x00005e0077007a0c */ /* 0x000fc60004f21270 */
[C---:B------:R-:W-:Y:S01]  /*74910*/  IMAD.WIDE R186, R3.reuse, 0x4, R180 ;  /* 0x0000000403ba7825 */ /* 0x040fe200078e02b4 */
[C---:B------:R-:W-:Y:S01]  /*74920*/  IADD3 R0, R3.reuse, c[0x0][0x198], RZ ;  /* 0x0000660003007a10 */ /* 0x040fe20007ffe0ff */
[----:B----4-:R1:W-:Y:S04]  /*74930*/  @P2 STG.E [R184.64], R245 ;  /* 0x000000f5b8002986 */ /* 0x0103e8000c101904 */
[----:B------:R4:W-:Y:S01]  /*74940*/  @P3 STG.E [R186.64], R244 ;  /* 0x000000f4ba003986 */ /* 0x0009e2000c101904 */
[----:B-1----:R-:W-:-:S03]  /*74950*/  IMAD.WIDE R184, R3, 0x4, R6 ;  /* 0x0000000403b87825 */ /* 0x002fc600078e0206 */
[----:B------:R-:W2:Y:S01]  /*74960*/  LDL.LU R245, [R1+0x434] ;  /* 0x0004340001f57983 */ /* 0x000ea20000300800 */
[----:B----4-:R-:W-:-:S03]  /*74970*/  IMAD.WIDE R186, R3, 0x4, R4 ;  /* 0x0000000403ba7825 */ /* 0x010fc600078e0204 */
[----:B------:R-:W4:Y:S04]  /*74980*/  LDL.LU R244, [R1+0x334] ;  /* 0x0003340001f47983 */ /* 0x000f280000300800 */
[----:B------:R-:W4:Y:S04]  /*74990*/  LDL.LU R3, [R1+0x430] ;  /* 0x0004300001037983 */ /* 0x000f280000300800 */
[----:B---3--:R1:W-:Y:S04]  /*749a0*/  @P4 STG.E [R184.64], R194 ;  /* 0x000000c2b8004986 */ /* 0x0083e8000c101904 */
[----:B--2---:R2:W-:Y:S04]  /*749b0*/  @P1 STG.E [R186.64], R195 ;  /* 0x000000c3ba001986 */ /* 0x0045e8000c101904 */
[----:B-1----:R-:W3:Y:S04]  /*749c0*/  LDL.LU R185, [R1+0x910] ;  /* 0x0009100001b97983 */ /* 0x002ee80000300800 */
[----:B--2---:R-:W2:Y:S01]  /*749d0*/  LDL.LU R187, [R1+0x330] ;  /* 0x0003300001bb7983 */ /* 0x004ea20000300800 */
[----:B------:R-:W-:-:S02]  /*749e0*/  ISETP.LT.AND P6, PT, R227, c[0x0][0x178], !P0 ;  /* 0x00005e00e3007a0c */ /* 0x000fc400047c1270 */
[----:B------:R-:W-:Y:S02]  /*749f0*/  ISETP.LT.AND P5, PT, R158, c[0x0][0x178], !P0 ;  /* 0x00005e009e007a0c */ /* 0x000fe400047a1270 */
[----:B------:R-:W-:Y:S01]  /*74a00*/  IADD3 R188, R123, 0x69, RZ ;  /* 0x000000697bbc7810 */ /* 0x000fe20007ffe0ff */
[----:B------:R-:W-:Y:S01]  /*74a10*/  IMAD.WIDE R190, R0, 0x4, R180 ;  /* 0x0000000400be7825 */ /* 0x000fe200078e02b4 */
[----:B------:R-:W-:Y:S01]  /*74a20*/  ISETP.LT.AND P3, PT, R159, c[0x0][0x178], !P0 ;  /* 0x00005e009f007a0c */ /* 0x000fe20004761270 */
[----:B------:R-:W2:Y:S01]  /*74a30*/  LDL.LU R194, [R1+0x2d4] ;  /* 0x0002d40001c27983 */ /* 0x000ea20000300800 */
[----:B------:R-:W-:Y:S01]  /*74a40*/  ISETP.GE.AND P2, PT, R188, c[0x0][0x17c], PT ;  /* 0x00005f00bc007a0c */ /* 0x000fe20003f46270 */
[----:B------:R-:W-:Y:S01]  /*74a50*/  IMAD.WIDE R188, R0, 0x4, R182 ;  /* 0x0000000400bc7825 */ /* 0x000fe200078e02b6 */
[----:B------:R-:W-:Y:S01]  /*74a60*/  ISETP.LT.AND P1, PT, R119, c[0x0][0x178], !P0 ;  /* 0x00005e0077007a0c */ /* 0x000fe20004721270 */
[----:B------:R-:W2:Y:S01]  /*74a70*/  LDL.LU R250, [R1+0x930] ;  /* 0x0009300001fa7983 */ /* 0x000ea20000300800 */
[----:B------:R-:W-:-:S03]  /*74a80*/  ISETP.LT.AND P4, PT, R159, c[0x0][0x178], !P2 ;  /* 0x00005e009f007a0c */ /* 0x000fc60005781270 */
[----:B------:R-:W2:Y:S01]  /*74a90*/  LDL.LU R249, [R1+0x900] ;  /* 0x0009000001f97983 */ /* 0x000ea20000300800 */
[----:B------:R-:W-:-:S03]  /*74aa0*/  IADD3 R186, R123, 0x6b, RZ ;  /* 0x0000006b7bba7810 */ /* 0x000fc60007ffe0ff */
[----:B------:R-:W2:Y:S01]  /*74ab0*/  LDL.LU R248, [R1+0x3a0] ;  /* 0x0003a00001f87983 */ /* 0x000ea20000300800 */
[----:B------:R-:W-:-:S03]  /*74ac0*/  ISETP.GE.AND P0, PT, R186, c[0x0][0x17c], PT ;  /* 0x00005f00ba007a0c */ /* 0x000fc60003f06270 */
[----:B------:R-:W2:Y:S04]  /*74ad0*/  LDL.LU R193, [R1+0x310] ;  /* 0x0003100001c17983 */ /* 0x000ea80000300800 */
[----:B------:R-:W2:Y:S04]  /*74ae0*/  LDL.LU R195, [R1+0x934] ;  /* 0x0009340001c37983 */ /* 0x000ea80000300800 */
[----:B---3--:R1:W-:Y:S01]  /*74af0*/  @P6 STG.E [R188.64], R185 ;  /* 0x000000b9bc006986 */ /* 0x0083e2000c101904 */
[----:B------:R-:W-:-:S03]  /*74b00*/  ISETP.LT.AND P6, PT, R227, c[0x0][0x178], !P2 ;  /* 0x00005e00e3007a0c */ /* 0x000fc600057c1270 */
[----:B----4-:R3:W-:Y:S01]  /*74b10*/  @P5 STG.E [R190.64], R3 ;  /* 0x00000003be005986 */ /* 0x0107e2000c101904 */
[----:B------:R-:W-:Y:S01]  /*74b20*/  ISETP.LT.AND P5, PT, R158, c[0x0][0x178], !P2 ;  /* 0x00005e009e007a0c */ /* 0x000fe200057a1270 */
[C---:B-1----:R-:W-:Y:S01]  /*74b30*/  IMAD.WIDE R184, R0.reuse, 0x4, R6 ;  /* 0x0000000400b87825 */ /* 0x042fe200078e0206 */
[----:B------:R-:W-:Y:S02]  /*74b40*/  IADD3 R188, R123, 0x6a, RZ ;  /* 0x0000006a7bbc7810 */ /* 0x000fe40007ffe0ff */
[----:B---3--:R-:W-:Y:S02]  /*74b50*/  IADD3 R3, R0, c[0x0][0x198], RZ ;  /* 0x0000660000037a10 */ /* 0x008fe40007ffe0ff */
[----:B--2---:R1:W-:Y:S01]  /*74b60*/  @P3 STG.E [R184.64], R187 ;  /* 0x000000bbb8003986 */ /* 0x0043e2000c101904 */
[----:B------:R-:W-:Y:S02]  /*74b70*/  ISETP.GE.AND P3, PT, R188, c[0x0][0x17c], PT ;  /* 0x00005f00bc007a0c */ /* 0x000fe40003f66270 */
[----:B------:R-:W-:-:S04]  /*74b80*/  IMAD.WIDE R188, R3, 0x4, R180 ;  /* 0x0000000403bc7825 */ /* 0x000fc800078e02b4 */
[----:B------:R-:W-:-:S04]  /*74b90*/  IMAD.WIDE R190, R3, 0x4, R6 ;  /* 0x0000000403be7825 */ /* 0x000fc800078e0206 */
[----:B-1----:R-:W-:-:S04]  /*74ba0*/  IMAD.WIDE R184, R0, 0x4, R4 ;  /* 0x0000000400b87825 */ /* 0x002fc800078e0204 */
[----:B------:R-:W-:Y:S01]  /*74bb0*/  IMAD.WIDE R186, R3, 0x4, R182 ;  /* 0x0000000403ba7825 */ /* 0x000fe200078e02b6 */
[----:B------:R-:W-:Y:S04]  /*74bc0*/  @P1 STG.E [R184.64], R192 ;  /* 0x000000c0b8001986 */ /* 0x000fe8000c101904 */
[----:B------:R-:W-:Y:S04]  /*74bd0*/  @P6 STG.E [R186.64], R251 ;  /* 0x000000fbba006986 */ /* 0x000fe8000c101904 */
[----:B------:R1:W-:Y:S04]  /*74be0*/  @P5 STG.E [R188.64], R245 ;  /* 0x000000f5bc005986 */ /* 0x0003e8000c101904 */
[----:B------:R2:W-:Y:S04]  /*74bf0*/  @P4 STG.E [R190.64], R244 ;  /* 0x000000f4be004986 */ /* 0x0005e8000c101904 */
[----:B-1----:R-:W3:Y:S04]  /*74c00*/  LDL.LU R245, [R1+0x904] ;  /* 0x0009040001f57983 */ /* 0x002ee80000300800 */
[----:B--2---:R-:W2:Y:S01]  /*74c10*/  LDL.LU R244, [R1+0x3a4] ;  /* 0x0003a40001f47983 */ /* 0x004ea20000300800 */
        /* <DEDUP_REMOVED lines=17> */
[----:B-1----:R-:W2:Y:S01]  /*74d30*/  LDL.LU R194, [R1+0x314] ;  /* 0x0003140001c27983 */ /* 0x002ea20000300800 */
[C---:B------:R-:W-:Y:S01]  /*74d40*/  IADD3 R0, R190.reuse, c[0x0][0x198], RZ ;  /* 0x00006600be007a10 */ /* 0x040fe20007ffe0ff */
[C---:B----4-:R-:W-:Y:S02]  /*74d50*/  IMAD.WIDE R184, R190.reuse, 0x4, R6 ;  /* 0x00000004beb87825 */ /* 0x050fe400078e0206 */
[----:B------:R-:W4:Y:S02]  /*74d60*/  LDL.LU R191, [R1+0x3c0] ;  /* 0x0003c00001bf7983 */ /* 0x000f240000300800 */
[----:B------:R-:W-:-:S02]  /*74d70*/  IMAD.WIDE R186, R190, 0x4, R4 ;  /* 0x00000004beba7825 */ /* 0x000fc400078e0204 */
[----:B------:R1:W-:Y:S02]  /*74d80*/  @P3 STG.E [R184.64], R248 ;  /* 0x000000f8b8003986 */ /* 0x0003e4000c101904 */
[C---:B------:R-:W-:Y:S02]  /*74d90*/  IMAD.WIDE R188, R0.reuse, 0x4, R182 ;  /* 0x0000000400bc7825 */ /* 0x040fe400078e02b6 */
[----:B------:R1:W-:Y:S01]  /*74da0*/  @P1 STG.E [R186.64], R193 ;  /* 0x000000c1ba001986 */ /* 0x0003e2000c101904 */
[C---:B------:R-:W-:Y:S02]  /*74db0*/  IADD3 R3, R123.reuse, 0x6f, RZ ;  /* 0x0000006f7b037810 */ /* 0x040fe40007ffe0ff */
[----:B------:R-:W-:Y:S01]  /*74dc0*/  IADD3 R190, R123, 0x6d, RZ ;  /* 0x0000006d7bbe7810 */ /* 0x000fe20007ffe0ff */
[----:B------:R-:W4:Y:S01]  /*74dd0*/  LDL.LU R250, [R1+0x350] ;  /* 0x0003500001fa7983 */ /* 0x000f220000300800 */
[----:B-1----:R-:W-:-:S04]  /*74de0*/  IMAD.WIDE R184, R0, 0x4, R6 ;  /* 0x0000000400b87825 */ /* 0x002fc800078e0206 */
[----:B------:R-:W-:Y:S01]  /*74df0*/  IMAD.WIDE R186, R0, 0x4, R180 ;  /* 0x0000000400ba7825 */ /* 0x000fe200078e02b4 */
[----:B------:R1:W-:Y:S01]  /*74e00*/  @P5 STG.E [R188.64], R195 ;  /* 0x000000c3bc005986 */ /* 0x0003e2000c101904 */
[----:B------:R-:W-:-:S03]  /*74e10*/  ISETP.LT.AND P1, PT, R119, c[0x0][0x178], !P0 ;  /* 0x00005e0077007a0c */ /* 0x000fc60004721270 */
[----:B------:R-:W4:Y:S01]  /*74e20*/  LDL.LU R249, [R1+0x954] ;  /* 0x0009540001f97983 */ /* 0x000f220000300800 */
[----:B------:R-:W-:Y:S02]  /*74e30*/  ISETP.GE.AND P0, PT, R3, c[0x0][0x17c], PT ;  /* 0x00005f0003007a0c */ /* 0x000fe40003f06270 */
[----:B------:R-:W-:Y:S01]  /*74e40*/  IADD3 R3, R0, c[0x0][0x198], RZ ;  /* 0x0000660000037a10 */ /* 0x000fe20007ffe0ff */
        /* <DEDUP_REMOVED lines=10> */
[----:B------:R-:W-:Y:S01]  /*74ef0*/  ISETP.LT.AND P5, PT, R158, c[0x0][0x178], !P2 ;  /* 0x00005e009e007a0c */ /* 0x000fe200057a1270 */
[----:B------:R-:W-:Y:S01]  /*74f00*/  IMAD.WIDE R186, R3, 0x4, R182 ;  /* 0x0000000403ba7825 */ /* 0x000fe200078e02b6 */
[----:B------:R-:W-:Y:S01]  /*74f10*/  ISETP.LT.AND P6, PT, R159, c[0x0][0x178], !P2 ;  /* 0x00005e009f007a0c */ /* 0x000fe200057c1270 */
[----:B------:R-:W3:Y:S02]  /*74f20*/  LDL.LU R192, [R1+0x990] ;  /* 0x0009900001c07983 */ /* 0x000ee40000300800 */
[----:B------:R-:W-:-:S02]  /*74f30*/  IMAD.WIDE R188, R3, 0x4, R180 ;  /* 0x0000000403bc7825 */ /* 0x000fc400078e02b4 */
[----:B------:R1:W-:Y:S01]  /*74f40*/  @P1 STG.E [R184.64], R194 ;  /* 0x000000c2b8001986 */ /* 0x0003e2000c101904 */
[----:B------:R-:W-:-:S03]  /*74f50*/  ISETP.LT.AND P2, PT, R119, c[0x0][0x178], !P2 ;  /* 0x00005e0077007a0c */ /* 0x000fc60005741270 */
[----:B------:R-:W3:Y:S01]  /*74f60*/  LDL.LU R251, [R1+0x940] ;  /* 0x0009400001fb7983 */ /* 0x000ee20000300800 */
[----:B------:R-:W-:-:S03]  /*74f70*/  ISETP.LT.AND P1, PT, R159, c[0x0][0x178], !P4 ;  /* 0x00005e009f007a0c */ /* 0x000fc60006721270 */
[----:B------:R-:W3:Y:S01]  /*74f80*/  LDL.LU R248, [R1+0x3d0] ;  /* 0x0003d00001f87983 */ /* 0x000ee20000300800 */
[----:B-1----:R-:W-:-:S03]  /*74f90*/  IMAD.WIDE R184, R3, 0x4, R6 ;  /* 0x0000000403b87825 */ /* 0x002fc600078e0206 */
[----:B------:R-:W3:Y:S04]  /*74fa0*/  LDL.LU R193, [R1+0x360] ;  /* 0x0003600001c17983 */ /* 0x000ee80000300800 */
[----:B------:R-:W3:Y:S04]  /*74fb0*/  LDL.LU R194, [R1+0x994] ;  /* 0x0009940001c27983 */ /* 0x000ee80000300800 */
[----:B--2---:R1:W-:Y:S01]  /*74fc0*/  @P3 STG.E [R186.64], R190 ;  /* 0x000000beba003986 */ /* 0x0043e2000c101904 */
[----:B------:R-:W-:-:S03]  /*74fd0*/  ISETP.LT.AND P3, PT, R158, c[0x0][0x178], !P4 ;  /* 0x00005e009e007a0c */ /* 0x000fc60006761270 */
[----:B------:R2:W-:Y:S01]  /*74fe0*/  @P5 STG.E [R188.64], R0 ;  /* 0x00000000bc005986 */ /* 0x0005e2000c101904 */
[----:B------:R-:W-:-:S03]  /*74ff0*/  ISETP.LT.AND P5, PT, R227, c[0x0][0x178], !P4 ;  /* 0x00005e00e3007a0c */ /* 0x000fc600067a1270 */
[----:B----4-:R4:W-:Y:S01]  /*75000*/  @P6 STG.E [R184.64], R191 ;  /* 0x000000bfb8006986 */ /* 0x0109e2000c101904 */
[----:B-1----:R-:W-:Y:S02]  /*75010*/  IADD3 R186, R123, 0x6e, RZ ;  /* 0x0000006e7bba7810 */ /* 0x002fe40007ffe0ff */
[C---:B--2---:R-:W-:Y:S02]  /*75020*/  IADD3 R0, R3.reuse, c[0x0][0x198], RZ ;  /* 0x0000660003007a10 */ /* 0x044fe40007ffe0ff */
[----:B------:R-:W-:Y:S01]  /*75030*/  ISETP.GE.AND P6, PT, R186, c[0x0][0x17c], PT ;  /* 0x00005f00ba007a0c */ /* 0x000fe20003fc6270 */
[----:B----4-:R-:W-:-:S04]  /*75040*/  IMAD.WIDE R190, R3, 0x4, R4 ;  /* 0x0000000403be7825 */ /* 0x010fc800078e0204 */
[C---:B------:R-:W-:Y:S01]  /*75050*/  IMAD.WIDE R184, R0.reuse, 0x4, R182 ;  /* 0x0000000400b87825 */ /* 0x040fe200078e02b6 */
[----:B------:R-:W-:Y:S03]  /*75060*/  @P2 STG.E [R190.64], R250 ;  /* 0x000000fabe002986 */ /* 0x000fe6000c101904 */
[C---:B------:R-:W-:Y:S01]  /*75070*/  IMAD.WIDE R186, R0.reuse, 0x4, R180 ;  /* 0x0000000400ba7825 */ /* 0x040fe200078e02b4 */
[----:B------:R-:W-:Y:S03]  /*75080*/  @P5 STG.E [R184.64], R249 ;  /* 0x000000f9b8005986 */ /* 0x000fe6000c101904 */
[C---:B------:R-:W-:Y:S01]  /*75090*/  IMAD.WIDE R188, R0.reuse, 0x4, R6 ;  /* 0x0000000400bc7825 */ /* 0x040fe200078e0206 */
[----:B------:R1:W-:Y:S04]  /*750a0*/  @P3 STG.E [R186.64], R195 ;  /* 0x000000c3ba003986 */ /* 0x0003e8000c101904 */
[----:B---3--:R2:W-:Y:S04]  /*750b0*/  @P1 STG.E [R188.64], R245 ;  /* 0x000000f5bc001986 */ /* 0x0085e8000c101904 */
[----:B-1----:R-:W3:Y:S04]  /*750c0*/  LDL.LU R195, [R1+0x944] ;  /* 0x0009440001c37983 */ /* 0x002ee80000300800 */
[----:B--2---:R-:W2:Y:S01]  /*750d0*/  LDL.LU R245, [R1+0x3d4] ;  /* 0x0003d40001f57983 */ /* 0x004ea20000300800 */
[----:B------:R-:W-:Y:S01]  /*750e0*/  ISETP.LT.AND P4, PT, R119, c[0x0][0x178], !P4 ;  /* 0x00005e0077007a0c */ /* 0x000fe20006781270 */
[----:B------:R-:W-:Y:S01]  /*750f0*/  IMAD.WIDE R190, R0, 0x4, R4 ;  /* 0x0000000400be7825 */ /* 0x000fe200078e0204 */
[----:B------:R-:W-:-:S02]  /*75100*/  ISETP.LT.AND P2, PT, R227, c[0x0][0x178], !P6 ;  /* 0x00005e00e3007a0c */ /* 0x000fc40007741270 */
[----:B------:R-:W-:Y:S02]  /*75110*/  ISETP.LT.AND P3, PT, R159, c[0x0][0x178], !P6 ;  /* 0x00005e009f007a0c */ /* 0x000fe40007761270 */
[----:B------:R-:W-:-:S07]  /*75120*/  IADD3 R3, R0, c[0x0][0x198], RZ ;  /* 0x0000660000037a10 */ /* 0x000fce0007ffe0ff */
[----:B------:R1:W-:Y:S01]  /*75130*/  @P4 STG.E [R190.64], R244 ;  /* 0x000000f4be004986 */ /* 0x0003e2000c101904 */
[----:B------:R-:W-:Y:S01]  /*75140*/  ISETP.LT.AND P4, PT, R158, c[0x0][0x178], !P6 ;  /* 0x00005e009e007a0c */ /* 0x000fe20007781270 */
[----:B------:R-:W-:Y:S01]  /*75150*/  IMAD.WIDE R188, R3, 0x4, R182 ;  /* 0x0000000403bc7825 */ /* 0x000fe200078e02b6 */
[----:B------:R-:W-:Y:S02]  /*75160*/  IADD3 R0, R123, 0x70, RZ ;  /* 0x000000707b007810 */ /* 0x000fe40007ffe0ff */
[----:B------:R-:W-:Y:S01]  /*75170*/  ISETP.LT.AND P6, PT, R119, c[0x0][0x178], !P6 ;  /* 0x00005e0077007a0c */ /* 0x000fe200077c1270 */
[----:B------:R-:W-:Y:S01]  /*75180*/  IMAD.WIDE R184, R3, 0x4, R180 ;  /* 0x0000000403b87825 */ /* 0x000fe200078e02b4 */
[----:B------:R-:W-:-:S03]  /*75190*/  ISETP.LT.AND P5, PT, R227, c[0x0][0x178], !P0 ;  /* 0x00005e00e3007a0c */ /* 0x000fc600047a1270 */
[C---:B------:R-:W-:Y:S01]  /*751a0*/  IMAD.WIDE R186, R3.reuse, 0x4, R6 ;  /* 0x0000000403ba7825 */ /* 0x040fe200078e0206 */
[----:B-1----:R-:W4:Y:S01]  /*751b0*/  LDL.LU R244, [R1+0x364] ;  /* 0x0003640001f47983 */ /* 0x002f220000300800 */
[----:B------:R-:W-:Y:S02]  /*751c0*/  ISETP.GE.AND P1, PT, R0, c[0x0][0x17c], PT ;  /* 0x00005f0000007a0c */ /* 0x000fe40003f26270 */
[----:B------:R-:W-:Y:S01]  /*751d0*/  IADD3 R0, R3, c[0x0][0x198], RZ ;  /* 0x0000660003007a10 */ /* 0x000fe20007ffe0ff */
[----:B------:R1:W-:Y:S04]  /*751e0*/  @P2 STG.E [R188.64], R192 ;  /* 0x000000c0bc002986 */ /* 0x0003e8000c101904 */
[----:B------:R1:W-:Y:S01]  /*751f0*/  @P4 STG.E [R184.64], R251 ;  /* 0x000000fbb8004986 */ /* 0x0003e2000c101904 */
[----:B------:R-:W-:-:S03]  /*75200*/  ISETP.LT.AND P4, PT, R159, c[0x0][0x178], !P0 ;  /* 0x00005e009f007a0c */ /* 0x000fc60004781270 */
[----:B------:R1:W-:Y:S01]  /*75210*/  @P3 STG.E [R186.64], R248 ;  /* 0x000000f8ba003986 */ /* 0x0003e2000c101904 */
[----:B------:R-:W-:-:S03]  /*75220*/  ISETP.LT.AND P3, PT, R158, c[0x0][0x178], !P0 ;  /* 0x00005e009e007a0c */ /* 0x000fc60004761270 */
[----:B------:R-:W4:Y:S01]  /*75230*/  LDL.LU R250, [R1+0x898] ;  /* 0x0008980001fa7983 */ /* 0x000f220000300800 */
[----:B-1----:R-:W-:-:S03]  /*75240*/  IMAD.WIDE R188, R3, 0x4, R4 ;  /* 0x0000000403bc7825 */ /* 0x002fc600078e0204 */
[----:B------:R-:W4:Y:S01]  /*75250*/  LDL.LU R249, [R1+0x2e8] ;  /* 0x0002e80001f97983 */ /* 0x000f220000300800 */
[----:B------:R-:W-:-:S03]  /*75260*/  IMAD.WIDE R184, R0, 0x4, R182 ;  /* 0x0000000400b87825 */ /* 0x000fc600078e02b6 */
[----:B------:R1:W-:Y:S01]  /*75270*/  @P6 STG.E [R188.64], R193 ;  /* 0x000000c1bc006986 */ /* 0x0003e2000c101904 */
[----:B------:R-:W-:-:S03]  /*75280*/  IMAD.WIDE R186, R0, 0x4, R180 ;  /* 0x0000000400ba7825 */ /* 0x000fc600078e02b4 */
[----:B------:R-:W4:Y:S04]  /*75290*/  LDL.LU R248, [R1+0x298] ;  /* 0x0002980001f87983 */ /* 0x000f280000300800 */
[----:B------:R1:W-:Y:S04]  /*752a0*/  @P5 STG.E [R184.64], R194 ;  /* 0x000000c2b8005986 */ /* 0x0003e8000c101904 */
[----:B-1----:R-:W4:Y:S01]  /*752b0*/  LDL.LU R193, [R1+0x228] ;  /* 0x0002280001c17983 */ /* 0x002f220000300800 */
[----:B------:R-:W-:-:S03]  /*752c0*/  IMAD.WIDE R184, R0, 0x4, R6 ;  /* 0x0000000400b87825 */ /* 0x000fc600078e0206 */
[----:B------:R-:W4:Y:S04]  /*752d0*/  LDL.LU R194, [R1+0x89c] ;  /* 0x00089c0001c27983 */ /* 0x000f280000300800 */
[----:B---3--:R1:W-:Y:S04]  /*752e0*/  @P3 STG.E [R186.64], R195 ;  /* 0x000000c3ba003986 */ /* 0x0083e8000c101904 */
[----:B--2---:R2:W-:Y:S04]  /*752f0*/  @P4 STG.E [R184.64], R245 ;  /* 0x000000f5b8004986 */ /* 0x0045e8000c101904 */
[----:B-1----:R-:W3:Y:S04]  /*75300*/  LDL.LU R195, [R1+0x2ec] ;  /* 0x0002ec0001c37983 */ /* 0x002ee80000300800 */
[----:B--2---:R-:W2:Y:S01]  /*75310*/  LDL.LU R245, [R1+0x29c] ;  /* 0x00029c0001f57983 */ /* 0x004ea20000300800 */
[----:B------:R-:W-:-:S02]  /*75320*/  ISETP.LT.AND P5, PT, R119, c[0x0][0x178], !P0 ;  /* 0x00005e0077007a0c */ /* 0x000fc400047a1270 */
[----:B------:R-:W-:Y:S02]  /*75330*/  IADD3 R188, R123, 0x71, RZ ;  /* 0x000000717bbc7810 */ /* 0x000fe40007ffe0ff */
[----:B------:R-:W-:Y:S02]  /*75340*/  ISETP.LT.AND P6, PT, R227, c[0x0][0x178], !P1 ;  /* 0x00005e00e3007a0c */ /* 0x000fe40004fc1270 */
[----:B------:R-:W-:Y:S01]  /*75350*/  ISETP.GE.AND P2, PT, R188, c[0x0][0x17c], PT ;  /* 0x00005f00bc007a0c */ /* 0x000fe20003f46270 */
[----:B------:R-:W-:Y:S01]  /*75360*/  IMAD.WIDE R188, R0, 0x4, R4 ;  /* 0x0000000400bc7825 */ /* 0x000fe200078e0204 */
[----:B------:R-:W-:Y:S02]  /*75370*/  ISETP.LT.AND P0, PT, R158, c[0x0][0x178], !P1 ;  /* 0x00005e009e007a0c */ /* 0x000fe40004f01270 */
[----:B------:R-:W-:-:S03]  /*75380*/  IADD3 R3, R0, c[0x0][0x198], RZ ;  /* 0x0000660000037a10 */ /* 0x000fc60007ffe0ff */
[----:B----4-:R1:W-:Y:S01]  /*75390*/  @P5 STG.E [R188.64], R244 ;  /* 0x000000f4bc005986 */ /* 0x0103e2000c101904 */
[----:B------:R-:W-:Y:S01]  /*753a0*/  ISETP.LT.AND P5, PT, R159, c[0x0][0x178], !P1 ;  /* 0x00005e009f007a0c */ /* 0x000fe20004fa1270 */
[----:B------:R-:W-:Y:S01]  /*753b0*/  IMAD.WIDE R186, R3, 0x4, R182 ;  /* 0x0000000403ba7825 */ /* 0x000fe200078e02b6 */
[----:B------:R-:W-:-:S03]  /*753c0*/  ISETP.LT.AND P1, PT, R119, c[0x0][0x178], !P1 ;  /* 0x00005e0077007a0c */ /* 0x000fc60004f21270 */
[----:B------:R-:W-:Y:S01]  /*753d0*/  IMAD.WIDE R184, R3, 0x4, R180 ;  /* 0x0000000403b87825 */ /* 0x000fe200078e02b4 */
[----:B-1----:R-:W4:Y:S01]  /*753e0*/  LDL.LU R244, [R1+0x22c] ;  /* 0x00022c0001f47983 */ /* 0x002f220000300800 */
[----:B------:R-:W-:-:S03]  /*753f0*/  ISETP.LT.AND P4, PT, R227, c[0x0][0x178], !P2 ;  /* 0x00005e00e3007a0c */ /* 0x000fc60005781270 */
[----:B------:R1:W-:Y:S01]  /*75400*/  @P6 STG.E [R186.64], R250 ;  /* 0x000000faba006986 */ /* 0x0003e2000c101904 */
[----:B------:R-:W-:Y:S02]  /*75410*/  ISETP.LT.AND P6, PT, R158, c[0x0][0x178], !P2 ;  /* 0x00005e009e007a0c */ /* 0x000fe400057c1270 */
[----:B------:R-:W-:Y:S01]  /*75420*/  ISETP.LT.AND P3, PT, R159, c[0x0][0x178], !P2 ;  /* 0x00005e009f007a0c */ /* 0x000fe20005761270 */
[----:B------:R-:W4:Y:S04]  /*75430*/  LDL.LU R190, [R1+0x8d8] ;  /* 0x0008d80001be7983 */ /* 0x000f280000300800 */
[----:B------:R1:W-:Y:S01]  /*75440*/  @P0 STG.E [R184.64], R249 ;  /* 0x000000f9b8000986 */ /* 0x0003e2000c101904 */
[----:B------:R-:W-:Y:S01]  /*75450*/  IADD3 R188, R123, 0x72, RZ ;  /* 0x000000727bbc7810 */ /* 0x000fe20007ffe0ff */
[----:B-1----:R-:W-:-:S02]  /*75460*/  IMAD.WIDE R186, R3, 0x4, R4 ;  /* 0x0000000403ba7825 */ /* 0x002fc400078e0204 */
[----:B------:R-:W4:Y:S04]  /*75470*/  LDL.LU R191, [R1+0x328] ;  /* 0x0003280001bf7983 */ /* 0x000f280000300800 */
[----:B------:R-:W4:Y:S01]  /*75480*/  LDL.LU R192, [R1+0x2b8] ;  /* 0x0002b80001c07983 */ /* 0x000f220000300800 */
[C---:B------:R-:W-:Y:S01]  /*75490*/  IMAD.WIDE R184, R3.reuse, 0x4, R6 ;  /* 0x0000000403b87825 */ /* 0x040fe200078e0206 */
[----:B------:R-:W-:-:S04]  /*754a0*/  IADD3 R3, R3, c[0x0][0x198], RZ ;  /* 0x0000660003037a10 */ /* 0x000fc80007ffe0ff */
[----:B------:R1:W-:Y:S01]  /*754b0*/  @P5 STG.E [R184.64], R248 ;  /* 0x000000f8b8005986 */ /* 0x0003e2000c101904 */
[----:B------:R-:W-:Y:S01]  /*754c0*/  ISETP.GE.AND P5, PT, R188, c[0x0][0x17c], PT ;  /* 0x00005f00bc007a0c */ /* 0x000fe20003fa6270 */
[C---:B------:R-:W-:Y:S02]  /*754d0*/  IMAD.WIDE R188, R3.reuse, 0x4, R6 ;  /* 0x0000000403bc7825 */ /* 0x040fe400078e0206 */
[----:B------:R1:W-:Y:S02]  /*754e0*/  @P1 STG.E [R186.64], R193 ;  /* 0x000000c1ba001986 */ /* 0x0003e4000c101904 */
[----:B-1----:R-:W-:-:S04]  /*754f0*/  IMAD.WIDE R184, R3, 0x4, R182 ;  /* 0x0000000403b87825 */ /* 0x002fc800078e02b6 */
[----:B------:R-:W-:Y:S01]  /*75500*/  IMAD.WIDE R186, R3, 0x4, R180 ;  /* 0x0000000403ba7825 */ /* 0x000fe200078e02b4 */
[----:B------:R-:W-:Y:S04]  /*75510*/  @P4 STG.E [R184.64], R194 ;  /* 0x000000c2b8004986 */ /* 0x000fe8000c101904 */
[----:B---3--:R1:W-:Y:S04]  /*75520*/  @P6 STG.E [R186.64], R195 ;  /* 0x000000c3ba006986 */ /* 0x0083e8000c101904 */
[----:B--2---:R2:W-:Y:S04]  /*75530*/  @P3 STG.E [R188.64], R245 ;  /* 0x000000f5bc003986 */ /* 0x0045e8000c101904 */
[----:B-1----:R-:W3:Y:S04]  /*75540*/  LDL.LU R195, [R1+0x278] ;  /* 0x0002780001c37983 */ /* 0x002ee80000300800 */
[----:B--2---:R-:W2:Y:S04]  /*75550*/  LDL.LU R245, [R1+0x8dc] ;  /* 0x0008dc0001f57983 */ /* 0x004ea80000300800 */
[----:B------:R-:W2:Y:S04]  /*75560*/  LDL.LU R251, [R1+0x32c] ;  /* 0x00032c0001fb7983 */ /* 0x000ea80000300800 */
[----:B------:R-:W2:Y:S01]  /*75570*/  LDL.LU R194, [R1+0x2bc] ;  /* 0x0002bc0001c27983 */ /* 0x000ea20000300800 */
[----:B------:R-:W-:-:S02]  /*75580*/  ISETP.LT.AND P2, PT, R119, c[0x0][0x178], !P2 ;  /* 0x00005e0077007a0c */ /* 0x000fc40005741270 */
[----:B------:R-:W-:Y:S01]  /*75590*/  IADD3 R0, R123, 0x79, RZ ;  /* 0x000000797b007810 */ /* 0x000fe20007ffe0ff */
[----:B------:R-:W-:Y:S01]  /*755a0*/  IMAD.WIDE R184, R3, 0x4, R4 ;  /* 0x0000000403b87825 */ /* 0x000fe200078e0204 */
[----:B------:R-:W-:Y:S02]  /*755b0*/  ISETP.LT.AND P1, PT, R227, c[0x0][0x178], !P5 ;  /* 0x00005e00e3007a0c */ /* 0x000fe40006f21270 */
[----:B------:R-:W-:Y:S02]  /*755c0*/  ISETP.GE.AND P0, PT, R0, c[0x0][0x17c], PT ;  /* 0x00005f0000007a0c */ /* 0x000fe40003f06270 */
[----:B------:R-:W-:Y:S02]  /*755d0*/  IADD3 R0, R3, c[0x0][0x198], RZ ;  /* 0x0000660003007a10 */ /* 0x000fe40007ffe0ff */
[----:B------:R-:W-:-:S03]  /*755e0*/  ISETP.LT.AND P3, PT, R158, c[0x0][0x178], !P5 ;  /* 0x00005e009e007a0c */ /* 0x000fc60006f61270 */
[----:B----4-:R1:W-:Y:S01]  /*755f0*/  @P2 STG.E [R184.64], R244 ;  /* 0x000000f4b8002986 */ /* 0x0103e2000c101904 */
[----:B------:R-:W-:Y:S01]  /*75600*/  IADD3 R188, R123, 0x73, RZ ;  /* 0x000000737bbc7810 */ /* 0x000fe20007ffe0ff */
[----:B------:R-:W-:Y:S01]  /*75610*/  IMAD.WIDE R186, R0, 0x4, R182 ;  /* 0x0000000400ba7825 */ /* 0x000fe200078e02b6 */
[----:B------:R-:W-:Y:S02]  /*75620*/  ISETP.LT.AND P6, PT, R159, c[0x0][0x178], !P5 ;  /* 0x00005e009f007a0c */ /* 0x000fe40006fc1270 */
[----:B------:R-:W-:Y:S01]  /*75630*/  ISETP.GE.AND P4, PT, R188, c[0x0][0x17c], PT ;  /* 0x00005f00bc007a0c */ /* 0x000fe20003f86270 */
[----:B-1----:R-:W4:Y:S01]  /*75640*/  LDL.LU R244, [R1+0x27c] ;  /* 0x00027c0001f47983 */ /* 0x002f220000300800 */
[----:B------:R-:W-:Y:S01]  /*75650*/  IADD3 R3, R123, 0x74, RZ ;  /* 0x000000747b037810 */ /* 0x000fe20007ffe0ff */
[----:B------:R-:W-:Y:S01]  /*75660*/  IMAD.WIDE R184, R0, 0x4, R6 ;  /* 0x0000000400b87825 */ /* 0x000fe200078e0206 */
[----:B------:R-:W-:Y:S01]  /*75670*/  ISETP.LT.AND P5, PT, R119, c[0x0][0x178], !P5 ;  /* 0x00005e0077007a0c */ /* 0x000fe20006fa1270 */
[----:B------:R-:W4:Y:S04]  /*75680*/  LDL.LU R250, [R1+0x8e8] ;  /* 0x0008e80001fa7983 */ /* 0x000f280000300800 */
[----:B------:R1:W-:Y:S01]  /*75690*/  @P1 STG.E [R186.64], R190 ;  /* 0x000000beba001986 */ /* 0x0003e2000c101904 */
[----:B------:R-:W-:-:S02]  /*756a0*/  ISETP.LT.AND P1, PT, R227, c[0x0][0x178], !P4 ;  /* 0x00005e00e3007a0c */ /* 0x000fc40006721270 */
[----:B------:R-:W-:Y:S01]  /*756b0*/  ISETP.GE.AND P2, PT, R3, c[0x0][0x17c], PT ;  /* 0x00005f0003007a0c */ /* 0x000fe20003f46270 */
[----:B------:R-:W4:Y:S01]  /*756c0*/  LDL.LU R249, [R1+0x348] ;  /* 0x0003480001f97983 */ /* 0x000f220000300800 */
[C---:B------:R-:W-:Y:S01]  /*756d0*/  IADD3 R3, R0.reuse, c[0x0][0x198], RZ ;  /* 0x0000660000037a10 */ /* 0x040fe20007ffe0ff */
[C---:B------:R-:W-:Y:S02]  /*756e0*/  IMAD.WIDE R188, R0.reuse, 0x4, R4 ;  /* 0x0000000400bc7825 */ /* 0x040fe400078e0204 */
[----:B------:R-:W4:Y:S02]  /*756f0*/  LDL.LU R248, [R1+0x2f8] ;  /* 0x0002f80001f87983 */ /* 0x000f240000300800 */
[----:B-1----:R-:W-:Y:S02]  /*75700*/  IMAD.WIDE R186, R0, 0x4, R180 ;  /* 0x0000000400ba7825 */ /* 0x002fe400078e02b4 */
[----:B------:R-:W4:Y:S04]  /*75710*/  LDL.LU R193, [R1+0x288] ;  /* 0x0002880001c17983 */ /* 0x000f280000300800 */
[----:B------:R-:W-:Y:S01]  /*75720*/  @P3 STG.E [R186.64], R191 ;  /* 0x000000bfba003986 */ /* 0x000fe2000c101904 */
[----:B------:R-:W-:-:S03]  /*75730*/  ISETP.LT.AND P3, PT, R158, c[0x0][0x178], !P4 ;  /* 0x00005e009e007a0c */ /* 0x000fc60006761270 */
[----:B------:R1:W-:Y:S01]  /*75740*/  @P6 STG.E [R184.64], R192 ;  /* 0x000000c0b8006986 */ /* 0x0003e2000c101904 */
[----:B------:R-:W-:Y:S01]  /*75750*/  ISETP.LT.AND P6, PT, R159, c[0x0][0x178], !P4 ;  /* 0x00005e009f007a0c */ /* 0x000fe200067c1270 */
[----:B-1----:R-:W-:-:S04]  /*75760*/  IMAD.WIDE R184, R3, 0x4, R182 ;  /* 0x0000000403b87825 */ /* 0x002fc800078e02b6 */
[C---:B------:R-:W-:Y:S01]  /*75770*/  IMAD.WIDE R186, R3.reuse, 0x4, R180 ;  /* 0x0000000403ba7825 */ /* 0x040fe200078e02b4 */
[----:B---3--:R1:W-:Y:S04]  /*75780*/  @P5 STG.E [R188.64], R195 ;  /* 0x000000c3bc005986 */ /* 0x0083e8000c101904 */
[----:B--2---:R2:W-:Y:S04]  /*75790*/  @P1 STG.E [R184.64], R245 ;  /* 0x000000f5b8001986 */ /* 0x0045e8000c101904 */
[----:B-1----:R-:W3:Y:S04]  /*757a0*/  LDL.LU R195, [R1+0x8ec] ;  /* 0x0008ec0001c37983 */ /* 0x002ee80000300800 */
[----:B--2---:R-:W2:Y:S01]  /*757b0*/  LDL.LU R245, [R1+0x34c] ;  /* 0x00034c0001f57983 */ /* 0x004ea20000300800 */
[----:B------:R-:W-:-:S03]  /*757c0*/  IMAD.WIDE R184, R3, 0x4, R6 ;  /* 0x0000000403b87825 */ /* 0x000fc600078e0206 */
[----:B------:R-:W-:Y:S04]  /*757d0*/  @P3 STG.E [R186.64], R251 ;  /* 0x000000fbba003986 */ /* 0x000fe8000c101904 */
[----:B------:R1:W-:Y:S04]  /*757e0*/  @P6 STG.E [R184.64], R194 ;  /* 0x000000c2b8006986 */ /* 0x0003e8000c101904 */
[----:B-1----:R-:W2:Y:S01]  /*757f0*/  LDL.LU R194, [R1+0x2fc] ;  /* 0x0002fc0001c27983 */ /* 0x002ea20000300800 */
[----:B------:R-:W-:Y:S02]  /*75800*/  ISETP.LT.AND P4, PT, R119, c[0x0][0x178], !P4 ;  /* 0x00005e0077007a0c */ /* 0x000fe40006781270 */
[----:B------:R-:W-:Y:S01]  /*75810*/  IADD3 R0, R123, 0x75, RZ ;  /* 0x000000757b007810 */ /* 0x000fe20007ffe0ff */
[----:B------:R-:W-:Y:S01]  /*75820*/  IMAD.WIDE R188, R3, 0x4, R4 ;  /* 0x0000000403bc7825 */ /* 0x000fe200078e0204 */
[----:B------:R-:W-:-:S02]  /*75830*/  ISETP.LT.AND P5, PT, R227, c[0x0][0x178], !P2 ;  /* 0x00005e00e3007a0c */ /* 0x000fc400057a1270 */
[----:B------:R-:W-:Y:S02]  /*75840*/  ISETP.GE.AND P1, PT, R0, c[0x0][0x17c], PT ;  /* 0x00005f0000007a0c */ /* 0x000fe40003f26270 */
[----:B------:R-:W-:Y:S02]  /*75850*/  IADD3 R0, R3, c[0x0][0x198], RZ ;  /* 0x0000660003007a10 */ /* 0x000fe40007ffe0ff */
[----:B------:R-:W-:-:S03]  /*75860*/  ISETP.LT.AND P3, PT, R158, c[0x0][0x178], !P2 ;  /* 0x00005e009e007a0c */ /* 0x000fc60005761270 */
[----:B----4-:R1:W-:Y:S01]  /*75870*/  @P4 STG.E [R188.64], R244 ;  /* 0x000000f4bc004986 */ /* 0x0103e2000c101904 */
[----:B------:R-:W-:Y:S01]  /*75880*/  ISETP.LT.AND P4, PT, R159, c[0x0][0x178], !P2 ;  /* 0x00005e009f007a0c */ /* 0x000fe20005781270 */
[----:B------:R-:W-:Y:S01]  /*75890*/  IMAD.WIDE R186, R0, 0x4, R182 ;  /* 0x0000000400ba7825 */ /* 0x000fe200078e02b6 */
[----:B------:R-:W-:-:S04]  /*758a0*/  ISETP.LT.AND P2, PT, R119, c[0x0][0x178], !P2 ;  /* 0x00005e0077007a0c */ /* 0x000fc80005741270 */
[----:B------:R4:W-:Y:S01]  /*758b0*/  @P5 STG.E [R186.64], R250 ;  /* 0x000000faba005986 */ /* 0x0009e2000c101904 */
[----:B------:R-:W-:Y:S01]  /*758c0*/  ISETP.LT.AND P5, PT, R227, c[0x0][0x178], !P1 ;  /* 0x00005e00e3007a0c */ /* 0x000fe20004fa1270 */
[----:B------:R-:W-:Y:S01]  /*758d0*/  IMAD.WIDE R184, R0, 0x4, R6 ;  /* 0x0000000400b87825 */ /* 0x000fe200078e0206 */
[----:B------:R-:W-:Y:S02]  /*758e0*/  ISETP.LT.AND P6, PT, R158, c[0x0][0x178], !P1 ;  /* 0x00005e009e007a0c */ /* 0x000fe40004fc1270 */
[C---:B------:R-:W-:Y:S01]  /*758f0*/  IADD3 R3, R0.reuse, c[0x0][0x198], RZ ;  /* 0x0000660000037a10 */ /* 0x040fe20007ffe0ff */
[C---:B-1----:R-:W-:Y:S01]  /*75900*/  IMAD.WIDE R188, R0.reuse, 0x4, R4 ;  /* 0x0000000400bc7825 */ /* 0x042fe200078e0204 */
[----:B------:R-:W2:Y:S03]  /*75910*/  LDL.LU R244, [R1+0x28c] ;  /* 0x00028c0001f47983 */ /* 0x000ea60000300800 */
[----:B----4-:R-:W-:Y:S01]  /*75920*/  IMAD.WIDE R186, R0, 0x4, R180 ;  /* 0x0000000400ba7825 */ /* 0x010fe200078e02b4 */
[----:B------:R-:W4:Y:S04]  /*75930*/  LDL.LU R250, [R1+0x2a8] ;  /* 0x0002a80001fa7983 */ /* 0x000f280000300800 */
[----:B------:R1:W-:Y:S04]  /*75940*/  @P3 STG.E [R186.64], R249 ;  /* 0x000000f9ba003986 */ /* 0x0003e8000c101904 */
[----:B------:R1:W-:Y:S04]  /*75950*/  @P4 STG.E [R184.64], R248 ;  /* 0x000000f8b8004986 */ /* 0x0003e8000c101904 */
[----:B------:R-:W-:Y:S01]  /*75960*/  @P2 STG.E [R188.64], R193 ;  /* 0x000000c1bc002986 */ /* 0x000fe2000c101904 */
[----:B------:R-:W-:Y:S01]  /*75970*/  ISETP.LT.AND P2, PT, R159, c[0x0][0x178], !P1 ;  /* 0x00005e009f007a0c */ /* 0x000fe20004f41270 */
[----:B-1----:R-:W-:-:S02]  /*75980*/  IMAD.WIDE R186, R3, 0x4, R182 ;  /* 0x0000000403ba7825 */ /* 0x002fc400078e02b6 */
[----:B------:R-:W4:Y:S02]  /*75990*/  LDL.LU R249, [R1+0x8fc] ;  /* 0x0008fc0001f97983 */ /* 0x000f240000300800 */
[C---:B------:R-:W-:Y:S01]  /*759a0*/  IMAD.WIDE R184, R3.reuse, 0x4, R180 ;  /* 0x0000000403b87825 */ /* 0x040fe200078e02b4 */
[----:B------:R-:W-:Y:S02]  /*759b0*/  IADD3 R0, R3, c[0x0][0x198], RZ ;  /* 0x0000660003007a10 */ /* 0x000fe40007ffe0ff */
[----:B------:R-:W-:Y:S01]  /*759c0*/  IADD3 R192, R123, 0x77, RZ ;  /* 0x000000777bc07810 */ /* 0x000fe20007ffe0ff */
[----:B---3--:R1:W-:Y:S04]  /*759d0*/  @P5 STG.E [R186.64], R195 ;  /* 0x000000c3ba005986 */ /* 0x0083e8000c101904 */
[----:B--2---:R2:W-:Y:S04]  /*759e0*/  @P6 STG.E [R184.64], R245 ;  /* 0x000000f5b8006986 */ /* 0x0045e8000c101904 */
[----:B-1----:R-:W3:Y:S01]  /*759f0*/  LDL.LU R195, [R1+0x41c] ;  /* 0x00041c0001c37983 */ /* 0x002ee20000300800 */
[----:B--2---:R-:W-:-:S03]  /*75a00*/  IMAD.WIDE R184, R3, 0x4, R6 ;  /* 0x0000000403b87825 */ /* 0x004fc600078e0206 */
[----:B------:R-:W2:Y:S01]  /*75a10*/  LDL.LU R245, [R1+0x30c] ;  /* 0x00030c0001f57983 */ /* 0x000ea20000300800 */
[----:B------:R-:W-:-:S03]  /*75a20*/  IMAD.WIDE R186, R3, 0x4, R4 ;  /* 0x0000000403ba7825 */ /* 0x000fc600078e0204 */
[----:B------:R-:W2:Y:S04]  /*75a30*/  LDL.LU R3, [R1+0x418] ;  /* 0x0004180001037983 */ /* 0x000ea80000300800 */
[----:B------:R1:W-:Y:S01]  /*75a40*/  @P2 STG.E [R184.64], R194 ;  /* 0x000000c2b8002986 */ /* 0x0003e2000c101904 */
[----:B------:R-:W-:-:S03]  /*75a50*/  ISETP.GE.AND P2, PT, R192, c[0x0][0x17c], PT ;  /* 0x00005f00c0007a0c */ /* 0x000fc60003f46270 */
[----:B-1----:R-:W2:Y:S04]  /*75a60*/  LDL.LU R185, [R1+0x8f8] ;  /* 0x0008f80001b97983 */ /* 0x002ea80000300800 */
[----:B------:R-:W3:Y:S01]  /*75a70*/  LDL.LU R192, [R1+0x308] ;  /* 0x0003080001c07983 */ /* 0x000ee20000300800 */
[----:B------:R-:W-:-:S04]  /*75a80*/  IADD3 R190, R123, 0x76, RZ ;  /* 0x000000767bbe7810 */ /* 0x000fc80007ffe0ff */
[----:B------:R-:W-:Y:S02]  /*75a90*/  ISETP.GE.AND P3, PT, R190, c[0x0][0x17c], PT ;  /* 0x00005f00be007a0c */ /* 0x000fe40003f66270 */
[----:B------:R-:W-:Y:S02]  /*75aa0*/  ISETP.LT.AND P1, PT, R119, c[0x0][0x178], !P1 ;  /* 0x00005e0077007a0c */ /* 0x000fe40004f21270 */
[----:B------:R-:W-:Y:S02]  /*75ab0*/  ISETP.LT.AND P5, PT, R227, c[0x0][0x178], !P3 ;  /* 0x00005e00e3007a0c */ /* 0x000fe40005fa1270 */
[----:B------:R-:W-:Y:S02]  /*75ac0*/  ISETP.LT.AND P4, PT, R158, c[0x0][0x178], !P3 ;  /* 0x00005e009e007a0c */ /* 0x000fe40005f81270 */
[----:B------:R-:W-:Y:S01]  /*75ad0*/  ISETP.LT.AND P6, PT, R159, c[0x0][0x178], !P3 ;  /* 0x00005e009f007a0c */ /* 0x000fe20005fc1270 */
[----:B------:R-:W-:-:S04]  /*75ae0*/  IMAD.WIDE R188, R0, 0x4, R182 ;  /* 0x0000000400bc7825 */ /* 0x000fc800078e02b6 */
[----:B------:R-:W-:Y:S02]  /*75af0*/  IMAD.WIDE R190, R0, 0x4, R180 ;  /* 0x0000000400be7825 */ /* 0x000fe400078e02b4 */
[----:B------:R1:W-:Y:S04]  /*75b00*/  @P1 STG.E [R186.64], R244 ;  /* 0x000000f4ba001986 */ /* 0x0003e8000c101904 */
[----:B-1----:R-:W4:Y:S04]  /*75b10*/  LDL.LU R244, [R1+0x2ac] ;  /* 0x0002ac0001f47983 */ /* 0x002f280000300800 */
[----:B------:R-:W4:Y:S04]  /*75b20*/  LDL.LU R251, [R1+0x438] ;  /* 0x0004380001fb7983 */ /* 0x000f280000300800 */
[----:B------:R-:W4:Y:S04]  /*75b30*/  LDL.LU R248, [R1+0x338] ;  /* 0x0003380001f87983 */ /* 0x000f280000300800 */
[----:B------:R-:W4:Y:S04]  /*75b40*/  LDL.LU R193, [R1+0x2d8] ;  /* 0x0002d80001c17983 */ /* 0x000f280000300800 */
[----:B------:R-:W4:Y:S01]  /*75b50*/  LDL.LU R194, [R1+0x91c] ;  /* 0x00091c0001c27983 */ /* 0x000f220000300800 */
[----:B------:R-:W-:-:S02]  /*75b60*/  ISETP.LT.AND P3, PT, R119, c[0x0][0x178], !P3 ;  /* 0x00005e0077007a0c */ /* 0x000fc40005f61270 */
[----:B------:R-:W-:Y:S01]  /*75b70*/  ISETP.LT.AND P1, PT, R159, c[0x0][0x178], !P2 ;  /* 0x00005e009f007a0c */ /* 0x000fe20005721270 */
[----:B--2---:R1:W-:Y:S04]  /*75b80*/  @P5 STG.E [R188.64], R185 ;  /* 0x000000b9bc005986 */ /* 0x0043e8000c101904 */
[----:B------:R-:W-:Y:S01]  /*75b90*/  @P4 STG.E [R190.64], R3 ;  /* 0x00000003be004986 */ /* 0x000fe2000c101904 */
[----:B-1----:R-:W-:-:S05]  /*75ba0*/  IMAD.WIDE R184, R0, 0x4, R6 ;  /* 0x0000000400b87825 */ /* 0x002fca00078e0206 */
[----:B---3--:R1:W-:Y:S02]  /*75bb0*/  @P6 STG.E [R184.64], R192 ;  /* 0x000000c0b8006986 */ /* 0x0083e4000c101904 */
[----:B-1----:R-:W-:-:S04]  /*75bc0*/  IADD3 R192, R123, 0x78, RZ ;  /* 0x000000787bc07810 */ /* 0x002fc80007ffe0ff */
[----:B------:R-:W-:Y:S02]  /*75bd0*/  ISETP.GE.AND P6, PT, R192, c[0x0][0x17c], PT ;  /* 0x00005f00c0007a0c */ /* 0x000fe40003fc6270 */
[----:B------:R-:W2:Y:S01]  /*75be0*/  LDL.LU R192, [R1+0x918] ;  /* 0x0009180001c07983 */ /* 0x000ea20000300800 */
[----:B------:R-:W-:Y:S02]  /*75bf0*/  ISETP.LT.AND P5, PT, R227, c[0x0][0x178], !P2 ;  /* 0x00005e00e3007a0c */ /* 0x000fe400057a1270 */
[----:B------:R-:W-:Y:S02]  /*75c00*/  ISETP.LT.AND P4, PT, R158, c[0x0][0x178], !P2 ;  /* 0x00005e009e007a0c */ /* 0x000fe40005781270 */
[C---:B------:R-:W-:Y:S01]  /*75c10*/  IADD3 R3, R0.reuse, c[0x0][0x198], RZ ;  /* 0x0000660000037a10 */ /* 0x040fe20007ffe0ff */
[----:B------:R-:W-:-:S04]  /*75c20*/  IMAD.WIDE R184, R0, 0x4, R4 ;  /* 0x0000000400b87825 */ /* 0x000fc800078e0204 */
[C---:B------:R-:W-:Y:S01]  /*75c30*/  IMAD.WIDE R186, R3.reuse, 0x4, R182 ;  /* 0x0000000403ba7825 */ /* 0x040fe200078e02b6 */
[----:B----4-:R-:W-:Y:S03]  /*75c40*/  @P3 STG.E [R184.64], R250 ;  /* 0x000000fab8003986 */ /* 0x010fe6000c101904 */
[C---:B------:R-:W-:Y:S01]  /*75c50*/  IMAD.WIDE R188, R3.reuse, 0x4, R180 ;  /* 0x0000000403bc7825 */ /* 0x040fe200078e02b4 */
[----:B------:R-:W-:Y:S03]  /*75c60*/  @P5 STG.E [R186.64], R249 ;  /* 0x000000f9ba005986 */ /* 0x000fe6000c101904 */
[----:B------:R-:W-:Y:S01]  /*75c70*/  IMAD.WIDE R190, R3, 0x4, R6 ;  /* 0x0000000403be7825 */ /* 0x000fe200078e0206 */
[----:B------:R1:W-:Y:S04]  /*75c80*/  @P4 STG.E [R188.64], R195 ;  /* 0x000000c3bc004986 */ /* 0x0003e8000c101904 */
[----:B------:R3:W-:Y:S04]  /*75c90*/  @P1 STG.E [R190.64], R245 ;  /* 0x000000f5be001986 */ /* 0x0007e8000c101904 */
[----:B-1----:R-:W4:Y:S04]  /*75ca0*/  LDL.LU R195, [R1+0x43c] ;  /* 0x00043c0001c37983 */ /* 0x002f280000300800 */
[----:B---3--:R-:W3:Y:S01]  /*75cb0*/  LDL.LU R245, [R1+0x33c] ;  /* 0x00033c0001f57983 */ /* 0x008ee20000300800 */
[----:B------:R-:W-:Y:S01]  /*75cc0*/  ISETP.LT.AND P2, PT, R119, c[0x0][0x178], !P2 ;  /* 0x00005e0077007a0c */ /* 0x000fe20005741270 */
[----:B------:R-:W-:Y:S01]  /*75cd0*/  IMAD.WIDE R184, R3, 0x4, R4 ;  /* 0x0000000403b87825 */ /* 0x000fe200078e0204 */
[----:B------:R-:W-:-:S02]  /*75ce0*/  ISETP.LT.AND P3, PT, R227, c[0x0][0x178], !P6 ;  /* 0x00005e00e3007a0c */ /* 0x000fc40007761270 */
[----:B------:R-:W-:Y:S02]  /*75cf0*/  ISETP.LT.AND P1, PT, R158, c[0x0][0x178], !P6 ;  /* 0x00005e009e007a0c */ /* 0x000fe40007721270 */
[----:B------:R-:W-:Y:S02]  /*75d00*/  ISETP.LT.AND P5, PT, R159, c[0x0][0x178], !P6 ;  /* 0x00005e009f007a0c */ /* 0x000fe400077a1270 */
[----:B------:R-:W-:-:S05]  /*75d10*/  IADD3 R3, R3, c[0x0][0x198], RZ ;  /* 0x0000660003037a10 */ /* 0x000fca0007ffe0ff */
[----:B------:R1:W-:Y:S01]  /*75d20*/  @P2 STG.E [R184.64], R244 ;  /* 0x000000f4b8002986 */ /* 0x0003e2000c101904 */
[----:B------:R-:W-:Y:S01]  /*75d30*/  IADD3 R0, R123, 0x7a, RZ ;  /* 0x0000007a7b007810 */ /* 0x000fe20007ffe0ff */
[----:B------:R-:W-:Y:S01]  /*75d40*/  IMAD.WIDE R190, R3, 0x4, R182 ;  /* 0x0000000403be7825 */ /* 0x000fe200078e02b6 */
[----:B------:R-:W-:Y:S01]  /*75d50*/  ISETP.LT.AND P6, PT, R119, c[0x0][0x178], !P6 ;  /* 0x00005e0077007a0c */ /* 0x000fe200077c1270 */
[----:B-1----:R-:W3:Y:S04]  /*75d60*/  LDL.LU R244, [R1+0x2dc] ;  /* 0x0002dc0001f47983 */ /* 0x002ee80000300800 */
[----:B------:R-:W3:Y:S01]  /*75d70*/  LDL.LU R250, [R1+0x938] ;  /* 0x0009380001fa7983 */ /* 0x000ee20000300800 */
[----:B------:R-:W-:Y:S01]  /*75d80*/  IMAD.WIDE R188, R3, 0x4, R180 ;  /* 0x0000000403bc7825 */ /* 0x000fe200078e02b4 */
[----:B------:R-:W-:-:S03]  /*75d90*/  ISETP.LT.AND P2, PT, R227, c[0x0][0x178], !P0 ;  /* 0x00005e00e3007a0c */ /* 0x000fc60004741270 */
[C---:B------:R-:W-:Y:S01]  /*75da0*/  IMAD.WIDE R186, R3.reuse, 0x4, R6 ;  /* 0x0000000403ba7825 */ /* 0x040fe200078e0206 */
[----:B------:R-:W-:Y:S01]  /*75db0*/  ISETP.GE.AND P4, PT, R0, c[0x0][0x17c], PT ;  /* 0x00005f0000007a0c */ /* 0x000fe20003f86270 */
[----:B------:R-:W3:Y:S01]  /*75dc0*/  LDL.LU R249, [R1+0x908] ;  /* 0x0009080001f97983 */ /* 0x000ee20000300800 */
[C---:B------:R-:W-:Y:S01]  /*75dd0*/  IADD3 R0, R3.reuse, c[0x0][0x198], RZ ;  /* 0x0000660003007a10 */ /* 0x040fe20007ffe0ff */
[----:B------:R-:W-:Y:S02]  /*75de0*/  IMAD.WIDE R184, R3, 0x4, R4 ;  /* 0x0000000403b87825 */ /* 0x000fe400078e0204 */
[----:B--2---:R1:W-:Y:S04]  /*75df0*/  @P3 STG.E [R190.64], R192 ;  /* 0x000000c0be003986 */ /* 0x0043e8000c101904 */
[----:B------:R-:W-:Y:S04]  /*75e00*/  @P1 STG.E [R188.64], R251 ;  /* 0x000000fbbc001986 */ /* 0x000fe8000c101904 */
[----:B------:R2:W-:Y:S01]  /*75e10*/  @P5 STG.E [R186.64], R248 ;  /* 0x000000f8ba005986 */ /* 0x0005e2000c101904 */
[----:B-1----:R-:W-:-:S03]  /*75e20*/  IMAD.WIDE R190, R0, 0x4, R182 ;  /* 0x0000000400be7825 */ /* 0x002fc600078e02b6 */
[----:B------:R1:W-:Y:S01]  /*75e30*/  @P6 STG.E [R184.64], R193 ;  /* 0x000000c1b8006986 */ /* 0x0003e2000c101904 */
[----:B------:R-:W-:-:S03]  /*75e40*/  ISETP.LT.AND P3, PT, R158, c[0x0][0x178], !P0 ;  /* 0x00005e009e007a0c */ /* 0x000fc60004761270 */
[----:B--2---:R-:W2:Y:S04]  /*75e50*/  LDL.LU R248, [R1+0x3a8] ;  /* 0x0003a80001f87983 */ /* 0x004ea80000300800 */
[----:B------:R4:W-:Y:S01]  /*75e60*/  @P2 STG.E [R190.64], R194 ;  /* 0x000000c2be002986 */ /* 0x0009e2000c101904 */
[----:B------:R-:W-:Y:S02]  /*75e70*/  ISETP.LT.AND P2, PT, R159, c[0x0][0x178], !P0 ;  /* 0x00005e009f007a0c */ /* 0x000fe40004741270 */
[----:B-1----:R-:W-:Y:S01]  /*75e80*/  IADD3 R184, R123, 0x7b, RZ ;  /* 0x0000007b7bb87810 */ /* 0x002fe20007ffe0ff */
[----:B------:R-:W-:Y:S01]  /*75e90*/  IMAD.WIDE R186, R0, 0x4, R180 ;  /* 0x0000000400ba7825 */ /* 0x000fe200078e02b4 */
[----:B------:R-:W2:Y:S02]  /*75ea0*/  LDL.LU R193, [R1+0x318] ;  /* 0x0003180001c17983 */ /* 0x000ea40000300800 */
[----:B------:R-:W-:Y:S01]  /*75eb0*/  ISETP.GE.AND P1, PT, R184, c[0x0][0x17c], PT ;  /* 0x00005f00b8007a0c */ /* 0x000fe20003f26270 */
[----:B------:R-:W-:Y:S01]  /*75ec0*/  IMAD.WIDE R184, R0, 0x4, R6 ;  /* 0x0000000400b87825 */ /* 0x000fe200078e0206 */
[----:B----4-:R1:W-:Y:S04]  /*75ed0*/  @P3 STG.E [R186.64], R195 ;  /* 0x000000c3ba003986 */ /* 0x0103e8000c101904 */
[----:B------:R-:W4:Y:S04]  /*75ee0*/  LDL.LU R194, [R1+0x93c] ;  /* 0x00093c0001c27983 */ /* 0x000f280000300800 */
[----:B---3--:R3:W-:Y:S04]  /*75ef0*/  @P2 STG.E [R184.64], R245 ;  /* 0x000000f5b8002986 */ /* 0x0087e8000c101904 */
[----:B-1----:R-:W4:Y:S04]  /*75f00*/  LDL.LU R195, [R1+0x90c] ;  /* 0x00090c0001c37983 */ /* 0x002f280000300800 */
[----:B---3--:R-:W3:Y:S01]  /*75f10*/  LDL.LU R245, [R1+0x3ac] ;  /* 0x0003ac0001f57983 */ /* 0x008ee20000300800 */
[----:B------:R-:W-:-:S02]  /*75f20*/  ISETP.LT.AND P0, PT, R119, c[0x0][0x178], !P0 ;  /* 0x00005e0077007a0c */ /* 0x000fc40004701270 */
[----:B------:R-:W-:Y:S02]  /*75f30*/  ISETP.LT.AND P6, PT, R227, c[0x0][0x178], !P4 ;  /* 0x00005e00e3007a0c */ /* 0x000fe400067c1270 */
[C---:B------:R-:W-:Y:S01]  /*75f40*/  IADD3 R3, R0.reuse, c[0x0][0x198], RZ ;  /* 0x0000660000037a10 */ /* 0x040fe20007ffe0ff */
[----:B------:R-:W-:-:S04]  /*75f50*/  IMAD.WIDE R188, R0, 0x4, R4 ;  /* 0x0000000400bc7825 */ /* 0x000fc800078e0204 */
[----:B------:R-:W-:Y:S01]  /*75f60*/  IMAD.WIDE R190, R3, 0x4, R182 ;  /* 0x0000000403be7825 */ /* 0x000fe200078e02b6 */
[----:B------:R-:W-:-:S03]  /*75f70*/  ISETP.LT.AND P5, PT, R158, c[0x0][0x178], !P4 ;  /* 0x00005e009e007a0c */ /* 0x000fc600067a1270 */
[----:B------:R1:W-:Y:S04]  /*75f80*/  @P0 STG.E [R188.64], R244 ;  /* 0x000000f4bc000986 */ /* 0x0003e8000c101904 */
[----:B------:R1:W-:Y:S01]  /*75f90*/  @P6 STG.E [R190.64], R250 ;  /* 0x000000fabe006986 */ /* 0x0003e2000c101904 */
[----:B------:R-:W-:Y:S01]  /*75fa0*/  ISETP.LT.AND P6, PT, R159, c[0x0][0x178], !P4 ;  /* 0x00005e009f007a0c */ /* 0x000fe200067c1270 */
[----:B------:R-:W-:-:S04]  /*75fb0*/  IMAD.WIDE R186, R3, 0x4, R180 ;  /* 0x0000000403ba7825 */ /* 0x000fc800078e02b4 */
[----:B------:R-:W-:Y:S01]  /*75fc0*/  IMAD.WIDE R184, R3, 0x4, R6 ;  /* 0x0000000403b87825 */ /* 0x000fe200078e0206 */
[----:B------:R1:W-:Y:S04]  /*75fd0*/  @P5 STG.E [R186.64], R249 ;  /* 0x000000f9ba005986 */ /* 0x0003e8000c101904 */
[----:B-1----:R-:W3:Y:S01]  /*75fe0*/  LDL.LU R244, [R1+0x31c] ;  /* 0x00031c0001f47983 */ /* 0x002ee20000300800 */
[----:B------:R-:W-:Y:S02]  /*75ff0*/  IADD3 R191, R123, 0x7c, RZ ;  /* 0x0000007c7bbf7810 */ /* 0x000fe40007ffe0ff */
[----:B------:R-:W-:Y:S01]  /*76000*/  ISETP.LT.AND P4, PT, R119, c[0x0][0x178], !P4 ;  /* 0x00005e0077007a0c */ /* 0x000fe20006781270 */
[----:B------:R-:W3:Y:S01]  /*76010*/  LDL.LU R192, [R1+0x928] ;  /* 0x0009280001c07983 */ /* 0x000ee20000300800 */
[----:B------:R-:W-:-:S02]  /*76020*/  ISETP.LT.AND P5, PT, R227, c[0x0][0x178], !P1 ;  /* 0x00005e00e3007a0c */ /* 0x000fc40004fa1270 */
[C---:B------:R-:W-:Y:S02]  /*76030*/  IADD3 R0, R3.reuse, c[0x0][0x198], RZ ;  /* 0x0000660003007a10 */ /* 0x040fe40007ffe0ff */
[----:B------:R-:W-:Y:S01]  /*76040*/  ISETP.LT.AND P3, PT, R158, c[0x0][0x178], !P1 ;  /* 0x00005e009e007a0c */ /* 0x000fe20004f61270 */
[----:B------:R-:W-:Y:S01]  /*76050*/  IMAD.WIDE R186, R3, 0x4, R4 ;  /* 0x0000000403ba7825 */ /* 0x000fe200078e0204 */
[----:B------:R-:W-:-:S03]  /*76060*/  ISETP.LT.AND P0, PT, R159, c[0x0][0x178], !P1 ;  /* 0x00005e009f007a0c */ /* 0x000fc60004f01270 */
[----:B------:R-:W-:Y:S01]  /*76070*/  IMAD.WIDE R188, R0, 0x4, R182 ;  /* 0x0000000400bc7825 */ /* 0x000fe200078e02b6 */
[----:B--2---:R1:W-:Y:S01]  /*76080*/  @P6 STG.E [R184.64], R248 ;  /* 0x000000f8b8006986 */ /* 0x0043e2000c101904 */
[----:B------:R-:W-:-:S03]  /*76090*/  ISETP.GE.AND P6, PT, R191, c[0x0][0x17c], PT ;  /* 0x00005f00bf007a0c */ /* 0x000fc60003fc6270 */
[----:B------:R-:W2:Y:S04]  /*760a0*/  LDL.LU R191, [R1+0x958] ;  /* 0x0009580001bf7983 */ /* 0x000ea80000300800 */
[----:B------:R-:W2:Y:S04]  /*760b0*/  LDL.LU R251, [R1+0x3c8] ;  /* 0x0003c80001fb7983 */ /* 0x000ea80000300800 */
[----:B------:R4:W-:Y:S01]  /*760c0*/  @P4 STG.E [R186.64], R193 ;  /* 0x000000c1ba004986 */ /* 0x0009e2000c101904 */
[----:B-1----:R-:W-:-:S03]  /*760d0*/  IMAD.WIDE R184, R0, 0x4, R180 ;  /* 0x0000000400b87825 */ /* 0x002fc600078e02b4 */
[----:B------:R-:W2:Y:S04]  /*760e0*/  LDL.LU R248, [R1+0x358] ;  /* 0x0003580001f87983 */ /* 0x000ea80000300800 */
[----:B----4-:R1:W-:Y:S01]  /*760f0*/  @P5 STG.E [R188.64], R194 ;  /* 0x000000c2bc005986 */ /* 0x0103e2000c101904 */
[----:B------:R-:W-:-:S03]  /*76100*/  IMAD.WIDE R186, R0, 0x4, R6 ;  /* 0x0000000400ba7825 */ /* 0x000fc600078e0206 */
[----:B------:R4:W-:Y:S04]  /*76110*/  @P3 STG.E [R184.64], R195 ;  /* 0x000000c3b8003986 */ /* 0x0009e8000c101904 */
[----:B-1----:R-:W2:Y:S04]  /*76120*/  LDL.LU R194, [R1+0x95c] ;  /* 0x00095c0001c27983 */ /* 0x002ea80000300800 */
[----:B---3--:R1:W-:Y:S04]  /*76130*/  @P0 STG.E [R186.64], R245 ;  /* 0x000000f5ba000986 */ /* 0x0083e8000c101904 */
[----:B----4-:R-:W3:Y:S04]  /*76140*/  LDL.LU R195, [R1+0x92c] ;  /* 0x00092c0001c37983 */ /* 0x010ee80000300800 */
[----:B-1----:R-:W4:Y:S01]  /*76150*/  LDL.LU R245, [R1+0x3cc] ;  /* 0x0003cc0001f57983 */ /* 0x002f220000300800 */
[----:B------:R-:W-:-:S02]  /*76160*/  ISETP.LT.AND P1, PT, R119, c[0x0][0x178], !P1 ;  /* 0x00005e0077007a0c */ /* 0x000fc40004f21270 */
[----:B------:R-:W-:Y:S02]  /*76170*/  ISETP.LT.AND P4, PT, R227, c[0x0][0x178], !P6 ;  /* 0x00005e00e3007a0c */ /* 0x000fe40007781270 */
[----:B------:R-:W-:Y:S02]  /*76180*/  ISETP.LT.AND P5, PT, R158, c[0x0][0x178], !P6 ;  /* 0x00005e009e007a0c */ /* 0x000fe400077a1270 */
[C---:B------:R-:W-:Y:S02]  /*76190*/  IADD3 R190, R123.reuse, 0x7e, RZ ;  /* 0x0000007e7bbe7810 */ /* 0x040fe40007ffe0ff */
[C---:B------:R-:W-:Y:S01]  /*761a0*/  IADD3 R3, R0.reuse, c[0x0][0x198], RZ ;  /* 0x0000660000037a10 */ /* 0x040fe20007ffe0ff */
[----:B------:R-:W-:Y:S01]  /*761b0*/  IMAD.WIDE R184, R0, 0x4, R4 ;  /* 0x0000000400b87825 */ /* 0x000fe200078e0204 */
[----:B------:R-:W-:Y:S02]  /*761c0*/  ISETP.GE.AND P2, PT, R190, c[0x0][0x17c], PT ;  /* 0x00005f00be007a0c */ /* 0x000fe40003f46270 */
[----:B------:R-:W-:Y:S01]  /*761d0*/  IADD3 R190, R123, 0x7d, RZ ;  /* 0x0000007d7bbe7810 */ /* 0x000fe20007ffe0ff */
[----:B------:R-:W-:Y:S01]  /*761e0*/  IMAD.WIDE R186, R3, 0x4, R182 ;  /* 0x0000000403ba7825 */ /* 0x000fe200078e02b6 */
[----:B------:R-:W-:Y:S01]  /*761f0*/  ISETP.LT.AND P0, PT, R159, c[0x0][0x178], !P6 ;  /* 0x00005e009f007a0c */ /* 0x000fe20007701270 */
[----:B------:R1:W-:Y:S02]  /*76200*/  @P1 STG.E [R184.64], R244 ;  /* 0x000000f4b8001986 */ /* 0x0003e4000c101904 */
[----:B------:R-:W-:Y:S01]  /*76210*/  IMAD.WIDE R188, R3, 0x4, R180 ;  /* 0x0000000403bc7825 */ /* 0x000fe200078e02b4 */
[----:B------:R-:W-:-:S02]  /*76220*/  ISETP.GE.AND P3, PT, R190, c[0x0][0x17c], PT ;  /* 0x00005f00be007a0c */ /* 0x000fc40003f66270 */
[----:B------:R-:W-:Y:S01]  /*76230*/  ISETP.LT.AND P6, PT, R119, c[0x0][0x178], !P6 ;  /* 0x00005e0077007a0c */ /* 0x000fe200077c1270 */
[----:B-1----:R-:W4:Y:S01]  /*76240*/  LDL.LU R244, [R1+0x35c] ;  /* 0x00035c0001f47983 */ /* 0x002f220000300800 */
[----:B------:R-:W-:Y:S01]  /*76250*/  IMAD.WIDE R184, R3, 0x4, R6 ;  /* 0x0000000403b87825 */ /* 0x000fe200078e0206 */
[----:B------:R-:W-:Y:S02]  /*76260*/  ISETP.LT.AND P1, PT, R158, c[0x0][0x178], !P3 ;  /* 0x00005e009e007a0c */ /* 0x000fe40005f21270 */
[----:B------:R-:W4:Y:S04]  /*76270*/  LDL.LU R250, [R1+0x998] ;  /* 0x0009980001fa7983 */ /* 0x000f280000300800 */
[----:B------:R-:W4:Y:S04]  /*76280*/  LDL.LU R249, [R1+0x948] ;  /* 0x0009480001f97983 */ /* 0x000f280000300800 */
[----:B------:R-:W4:Y:S04]  /*76290*/  LDL.LU R193, [R1+0x3d8] ;  /* 0x0003d80001c17983 */ /* 0x000f280000300800 */
[----:B--2---:R1:W-:Y:S04]  /*762a0*/  @P4 STG.E [R186.64], R191 ;  /* 0x000000bfba004986 */ /* 0x0043e8000c101904 */
[----:B------:R2:W-:Y:S01]  /*762b0*/  @P5 STG.E [R188.64], R192 ;  /* 0x000000c0bc005986 */ /* 0x0005e2000c101904 */
[----:B------:R-:W-:-:S02]  /*762c0*/  ISETP.LT.AND P5, PT, R227, c[0x0][0x178], !P3 ;  /* 0x00005e00e3007a0c */ /* 0x000fc40005fa1270 */
[----:B------:R-:W-:Y:S01]  /*762d0*/  ISETP.LT.AND P4, PT, R159, c[0x0][0x178], !P3 ;  /* 0x00005e009f007a0c */ /* 0x000fe20005f81270 */
[C---:B-1----:R-:W-:Y:S01]  /*762e0*/  IMAD.WIDE R186, R3.reuse, 0x4, R4 ;  /* 0x0000000403ba7825 */ /* 0x042fe200078e0204 */
[----:B------:R-:W-:Y:S01]  /*762f0*/  IADD3 R3, R3, c[0x0][0x198], RZ ;  /* 0x0000660003037a10 */ /* 0x000fe20007ffe0ff */
[----:B------:R1:W-:Y:S04]  /*76300*/  @P0 STG.E [R184.64], R251 ;  /* 0x000000fbb8000986 */ /* 0x0003e8000c101904 */
[----:B------:R2:W-:Y:S02]  /*76310*/  @P6 STG.E [R186.64], R248 ;  /* 0x000000f8ba006986 */ /* 0x0005e4000c101904 */
[----:B--2---:R-:W-:-:S04]  /*76320*/  IMAD.WIDE R188, R3, 0x4, R6 ;  /* 0x0000000403bc7825 */ /* 0x004fc800078e0206 */
[----:B-1----:R-:W-:-:S04]  /*76330*/  IMAD.WIDE R184, R3, 0x4, R182 ;  /* 0x0000000403b87825 */ /* 0x002fc800078e02b6 */
[----:B------:R-:W-:Y:S01]  /*76340*/  IMAD.WIDE R186, R3, 0x4, R180 ;  /* 0x0000000403ba7825 */ /* 0x000fe200078e02b4 */
[----:B------:R1:W-:Y:S04]  /*76350*/  @P5 STG.E [R184.64], R194 ;  /* 0x000000c2b8005986 */ /* 0x0003e8000c101904 */
[----:B---3--:R2:W-:Y:S04]  /*76360*/  @P1 STG.E [R186.64], R195 ;  /* 0x000000c3ba001986 */ /* 0x0085e8000c101904 */
[----:B-1----:R-:W3:Y:S04]  /*76370*/  LDL.LU R194, [R1+0x368] ;  /* 0x0003680001c27983 */ /* 0x002ee80000300800 */
[----:B----4-:R1:W-:Y:S04]  /*76380*/  @P4 STG.E [R188.64], R245 ;  /* 0x000000f5bc004986 */ /* 0x0103e8000c101904 */
[----:B--2---:R-:W2:Y:S04]  /*76390*/  LDL.LU R195, [R1+0x99c] ;  /* 0x00099c0001c37983 */ /* 0x004ea80000300800 */
[----:B------:R-:W4:Y:S04]  /*763a0*/  LDL.LU R248, [R1+0x94c] ;  /* 0x00094c0001f87983 */ /* 0x000f280000300800 */
[----:B-1----:R-:W4:Y:S01]  /*763b0*/  LDL.LU R245, [R1+0x3dc] ;  /* 0x0003dc0001f57983 */ /* 0x002f220000300800 */
[----:B------:R-:W-:-:S02]  /*763c0*/  ISETP.LT.AND P3, PT, R119, c[0x0][0x178], !P3 ;  /* 0x00005e0077007a0c */ /* 0x000fc40005f61270 */
[----:B------:R-:W-:Y:S01]  /*763d0*/  IADD3 R0, R123, 0x81, RZ ;  /* 0x000000817b007810 */ /* 0x000fe20007ffe0ff */
[----:B------:R-:W-:Y:S01]  /*763e0*/  IMAD.WIDE R184, R3, 0x4, R4 ;  /* 0x0000000403b87825 */ /* 0x000fe200078e0204 */
[----:B------:R-:W-:Y:S02]  /*763f0*/  ISETP.LT.AND P6, PT, R227, c[0x0][0x178], !P2 ;  /* 0x00005e00e3007a0c */ /* 0x000fe400057c1270 */
[----:B------:R-:W-:Y:S02]  /*76400*/  ISETP.GE.AND P0, PT, R0, c[0x0][0x17c], PT ;  /* 0x00005f0000007a0c */ /* 0x000fe40003f06270 */
[----:B------:R-:W-:Y:S02]  /*76410*/  ISETP.LT.AND P5, PT, R158, c[0x0][0x178], !P2 ;  /* 0x00005e009e007a0c */ /* 0x000fe400057a1270 */
[----:B------:R-:W-:Y:S02]  /*76420*/  IADD3 R0, R3, c[0x0][0x198], RZ ;  /* 0x0000660003007a10 */ /* 0x000fe40007ffe0ff */
[----:B------:R-:W-:Y:S01]  /*76430*/  IADD3 R190, R123, 0x7f, RZ ;  /* 0x0000007f7bbe7810 */ /* 0x000fe20007ffe0ff */
[----:B------:R1:W-:Y:S01]  /*76440*/  @P3 STG.E [R184.64], R244 ;  /* 0x000000f4b8003986 */ /* 0x0003e2000c101904 */
[----:B------:R-:W-:Y:S01]  /*76450*/  ISETP.LT.AND P1, PT, R159, c[0x0][0x178], !P2 ;  /* 0x00005e009f007a0c */ /* 0x000fe20005721270 */
[----:B------:R-:W-:Y:S01]  /*76460*/  IMAD.WIDE R186, R0, 0x4, R182 ;  /* 0x0000000400ba7825 */ /* 0x000fe200078e02b6 */
[----:B------:R-:W-:-:S02]  /*76470*/  ISETP.GE.AND P4, PT, R190, c[0x0][0x17c], PT ;  /* 0x00005f00be007a0c */ /* 0x000fc40003f86270 */
[----:B------:R-:W-:Y:S01]  /*76480*/  ISETP.LT.AND P2, PT, R119, c[0x0][0x178], !P2 ;  /* 0x00005e0077007a0c */ /* 0x000fe20005741270 */
[----:B------:R-:W-:Y:S01]  /*76490*/  IMAD.WIDE R188, R0, 0x4, R180 ;  /* 0x0000000400bc7825 */ /* 0x000fe200078e02b4 */
[----:B-1----:R-:W4:Y:S01]  /*764a0*/  LDL.LU R244, [R1+0x36c] ;  /* 0x00036c0001f47983 */ /* 0x002f220000300800 */
[----:B------:R-:W-:-:S03]  /*764b0*/  ISETP.LT.AND P3, PT, R158, c[0x0][0x178], !P4 ;  /* 0x00005e009e007a0c */ /* 0x000fc60006761270 */
[----:B------:R1:W-:Y:S01]  /*764c0*/  @P6 STG.E [R186.64], R250 ;  /* 0x000000faba006986 */ /* 0x0003e2000c101904 */
[----:B------:R-:W-:Y:S01]  /*764d0*/  ISETP.LT.AND P6, PT, R227, c[0x0][0x178], !P4 ;  /* 0x00005e00e3007a0c */ /* 0x000fe200067c1270 */
[C---:B------:R-:W-:Y:S02]  /*764e0*/  IMAD.WIDE R184, R0.reuse, 0x4, R6 ;  /* 0x0000000400b87825 */ /* 0x040fe400078e0206 */
[----:B------:R-:W4:Y:S01]  /*764f0*/  LDL.LU R191, [R1+0xa90] ;  /* 0x000a900001bf7983 */ /* 0x000f220000300800 */
[----:B------:R-:W-:-:S03]  /*76500*/  IADD3 R3, R0, c[0x0][0x198], RZ ;  /* 0x0000660000037a10 */ /* 0x000fc60007ffe0ff */
[----:B------:R1:W-:Y:S01]  /*76510*/  @P5 STG.E [R188.64], R249 ;  /* 0x000000f9bc005986 */ /* 0x0003e2000c101904 */
[----:B------:R-:W-:-:S03]  /*76520*/  ISETP.LT.AND P5, PT, R159, c[0x0][0x178], !P4 ;  /* 0x00005e009f007a0c */ /* 0x000fc600067a1270 */
[----:B------:R-:W4:Y:S01]  /*76530*/  LDL.LU R192, [R1+0xa20] ;  /* 0x000a200001c07983 */ /* 0x000f220000300800 */
[----:B-1----:R-:W-:-:S03]  /*76540*/  IMAD.WIDE R186, R0, 0x4, R4 ;  /* 0x0000000400ba7825 */ /* 0x002fc600078e0204 */
[----:B------:R1:W-:Y:S01]  /*76550*/  @P1 STG.E [R184.64], R193 ;  /* 0x000000c1b8001986 */ /* 0x0003e2000c101904 */
[----:B------:R-:W-:-:S03]  /*76560*/  IADD3 R188, R123, 0x80, RZ ;  /* 0x000000807bbc7810 */ /* 0x000fc60007ffe0ff */
[----:B------:R-:W4:Y:S01]  /*76570*/  LDL.LU R250, [R1+0x400] ;  /* 0x0004000001fa7983 */ /* 0x000f220000300800 */
[----:B------:R-:W-:Y:S01]  /*76580*/  ISETP.GE.AND P1, PT, R188, c[0x0][0x17c], PT ;  /* 0x00005f00bc007a0c */ /* 0x000fe20003f26270 */
[C---:B------:R-:W-:Y:S02]  /*76590*/  IMAD.WIDE R188, R3.reuse, 0x4, R180 ;  /* 0x0000000403bc7825 */ /* 0x040fe400078e02b4 */
[----:B-1----:R-:W4:Y:S02]  /*765a0*/  LDL.LU R193, [R1+0x380] ;  /* 0x0003800001c17983 */ /* 0x002f240000300800 */
[C---:B------:R-:W-:Y:S02]  /*765b0*/  IMAD.WIDE R184, R3.reuse, 0x4, R182 ;  /* 0x0000000403b87825 */ /* 0x040fe400078e02b6 */
[----:B---3--:R1:W-:Y:S04]  /*765c0*/  @P2 STG.E [R186.64], R194 ;  /* 0x000000c2ba002986 */ /* 0x0083e8000c101904 */
[----:B--2---:R2:W-:Y:S01]  /*765d0*/  @P6 STG.E [R184.64], R195 ;  /* 0x000000c3b8006986 */ /* 0x0045e2000c101904 */
[----:B-1----:R-:W-:-:S03]  /*765e0*/  IMAD.WIDE R186, R3, 0x4, R6 ;  /* 0x0000000403ba7825 */ /* 0x002fc600078e0206 */
[----:B------:R-:W3:Y:S04]  /*765f0*/  LDL.LU R194, [R1+0xa94] ;  /* 0x000a940001c27983 */ /* 0x000ee80000300800 */
[----:B----4-:R-:W-:Y:S04]  /*76600*/  @P3 STG.E [R188.64], R248 ;  /* 0x000000f8bc003986 */ /* 0x010fe8000c101904 */
[----:B--2---:R-:W2:Y:S04]  /*76610*/  LDL.LU R195, [R1+0xa24] ;  /* 0x000a240001c37983 */ /* 0x004ea80000300800 */
[----:B------:R1:W-:Y:S04]  /*76620*/  @P5 STG.E [R186.64], R245 ;  /* 0x000000f5ba005986 */ /* 0x0003e8000c101904 */
[----:B-1----:R-:W4:Y:S01]  /*76630*/  LDL.LU R245, [R1+0x404] ;  /* 0x0004040001f57983 */ /* 0x002f220000300800 */
[----:B------:R-:W-:Y:S01]  /*76640*/  ISETP.LT.AND P4, PT, R119, c[0x0][0x178], !P4 ;  /* 0x00005e0077007a0c */ /* 0x000fe20006781270 */
[----:B------:R-:W-:Y:S01]  /*76650*/  IMAD.WIDE R184, R3, 0x4, R4 ;  /* 0x0000000403b87825 */ /* 0x000fe200078e0204 */
[----:B------:R-:W-:-:S02]  /*76660*/  ISETP.LT.AND P2, PT, R227, c[0x0][0x178], !P1 ;  /* 0x00005e00e3007a0c */ /* 0x000fc40004f41270 */
[----:B------:R-:W-:Y:S02]  /*76670*/  ISETP.LT.AND P3, PT, R158, c[0x0][0x178], !P1 ;  /* 0x00005e009e007a0c */ /* 0x000fe40004f61270 */
[----:B------:R-:W-:Y:S02]  /*76680*/  IADD3 R3, R3, c[0x0][0x198], RZ ;  /* 0x0000660003037a10 */ /* 0x000fe40007ffe0ff */
[----:B------:R-:W-:-:S05]  /*76690*/  ISETP.LT.AND P6, PT, R227, c[0x0][0x178], !P0 ;  /* 0x00005e00e3007a0c */ /* 0x000fca00047c1270 */
[----:B------:R1:W-:Y:S01]  /*766a0*/  @P4 STG.E [R184.64], R244 ;  /* 0x000000f4b8004986 */ /* 0x0003e2000c101904 */
[----:B------:R-:W-:Y:S01]  /*766b0*/  ISETP.LT.AND P4, PT, R159, c[0x0][0x178], !P1 ;  /* 0x00005e009f007a0c */ /* 0x000fe20004f81270 */
[----:B------:R-:W-:Y:S01]  /*766c0*/  IMAD.WIDE R186, R3, 0x4, R180 ;  /* 0x0000000403ba7825 */ /* 0x000fe200078e02b4 */
[----:B------:R-:W-:Y:S02]  /*766d0*/  ISETP.LT.AND P1, PT, R119, c[0x0][0x178], !P1 ;  /* 0x00005e0077007a0c */ /* 0x000fe40004f21270 */
[----:B------:R-:W-:Y:S01]  /*766e0*/  IADD3 R188, R123, 0x82, RZ ;  /* 0x000000827bbc7810 */ /* 0x000fe20007ffe0ff */
[----:B-1----:R-:W4:Y:S01]  /*766f0*/  LDL.LU R244, [R1+0x384] ;  /* 0x0003840001f47983 */ /* 0x002f220000300800 */
[----:B------:R-:W-:-:S03]  /*76700*/  IMAD.WIDE R184, R3, 0x4, R182 ;  /* 0x0000000403b87825 */ /* 0x000fc600078e02b6 */
[----:B------:R-:W4:Y:S04]  /*76710*/  LDL.LU R251, [R1+0xb90] ;  /* 0x000b900001fb7983 */ /* 0x000f280000300800 */
[----:B------:R-:W4:Y:S01]  /*76720*/  LDL.LU R249, [R1+0xa40] ;  /* 0x000a400001f97983 */ /* 0x000f220000300800 */
[----:B------:R-:W-:-:S03]  /*76730*/  IADD3 R0, R3, c[0x0][0x198], RZ ;  /* 0x0000660003007a10 */ /* 0x000fc60007ffe0ff */
[----:B------:R-:W4:Y:S01]  /*76740*/  LDL.LU R248, [R1+0x660] ;  /* 0x0006600001f87983 */ /* 0x000f220000300800 */
[----:B------:R-:W-:-:S03]  /*76750*/  ISETP.LT.AND P5, PT, R158, c[0x0][0x178], !P0 ;  /* 0x00005e009e007a0c */ /* 0x000fc600047a1270 */
[----:B------:R1:W-:Y:S01]  /*76760*/  @P2 STG.E [R184.64], R191 ;  /* 0x000000bfb8002986 */ /* 0x0003e2000c101904 */
[----:B------:R-:W-:-:S03]  /*76770*/  ISETP.GE.AND P2, PT, R188, c[0x0][0x17c], PT ;  /* 0x00005f00bc007a0c */ /* 0x000fc60003f46270 */
[----:B------:R1:W-:Y:S01]  /*76780*/  @P3 STG.E [R186.64], R192 ;  /* 0x000000c0ba003986 */ /* 0x0003e2000c101904 */
[----:B------:R-:W-:Y:S01]  /*76790*/  ISETP.LT.AND P3, PT, R159, c[0x0][0x178], !P0 ;  /* 0x00005e009f007a0c */ /* 0x000fe20004761270 */
[----:B------:R-:W-:-:S04]  /*767a0*/  IMAD.WIDE R188, R0, 0x4, R182 ;  /* 0x0000000400bc7825 */ /* 0x000fc800078e02b6 */
[----:B-1----:R-:W-:-:S04]  /*767b0*/  IMAD.WIDE R184, R3, 0x4, R6 ;  /* 0x0000000403b87825 */ /* 0x002fc800078e0206 */
[----:B------:R-:W-:Y:S01]  /*767c0*/  IMAD.WIDE R186, R3, 0x4, R4 ;  /* 0x0000000403ba7825 */ /* 0x000fe200078e0204 */
[----:B------:R1:W-:Y:S03]  /*767d0*/  @P4 STG.E [R184.64], R250 ;  /* 0x000000fab8004986 */ /* 0x0003e6000c101904 */
[C---:B------:R-:W-:Y:S01]  /*767e0*/  IMAD.WIDE R190, R0.reuse, 0x4, R180 ;  /* 0x0000000400be7825 */ /* 0x040fe200078e02b4 */
[----:B------:R1:W-:Y:S03]  /*767f0*/  @P1 STG.E [R186.64], R193 ;  /* 0x000000c1ba001986 */ /* 0x0003e6000c101904 */
[----:B-1----:R-:W-:Y:S01]  /*76800*/  IMAD.WIDE R184, R0, 0x4, R6 ;  /* 0x0000000400b87825 */ /* 0x002fe200078e0206 */
[----:B------:R-:W4:Y:S04]  /*76810*/  LDL.LU R193, [R1+0x390] ;  /* 0x0003900001c17983 */ /* 0x000f280000300800 */
[----:B---3--:R1:W-:Y:S04]  /*76820*/  @P6 STG.E [R188.64], R194 ;  /* 0x000000c2bc006986 */ /* 0x0083e8000c101904 */
[----:B--2---:R2:W-:Y:S04]  /*76830*/  @P5 STG.E [R190.64], R195 ;  /* 0x000000c3be005986 */ /* 0x0045e8000c101904 */
[----:B-1----:R-:W3:Y:S04]  /*76840*/  LDL.LU R194, [R1+0xb94] ;  /* 0x000b940001c27983 */ /* 0x002ee80000300800 */
[----:B--2---:R-:W2:Y:S04]  /*76850*/  LDL.LU R195, [R1+0xa44] ;  /* 0x000a440001c37983 */ /* 0x004ea80000300800 */
[----:B----4-:R1:W-:Y:S04]  /*76860*/  @P3 STG.E [R184.64], R245 ;  /* 0x000000f5b8003986 */ /* 0x0103e8000c101904 */
[----:B-1----:R-:W4:Y:S01]  /*76870*/  LDL.LU R245, [R1+0x664] ;  /* 0x0006640001f57983 */ /* 0x002f220000300800 */
[----:B------:R-:W-:-:S02]  /*76880*/  ISETP.LT.AND P1, PT, R119, c[0x0][0x178], !P0 ;  /* 0x00005e0077007a0c */ /* 0x000fc40004721270 */
[----:B------:R-:W-:Y:S02]  /*76890*/  ISETP.LT.AND P6, PT, R227, c[0x0][0x178], !P2 ;  /* 0x00005e00e3007a0c */ /* 0x000fe400057c1270 */
[----:B------:R-:W-:Y:S02]  /*768a0*/  ISETP.LT.AND P5, PT, R158, c[0x0][0x178], !P2 ;  /* 0x00005e009e007a0c */ /* 0x000fe400057a1270 */
[----:B------:R-:W-:Y:S02]  /*768b0*/  ISETP.LT.AND P4, PT, R159, c[0x0][0x178], !P2 ;  /* 0x00005e009f007a0c */ /* 0x000fe40005781270 */
[C---:B------:R-:W-:Y:S02]  /*768c0*/  IADD3 R186, R123.reuse, 0x83, RZ ;  /* 0x000000837bba7810 */ /* 0x040fe40007ffe0ff */
[C---:B------:R-:W-:Y:S02]  /*768d0*/  IADD3 R3, R0.reuse, c[0x0][0x198], RZ ;  /* 0x0000660000037a10 */ /* 0x040fe40007ffe0ff */
[----:B------:R-:W-:Y:S01]  /*768e0*/  IADD3 R188, R123, 0x84, RZ ;  /* 0x000000847bbc7810 */ /* 0x000fe20007ffe0ff */
[----:B------:R-:W-:Y:S01]  /*768f0*/  IMAD.WIDE R184, R0, 0x4, R4 ;  /* 0x0000000400b87825 */ /* 0x000fe200078e0204 */
[----:B------:R-:W-:-:S02]  /*76900*/  ISETP.GE.AND P0, PT, R186, c[0x0][0x17c], PT ;  /* 0x00005f00ba007a0c */ /* 0x000fc40003f06270 */
[----:B------:R-:W-:Y:S01]  /*76910*/  ISETP.GE.AND P3, PT, R188, c[0x0][0x17c], PT ;  /* 0x00005f00bc007a0c */ /* 0x000fe20003f66270 */
[C---:B------:R-:W-:Y:S01]  /*76920*/  IMAD.WIDE R186, R3.reuse, 0x4, R182 ;  /* 0x0000000403ba7825 */ /* 0x040fe200078e02b6 */
[----:B------:R1:W-:Y:S03]  /*76930*/  @P1 STG.E [R184.64], R244 ;  /* 0x000000f4b8001986 */ /* 0x0003e6000c101904 */
[C---:B------:R-:W-:Y:S01]  /*76940*/  IMAD.WIDE R188, R3.reuse, 0x4, R180 ;  /* 0x0000000403bc7825 */ /* 0x040fe200078e02b4 */
[----:B------:R-:W-:Y:S03]  /*76950*/  @P6 STG.E [R186.64], R251 ;  /* 0x000000fbba006986 */ /* 0x000fe6000c101904 */
[----:B------:R-:W-:Y:S01]  /*76960*/  IMAD.WIDE R190, R3, 0x4, R6 ;  /* 0x0000000403be7825 */ /* 0x000fe200078e0206 */
[----:B------:R-:W-:Y:S01]  /*76970*/  @P5 STG.E [R188.64], R249 ;  /* 0x000000f9bc005986 */ /* 0x000fe2000c101904 */
[----:B------:R-:W-:-:S03]  /*76980*/  ISETP.LT.AND P2, PT, R119, c[0x0][0x178], !P2 ;  /* 0x00005e0077007a0c */ /* 0x000fc60005741270 */
[----:B------:R1:W-:Y:S01]  /*76990*/  @P4 STG.E [R190.64], R248 ;  /* 0x000000f8be004986 */ /* 0x0003e2000c101904 */
[----:B------:R-:W-:-:S03]  /*769a0*/  ISETP.LT.AND P4, PT, R227, c[0x0][0x178], !P0 ;  /* 0x00005e00e3007a0c */ /* 0x000fc60004781270 */
[----:B-1----:R-:W4:Y:S04]  /*769b0*/  LDL.LU R244, [R1+0x394] ;  /* 0x0003940001f47983 */ /* 0x002f280000300800 */
[----:B------:R-:W4:Y:S01]  /*769c0*/  LDL.LU R192, [R1+0xb60] ;  /* 0x000b600001c07983 */ /* 0x000f220000300800 */
[----:B------:R-:W-:-:S03]  /*769d0*/  ISETP.LT.AND P5, PT, R158, c[0x0][0x178], !P0 ;  /* 0x00005e009e007a0c */ /* 0x000fc600047a1270 */
[----:B------:R-:W4:Y:S01]  /*769e0*/  LDL.LU R250, [R1+0x680] ;  /* 0x0006800001fa7983 */ /* 0x000f220000300800 */
[----:B------:R-:W-:-:S03]  /*769f0*/  IADD3 R190, R3, c[0x0][0x198], RZ ;  /* 0x0000660003be7a10 */ /* 0x000fc60007ffe0ff */
[----:B------:R-:W4:Y:S01]  /*76a00*/  LDL.LU R191, [R1+0xbc0] ;  /* 0x000bc00001bf7983 */ /* 0x000f220000300800 */
[----:B------:R-:W-:Y:S01]  /*76a10*/  ISETP.LT.AND P1, PT, R159, c[0x0][0x178], !P0 ;  /* 0x00005e009f007a0c */ /* 0x000fe20004721270 */
[----:B------:R-:W-:Y:S02]  /*76a20*/  IMAD.WIDE R188, R3, 0x4, R4 ;  /* 0x0000000403bc7825 */ /* 0x000fe400078e0204 */
[----:B------:R-:W4:Y:S02]  /*76a30*/  LDL.LU R248, [R1+0x4b0] ;  /* 0x0004b00001f87983 */ /* 0x000f240000300800 */
[----:B------:R-:W-:-:S04]  /*76a40*/  IMAD.WIDE R184, R190, 0x4, R182 ;  /* 0x00000004beb87825 */ /* 0x000fc800078e02b6 */
[C---:B------:R-:W-:Y:S01]  /*76a50*/  IMAD.WIDE R186, R190.reuse, 0x4, R180 ;  /* 0x00000004beba7825 */ /* 0x040fe200078e02b4 */
[----:B------:R-:W-:Y:S04]  /*76a60*/  @P2 STG.E [R188.64], R193 ;  /* 0x000000c1bc002986 */ /* 0x000fe8000c101904 */
[----:B---3--:R1:W-:Y:S04]  /*76a70*/  @P4 STG.E [R184.64], R194 ;  /* 0x000000c2b8004986 */ /* 0x0083e8000c101904 */
[----:B--2---:R2:W-:Y:S01]  /*76a80*/  @P5 STG.E [R186.64], R195 ;  /* 0x000000c3ba005986 */ /* 0x0045e2000c101904 */
[----:B-1----:R-:W-:-:S03]  /*76a90*/  IMAD.WIDE R184, R190, 0x4, R6 ;  /* 0x00000004beb87825 */ /* 0x002fc600078e0206 */
[----:B------:R-:W3:Y:S04]  /*76aa0*/  LDL.LU R194, [R1+0xbc4] ;  /* 0x000bc40001c27983 */ /* 0x000ee80000300800 */
[----:B--2---:R-:W2:Y:S04]  /*76ab0*/  LDL.LU R195, [R1+0xb64] ;  /* 0x000b640001c37983 */ /* 0x004ea80000300800 */
[----:B----4-:R1:W-:Y:S04]  /*76ac0*/  @P1 STG.E [R184.64], R245 ;  /* 0x000000f5b8001986 */ /* 0x0103e8000c101904 */
[----:B-1----:R-:W4:Y:S01]  /*76ad0*/  LDL.LU R245, [R1+0x684] ;  /* 0x0006840001f57983 */ /* 0x002f220000300800 */
[----:B------:R-:W-:-:S02]  /*76ae0*/  ISETP.LT.AND P0, PT, R119, c[0x0][0x178], !P0 ;  /* 0x00005e0077007a0c */ /* 0x000fc40004701270 */
[----:B------:R-:W-:Y:S02]  /*76af0*/  IADD3 R0, R123, 0x85, RZ ;  /* 0x000000857b007810 */ /* 0x000fe40007ffe0ff */
[----:B------:R-:W-:Y:S01]  /*76b00*/  ISETP.LT.AND P6, PT, R227, c[0x0][0x178], !P3 ;  /* 0x00005e00e3007a0c */ /* 0x000fe20005fc1270 */
[----:B------:R-:W-:Y:S01]  /*76b10*/  IMAD.WIDE R186, R190, 0x4, R4 ;  /* 0x00000004beba7825 */ /* 0x000fe200078e0204 */
[----:B------:R-:W-:Y:S01]  /*76b20*/  ISETP.GE.AND P2, PT, R0, c[0x0][0x17c], PT ;  /* 0x00005f0000007a0c */ /* 0x000fe20003f46270 */
[----:B------:R-:W4:Y:S01]  /*76b30*/  LDL.LU R193, [R1+0x4b4] ;  /* 0x0004b40001c17983 */ /* 0x000f220000300800 */
[----:B------:R-:W-:Y:S02]  /*76b40*/  IADD3 R0, R190, c[0x0][0x198], RZ ;  /* 0x00006600be007a10 */ /* 0x000fe40007ffe0ff */
[----:B------:R-:W-:Y:S02]  /*76b50*/  ISETP.LT.AND P5, PT, R158, c[0x0][0x178], !P3 ;  /* 0x00005e009e007a0c */ /* 0x000fe40005fa1270 */
[----:B------:R-:W-:Y:S01]  /*76b60*/  ISETP.LT.AND P4, PT, R159, c[0x0][0x178], !P3 ;  /* 0x00005e009f007a0c */ /* 0x000fe20005f81270 */
[----:B------:R-:W-:Y:S01]  /*76b70*/  IMAD.WIDE R188, R0, 0x4, R182 ;  /* 0x0000000400bc7825 */ /* 0x000fe200078e02b6 */
[----:B------:R-:W-:-:S02]  /*76b80*/  ISETP.LT.AND P3, PT, R119, c[0x0][0x178], !P3 ;  /* 0x00005e0077007a0c */ /* 0x000fc40005f61270 */
[----:B------:R-:W-:Y:S01]  /*76b90*/  IADD3 R3, R123, 0x86, RZ ;  /* 0x000000867b037810 */ /* 0x000fe20007ffe0ff */
[----:B------:R-:W-:Y:S01]  /*76ba0*/  IMAD.WIDE R184, R0, 0x4, R6 ;  /* 0x0000000400b87825 */ /* 0x000fe200078e0206 */
[----:B------:R1:W-:Y:S01]  /*76bb0*/  @P0 STG.E [R186.64], R244 ;  /* 0x000000f4ba000986 */ /* 0x0003e2000c101904 */
[----:B------:R-:W-:Y:S02]  /*76bc0*/  ISETP.LT.AND P1, PT, R158, c[0x0][0x178], !P2 ;  /* 0x00005e009e007a0c */ /* 0x000fe40005721270 */
[----:B------:R-:W-:Y:S02]  /*76bd0*/  ISETP.GE.AND P0, PT, R3, c[0x0][0x17c], PT ;  /* 0x00005f0003007a0c */ /* 0x000fe40003f06270 */
[C---:B------:R-:W-:Y:S01]  /*76be0*/  IADD3 R3, R0.reuse, c[0x0][0x198], RZ ;  /* 0x0000660000037a10 */ /* 0x040fe20007ffe0ff */
[----:B-1----:R-:W-:Y:S01]  /*76bf0*/  IMAD.WIDE R186, R0, 0x4, R180 ;  /* 0x0000000400ba7825 */ /* 0x002fe200078e02b4 */
[----:B------:R1:W-:Y:S01]  /*76c00*/  @P6 STG.E [R188.64], R191 ;  /* 0x000000bfbc006986 */ /* 0x0003e2000c101904 */
[----:B------:R-:W-:-:S03]  /*76c10*/  ISETP.LT.AND P6, PT, R227, c[0x0][0x178], !P2 ;  /* 0x00005e00e3007a0c */ /* 0x000fc600057c1270 */
[----:B------:R1:W-:Y:S01]  /*76c20*/  @P5 STG.E [R186.64], R192 ;  /* 0x000000c0ba005986 */ /* 0x0003e2000c101904 */
[----:B------:R-:W-:-:S03]  /*76c30*/  ISETP.LT.AND P5, PT, R159, c[0x0][0x178], !P2 ;  /* 0x00005e009f007a0c */ /* 0x000fc600057a1270 */
[----:B------:R1:W-:Y:S01]  /*76c40*/  @P4 STG.E [R184.64], R250 ;  /* 0x000000fab8004986 */ /* 0x0003e2000c101904 */
[----:B------:R-:W-:Y:S01]  /*76c50*/  IADD3 R190, R123, 0x87, RZ ;  /* 0x000000877bbe7810 */ /* 0x000fe20007ffe0ff */
[C---:B-1----:R-:W-:Y:S02]  /*76c60*/  IMAD.WIDE R188, R3.reuse, 0x4, R180 ;  /* 0x0000000403bc7825 */ /* 0x042fe400078e02b4 */
[----:B------:R-:W4:Y:S02]  /*76c70*/  LDL.LU R244, [R1+0xc20] ;  /* 0x000c200001f47983 */ /* 0x000f240000300800 */
[----:B------:R-:W-:Y:S02]  /*76c80*/  IMAD.WIDE R186, R3, 0x4, R182 ;  /* 0x0000000403ba7825 */ /* 0x000fe400078e02b6 */
[----:B------:R-:W4:Y:S02]  /*76c90*/  LDL.LU R251, [R1+0x870] ;  /* 0x0008700001fb7983 */ /* 0x000f240000300800 */
[----:B------:R-:W-:-:S02]  /*76ca0*/  IMAD.WIDE R184, R0, 0x4, R4 ;  /* 0x0000000400b87825 */ /* 0x000fc400078e0204 */
[----:B------:R-:W4:Y:S04]  /*76cb0*/  LDL.LU R249, [R1+0x590] ;  /* 0x0005900001f97983 */ /* 0x000f280000300800 */
[----:B------:R1:W-:Y:S01]  /*76cc0*/  @P3 STG.E [R184.64], R248 ;  /* 0x000000f8b8003986 */ /* 0x0003e2000c101904 */
[----:B------:R-:W-:Y:S01]  /*76cd0*/  ISETP.GE.AND P4, PT, R190, c[0x0][0x17c], PT ;  /* 0x00005f00be007a0c */ /* 0x000fe20003f86270 */
[C---:B------:R-:W-:Y:S01]  /*76ce0*/  IMAD.WIDE R190, R3.reuse, 0x4, R4 ;  /* 0x0000000403be7825 */ /* 0x040fe200078e0204 */
[----:B------:R-:W-:-:S03]  /*76cf0*/  IADD3 R0, R3, c[0x0][0x198], RZ ;  /* 0x0000660003007a10 */ /* 0x000fc60007ffe0ff */
[----:B-1----:R-:W-:Y:S01]  /*76d00*/  IMAD.WIDE R184, R3, 0x4, R6 ;  /* 0x0000000403b87825 */ /* 0x002fe200078e0206 */
[----:B---3--:R1:W-:Y:S04]  /*76d10*/  @P6 STG.E [R186.64], R194 ;  /* 0x000000c2ba006986 */ /* 0x0083e8000c101904 */
[----:B--2---:R2:W-:Y:S04]  /*76d20*/  @P1 STG.E [R188.64], R195 ;  /* 0x000000c3bc001986 */ /* 0x0045e8000c101904 */
[----:B-1----:R-:W3:Y:S04]  /*76d30*/  LDL.LU R194, [R1+0xc24] ;  /* 0x000c240001c27983 */ /* 0x002ee80000300800 */
[----:B------:R-:W3:Y:S04]  /*76d40*/  LDL.LU R248, [R1+0xb74] ;  /* 0x000b740001f87983 */ /* 0x000ee80000300800 */
[----:B--2---:R-:W2:Y:S04]  /*76d50*/  LDL.LU R195, [R1+0x874] ;  /* 0x0008740001c37983 */ /* 0x004ea80000300800 */
[----:B----4-:R1:W-:Y:S04]  /*76d60*/  @P5 STG.E [R184.64], R245 ;  /* 0x000000f5b8005986 */ /* 0x0103e8000c101904 */
[----:B-1----:R-:W4:Y:S04]  /*76d70*/  LDL.LU R245, [R1+0x594] ;  /* 0x0005940001f57983 */ /* 0x002f280000300800 */
        /* <DEDUP_REMOVED lines=11> */
[----:B------:R1:W-:Y:S02]  /*76e30*/  @P2 STG.E [R190.64], R193 ;  /* 0x000000c1be002986 */ /* 0x0003e4000c101904 */
[C---:B------:R-:W-:Y:S02]  /*76e40*/  IMAD.WIDE R188, R0.reuse, 0x4, R6 ;  /* 0x0000000400bc7825 */ /* 0x040fe400078e0206 */
[----:B------:R-:W3:Y:S02]  /*76e50*/  LDL.LU R250, [R1+0x5a0] ;  /* 0x0005a00001fa7983 */ /* 0x000ee40000300800 */
[----:B-1----:R-:W-:Y:S02]  /*76e60*/  IMAD.WIDE R190, R0, 0x4, R4 ;  /* 0x0000000400be7825 */ /* 0x002fe400078e0204 */
[----:B------:R-:W3:Y:S04]  /*76e70*/  LDL.LU R193, [R1+0xc44] ;  /* 0x000c440001c17983 */ /* 0x000ee80000300800 */
[----:B------:R1:W-:Y:S01]  /*76e80*/  @P6 STG.E [R184.64], R244 ;  /* 0x000000f4b8006986 */ /* 0x0003e2000c101904 */
[----:B------:R-:W-:-:S03]  /*76e90*/  ISETP.LT.AND P2, PT, R159, c[0x0][0x178], !P4 ;  /* 0x00005e009f007a0c */ /* 0x000fc60006741270 */
[----:B-1----:R-:W4:Y:S04]  /*76ea0*/  LDL.LU R244, [R1+0x219c] ;  /* 0x00219c0001f47983 */ /* 0x002f280000300800 */
[----:B--2---:R1:W-:Y:S04]  /*76eb0*/  @P3 STG.E [R186.64], R3 ;  /* 0x00000003ba003986 */ /* 0x0043e8000c101904 */
[----:B------:R-:W-:Y:S04]  /*76ec0*/  @P1 STG.E [R188.64], R251 ;  /* 0x000000fbbc001986 */ /* 0x000fe8000c101904 */
[----:B------:R2:W-:Y:S01]  /*76ed0*/  @P0 STG.E [R190.64], R249 ;  /* 0x000000f9be000986 */ /* 0x0005e2000c101904 */
[----:B------:R-:W-:-:S02]  /*76ee0*/  ISETP.LT.AND P1, PT, R227, c[0x0][0x178], !P4 ;  /* 0x00005e00e3007a0c */ /* 0x000fc40006721270 */
[----:B-1----:R-:W-:Y:S01]  /*76ef0*/  IADD3 R3, R0, c[0x0][0x198], RZ ;  /* 0x0000660000037a10 */ /* 0x002fe20007ffe0ff */
[----:B--2---:R-:W2:Y:S01]  /*76f00*/  LDL.LU R190, [R1+0xc40] ;  /* 0x000c400001be7983 */ /* 0x004ea20000300800 */
[----:B------:R-:W-:-:S03]  /*76f10*/  ISETP.LT.AND P3, PT, R158, c[0x0][0x178], !P4 ;  /* 0x00005e009e007a0c */ /* 0x000fc60006761270 */
[----:B------:R-:W2:Y:S01]  /*76f20*/  LDL.LU R191, [R1+0xbd0] ;  /* 0x000bd00001bf7983 */ /* 0x000ea20000300800 */
[----:B------:R-:W-:Y:S01]  /*76f30*/  IMAD.WIDE R188, R3, 0x4, R182 ;  /* 0x0000000403bc7825 */ /* 0x000fe200078e02b6 */
[----:B------:R-:W-:-:S03]  /*76f40*/  ISETP.LT.AND P4, PT, R119, c[0x0][0x178], !P4 ;  /* 0x00005e0077007a0c */ /* 0x000fc60006781270 */
[C---:B------:R-:W-:Y:S01]  /*76f50*/  IMAD.WIDE R184, R3.reuse, 0x4, R180 ;  /* 0x0000000403b87825 */ /* 0x040fe200078e02b4 */
[----:B---3--:R1:W-:Y:S03]  /*76f60*/  @P1 STG.E [R188.64], R194 ;  /* 0x000000c2bc001986 */ /* 0x0083e6000c101904 */
[C---:B------:R-:W-:Y:S01]  /*76f70*/  IMAD.WIDE R186, R3.reuse, 0x4, R6 ;  /* 0x0000000403ba7825 */ /* 0x040fe200078e0206 */
[----:B------:R-:W-:Y:S04]  /*76f80*/  @P3 STG.E [R184.64], R248 ;  /* 0x000000f8b8003986 */ /* 0x000fe8000c101904 */
[----:B-1----:R-:W3:Y:S01]  /*76f90*/  LDL.LU R194, [R1+0xbd4] ;  /* 0x000bd40001c27983 */ /* 0x002ee20000300800 */
[----:B------:R-:W-:-:S03]  /*76fa0*/  IMAD.WIDE R188, R3, 0x4, R4 ;  /* 0x0000000403bc7825 */ /* 0x000fc600078e0204 */
[----:B------:R1:W-:Y:S04]  /*76fb0*/  @P2 STG.E [R186.64], R195 ;  /* 0x000000c3ba002986 */ /* 0x0003e8000c101904 */
[----:B----4-:R4:W-:Y:S04]  /*76fc0*/  @P4 STG.E [R188.64], R245 ;  /* 0x000000f5bc004986 */ /* 0x0109e8000c101904 */
[----:B-1----:R-:W3:Y:S04]  /*76fd0*/  LDL.LU R195, [R1+0x884] ;  /* 0x0008840001c37983 */ /* 0x002ee80000300800 */
[----:B----4-:R-:W4:Y:S01]  /*76fe0*/  LDL.LU R245, [R1+0x5a4] ;  /* 0x0005a40001f57983 */ /* 0x010f220000300800 */
[----:B------:R-:W-:-:S02]  /*76ff0*/  IADD3 R0, R123, 0x89, RZ ;  /* 0x000000897b007810 */ /* 0x000fc40007ffe0ff */
[----:B------:R-:W-:Y:S01]  /*77000*/  ISETP.LT.AND P6, PT, R227, c[0x0][0x178], !P5 ;  /* 0x00005e00e3007a0c */ /* 0x000fe20006fc1270 */
[----:B------:R-:W4:Y:S01]  /*77010*/  LDL.LU R251, [R1+0xc80] ;  /* 0x000c800001fb7983 */ /* 0x000f220000300800 */
[----:B------:R-:W-:Y:S02]  /*77020*/  ISETP.GE.AND P0, PT, R0, c[0x0][0x17c], PT ;  /* 0x00005f0000007a0c */ /* 0x000fe40003f06270 */
[----:B------:R-:W-:Y:S01]  /*77030*/  IADD3 R0, R3, c[0x0][0x198], RZ ;  /* 0x0000660003007a10 */ /* 0x000fe20007ffe0ff */
[----:B------:R-:W4:Y:S01]  /*77040*/  LDL.LU R249, [R1+0xc30] ;  /* 0x000c300001f97983 */ /* 0x000f220000300800 */
[----:B------:R-:W-:Y:S02]  /*77050*/  ISETP.LT.AND P1, PT, R158, c[0x0][0x178], !P5 ;  /* 0x00005e009e007a0c */ /* 0x000fe40006f21270 */
[----:B------:R-:W-:Y:S01]  /*77060*/  ISETP.LT.AND P3, PT, R159, c[0x0][0x178], !P5 ;  /* 0x00005e009f007a0c */ /* 0x000fe20006f61270 */
[C---:B------:R-:W-:Y:S01]  /*77070*/  IMAD.WIDE R184, R0.reuse, 0x4, R182 ;  /* 0x0000000400b87825 */ /* 0x040fe200078e02b6 */
[----:B------:R-:W-:Y:S01]  /*77080*/  ISETP.LT.AND P5, PT, R119, c[0x0][0x178], !P5 ;  /* 0x00005e0077007a0c */ /* 0x000fe20006fa1270 */
[----:B------:R-:W4:Y:S01]  /*77090*/  LDL.LU R248, [R1+0x960] ;  /* 0x0009600001f87983 */ /* 0x000f220000300800 */
[----:B------:R-:W-:Y:S01]  /*770a0*/  IADD3 R188, R123, 0x8a, RZ ;  /* 0x0000008a7bbc7810 */ /* 0x000fe20007ffe0ff */
[----:B------:R-:W-:Y:S01]  /*770b0*/  IMAD.WIDE R186, R0, 0x4, R180 ;  /* 0x0000000400ba7825 */ /* 0x000fe200078e02b4 */
[----:B------:R-:W-:-:S02]  /*770c0*/  ISETP.LT.AND P4, PT, R158, c[0x0][0x178], !P0 ;  /* 0x00005e009e007a0c */ /* 0x000fc40004781270 */
[----:B------:R-:W-:Y:S01]  /*770d0*/  ISETP.GE.AND P2, PT, R188, c[0x0][0x17c], PT ;  /* 0x00005f00bc007a0c */ /* 0x000fe20003f46270 */
[C---:B------:R-:W-:Y:S01]  /*770e0*/  IMAD.WIDE R188, R0.reuse, 0x4, R4 ;  /* 0x0000000400bc7825 */ /* 0x040fe200078e0204 */
[----:B------:R-:W-:Y:S01]  /*770f0*/  IADD3 R3, R0, c[0x0][0x198], RZ ;  /* 0x0000660000037a10 */ /* 0x000fe20007ffe0ff */
[----:B--2---:R1:W-:Y:S01]  /*77100*/  @P6 STG.E [R184.64], R190 ;  /* 0x000000beb8006986 */ /* 0x0043e2000c101904 */
[----:B------:R-:W-:-:S03]  /*77110*/  ISETP.LT.AND P6, PT, R227, c[0x0][0x178], !P0 ;  /* 0x00005e00e3007a0c */ /* 0x000fc600047c1270 */
        /* <DEDUP_REMOVED lines=9> */
[----:B---3--:R1:W-:Y:S04]  /*771b0*/  @P4 STG.E [R184.64], R194 ;  /* 0x000000c2b8004986 */ /* 0x0083e8000c101904 */
[----:B--2---:R-:W2:Y:S01]  /*771c0*/  LDL.LU R193, [R1+0x5d0] ;  /* 0x0005d00001c17983 */ /* 0x004ea20000300800 */
[----:B------:R-:W-:-:S03]  /*771d0*/  IMAD.WIDE R186, R3, 0x4, R4 ;  /* 0x0000000403ba7825 */ /* 0x000fc600078e0204 */
[----:B-1----:R-:W3:Y:S01]  /*771e0*/  LDL.LU R194, [R1+0xc84] ;  /* 0x000c840001c27983 */ /* 0x002ee20000300800 */
[----:B------:R-:W-:-:S03]  /*771f0*/  IMAD.WIDE R184, R3, 0x4, R6 ;  /* 0x0000000403b87825 */ /* 0x000fc600078e0206 */
[----:B------:R-:W3:Y:S04]  /*77200*/  LDL.LU R250, [R1+0xc34] ;  /* 0x000c340001fa7983 */ /* 0x000ee80000300800 */
[----:B------:R1:W-:Y:S04]  /*77210*/  @P5 STG.E [R184.64], R195 ;  /* 0x000000c3b8005986 */ /* 0x0003e8000c101904 */
[----:B----4-:R4:W-:Y:S04]  /*77220*/  @P0 STG.E [R186.64], R245 ;  /* 0x000000f5ba000986 */ /* 0x0109e8000c101904 */
[----:B-1----:R-:W3:Y:S04]  /*77230*/  LDL.LU R195, [R1+0x964] ;  /* 0x0009640001c37983 */ /* 0x002ee80000300800 */
[----:B----4-:R-:W4:Y:S01]  /*77240*/  LDL.LU R245, [R1+0x5d4] ;  /* 0x0005d40001f57983 */ /* 0x010f220000300800 */
[----:B------:R-:W-:-:S02]  /*77250*/  ISETP.LT.AND P1, PT, R227, c[0x0][0x178], !P2 ;  /* 0x00005e00e3007a0c */ /* 0x000fc40005721270 */
[----:B------:R-:W-:Y:S01]  /*77260*/  ISETP.LT.AND P3, PT, R158, c[0x0][0x178], !P2 ;  /* 0x00005e009e007a0c */ /* 0x000fe20005761270 */
[----:B------:R-:W4:Y:S01]  /*77270*/  LDL.LU R191, [R1+0xcd0] ;  /* 0x000cd00001bf7983 */ /* 0x000f220000300800 */
[----:B------:R-:W-:Y:S02]  /*77280*/  IADD3 R188, R123, 0x8b, RZ ;  /* 0x0000008b7bbc7810 */ /* 0x000fe40007ffe0ff */
[----:B------:R-:W-:Y:S02]  /*77290*/  ISETP.LT.AND P6, PT, R159, c[0x0][0x178], !P2 ;  /* 0x00005e009f007a0c */ /* 0x000fe400057c1270 */
        /* <DEDUP_REMOVED lines=10> */
[----:B------:R-:W-:Y:S02]  /*77340*/  IADD3 R3, R0, c[0x0][0x198], RZ ;  /* 0x0000660000037a10 */ /* 0x000fe40007ffe0ff */
[----:B------:R-:W-:Y:S01]  /*77350*/  ISETP.LT.AND P1, PT, R158, c[0x0][0x178], !P4 ;  /* 0x00005e009e007a0c */ /* 0x000fe20006721270 */
[----:B------:R1:W-:Y:S04]  /*77360*/  @P3 STG.E [R186.64], R249 ;  /* 0x000000f9ba003986 */ /* 0x0003e8000c101904 */
[----:B------:R1:W-:Y:S01]  /*77370*/  @P6 STG.E [R188.64], R248 ;  /* 0x000000f8bc006986 */ /* 0x0003e2000c101904 */
[----:B------:R-:W-:Y:S01]  /*77380*/  ISETP.LT.AND P6, PT, R159, c[0x0][0x178], !P4 ;  /* 0x00005e009f007a0c */ /* 0x000fe200067c1270 */
[----:B-1----:R-:W-:-:S02]  /*77390*/  IMAD.WIDE R184, R0, 0x4, R4 ;  /* 0x0000000400b87825 */ /* 0x002fc400078e0204 */
[----:B------:R-:W4:Y:S02]  /*773a0*/  LDL.LU R249, [R1+0xc60] ;  /* 0x000c600001f97983 */ /* 0x000f240000300800 */
[----:B------:R-:W-:Y:S01]  /*773b0*/  IMAD.WIDE R186, R3, 0x4, R182 ;  /* 0x0000000403ba7825 */ /* 0x000fe200078e02b6 */
[----:B------:R-:W-:Y:S01]  /*773c0*/  ISETP.LT.AND P4, PT, R119, c[0x0][0x178], !P4 ;  /* 0x00005e0077007a0c */ /* 0x000fe20006781270 */
[----:B------:R-:W4:Y:S01]  /*773d0*/  LDL.LU R248, [R1+0xa60] ;  /* 0x000a600001f87983 */ /* 0x000f220000300800 */
[----:B------:R-:W-:-:S04]  /*773e0*/  IADD3 R188, R123, 0x8d, RZ ;  /* 0x0000008d7bbc7810 */ /* 0x000fc80007ffe0ff */
[----:B------:R-:W-:Y:S01]  /*773f0*/  ISETP.GE.AND P3, PT, R188, c[0x0][0x17c], PT ;  /* 0x00005f00bc007a0c */ /* 0x000fe20003f66270 */
[C---:B------:R-:W-:Y:S01]  /*77400*/  IMAD.WIDE R188, R3.reuse, 0x4, R4 ;  /* 0x0000000403bc7825 */ /* 0x040fe200078e0204 */
[----:B--2---:R1:W-:Y:S04]  /*77410*/  @P2 STG.E [R184.64], R193 ;  /* 0x000000c1b8002986 */ /* 0x0043e8000c101904 */
[----:B---3--:R2:W-:Y:S04]  /*77420*/  @P0 STG.E [R186.64], R194 ;  /* 0x000000c2ba000986 */ /* 0x0085e8000c101904 */
[----:B-1----:R-:W3:Y:S01]  /*77430*/  LDL.LU R193, [R1+0x5e0] ;  /* 0x0005e00001c17983 */ /* 0x002ee20000300800 */
[----:B------:R-:W-:-:S03]  /*77440*/  IMAD.WIDE R184, R3, 0x4, R180 ;  /* 0x0000000403b87825 */ /* 0x000fc600078e02b4 */
[----:B--2---:R-:W2:Y:S01]  /*77450*/  LDL.LU R194, [R1+0xcd4] ;  /* 0x000cd40001c27983 */ /* 0x004ea20000300800 */
[----:B------:R-:W-:-:S03]  /*77460*/  IMAD.WIDE R186, R3, 0x4, R6 ;  /* 0x0000000403ba7825 */ /* 0x000fc600078e0206 */
[----:B------:R-:W-:Y:S04]  /*77470*/  @P1 STG.E [R184.64], R250 ;  /* 0x000000fab8001986 */ /* 0x000fe8000c101904 */
[----:B------:R1:W-:Y:S04]  /*77480*/  @P6 STG.E [R186.64], R195 ;  /* 0x000000c3ba006986 */ /* 0x0003e8000c101904 */
[----:B----4-:R4:W-:Y:S04]  /*77490*/  @P4 STG.E [R188.64], R245 ;  /* 0x000000f5bc004986 */ /* 0x0109e8000c101904 */
[----:B-1----:R-:W2:Y:S04]  /*774a0*/  LDL.LU R195, [R1+0xc64] ;  /* 0x000c640001c37983 */ /* 0x002ea80000300800 */
[----:B------:R-:W2:Y:S04]  /*774b0*/  LDL.LU R192, [R1+0xa64] ;  /* 0x000a640001c07983 */ /* 0x000ea80000300800 */
        /* <DEDUP_REMOVED lines=23> */
[----:B------:R-:W4:Y:S04]  /*77630*/  LDL.LU R249, [R1+0xa70] ;  /* 0x000a700001f97983 */ /* 0x000f280000300800 */
[----:B-1----:R-:W4:Y:S01]  /*77640*/  LDL.LU R248, [R1+0x970] ;  /* 0x0009700001f87983 */ /* 0x002f220000300800 */
[----:B------:R-:W-:-:S03]  /*77650*/  IMAD.WIDE R184, R3, 0x4, R6 ;  /* 0x0000000403b87825 */ /* 0x000fc600078e0206 */
[----:B---3--:R1:W-:Y:S01]  /*77660*/  @P5 STG.E [R188.64], R193 ;  /* 0x000000c1bc005986 */ /* 0x0083e2000c101904 */
[----:B------:R-:W-:Y:S02]  /*77670*/  ISETP.LT.AND P5, PT, R159, c[0x0][0x178], !P3 ;  /* 0x00005e009f007a0c */ /* 0x000fe40005fa1270 */
[----:B------:R-:W-:Y:S01]  /*77680*/  ISETP.LT.AND P3, PT, R119, c[0x0][0x178], !P3 ;  /* 0x00005e0077007a0c */ /* 0x000fe20005f61270 */
[----:B--2---:R2:W-:Y:S04]  /*77690*/  @P4 STG.E [R186.64], R194 ;  /* 0x000000c2ba004986 */ /* 0x0045e8000c101904 */
[----:B-1----:R-:W3:Y:S01]  /*776a0*/  LDL.LU R193, [R1+0xd14] ;  /* 0x000d140001c17983 */ /* 0x002ee20000300800 */
[----:B------:R-:W-:-:S04]  /*776b0*/  IMAD.WIDE R188, R3, 0x4, R4 ;  /* 0x0000000403bc7825 */ /* 0x000fc800078e0204 */
[----:B--2---:R-:W-:Y:S01]  /*776c0*/  IMAD.WIDE R186, R3, 0x4, R180 ;  /* 0x0000000403ba7825 */ /* 0x004fe200078e02b4 */
[----:B------:R-:W2:Y:S04]  /*776d0*/  LDL.LU R194, [R1+0xc74] ;  /* 0x000c740001c27983 */ /* 0x000ea80000300800 */
[----:B------:R1:W-:Y:S04]  /*776e0*/  @P1 STG.E [R186.64], R195 ;  /* 0x000000c3ba001986 */ /* 0x0003e8000c101904 */
[----:B------:R-:W-:Y:S04]  /*776f0*/  @P5 STG.E [R184.64], R192 ;  /* 0x000000c0b8005986 */ /* 0x000fe8000c101904 */
[----:B-1----:R-:W2:Y:S04]  /*77700*/  LDL.LU R195, [R1+0xa74] ;  /* 0x000a740001c37983 */ /* 0x002ea80000300800 */
[----:B----4-:R1:W-:Y:S04]  /*77710*/  @P3 STG.E [R188.64], R245 ;  /* 0x000000f5bc003986 */ /* 0x0103e8000c101904 */
[----:B-1----:R-:W4:Y:S01]  /*77720*/  LDL.LU R245, [R1+0x974] ;  /* 0x0009740001f57983 */ /* 0x002f220000300800 */
[----:B------:R-:W-:-:S02]  /*77730*/  ISETP.LT.AND P6, PT, R227, c[0x0][0x178], !P2 ;  /* 0x00005e00e3007a0c */ /* 0x000fc400057c1270 */
[----:B------:R-:W-:Y:S02]  /*77740*/  ISETP.LT.AND P4, PT, R158, c[0x0][0x178], !P2 ;  /* 0x00005e009e007a0c */ /* 0x000fe40005781270 */
[----:B------:R-:W-:Y:S02]  /*77750*/  IADD3 R0, R3, c[0x0][0x198], RZ ;  /* 0x0000660003007a10 */ /* 0x000fe40007ffe0ff */
[----:B------:R-:W-:-:S03]  /*77760*/  ISETP.LT.AND P3, PT, R159, c[0x0][0x178], !P2 ;  /* 0x00005e009f007a0c */ /* 0x000fc60005761270 */
        /* <DEDUP_REMOVED lines=8> */
[----:B------:R-:W-:Y:S02]  /*777f0*/  IADD3 R3, R0, c[0x0][0x198], RZ ;  /* 0x0000660000037a10 */ /* 0x000fe40007ffe0ff */
[----:B------:R-:W-:-:S02]  /*77800*/  IADD3 R190, R123, 0x90, RZ ;  /* 0x000000907bbe7810 */ /* 0x000fc40007ffe0ff */
[----:B------:R-:W-:Y:S01]  /*77810*/  ISETP.LT.AND P0, PT, R119, c[0x0][0x178], !P0 ;  /* 0x00005e0077007a0c */ /* 0x000fe20004701270 */
[C---:B-1----:R-:W-:Y:S01]  /*77820*/  IMAD.WIDE R186, R0.reuse, 0x4, R4 ;  /* 0x0000000400ba7825 */ /* 0x042fe200078e0204 */
[----:B------:R-:W4:Y:S03]  /*77830*/  LDL.LU R251, [R1+0xa9c] ;  /* 0x000a9c0001fb7983 */ /* 0x000f260000300800 */
[----:B------:R-:W-:Y:S01]  /*77840*/  IMAD.WIDE R184, R0, 0x4, R6 ;  /* 0x0000000400b87825 */ /* 0x000fe200078e0206 */
[----:B------:R-:W-:Y:S01]  /*77850*/  ISETP.GE.AND P1, PT, R190, c[0x0][0x17c], PT ;  /* 0x00005f00be007a0c */ /* 0x000fe20003f26270 */
[----:B------:R-:W4:Y:S02]  /*77860*/  LDL.LU R250, [R1+0xa2c] ;  /* 0x000a2c0001fa7983 */ /* 0x000f240000300800 */
[C---:B------:R-:W-:Y:S02]  /*77870*/  IMAD.WIDE R188, R3.reuse, 0x4, R182 ;  /* 0x0000000403bc7825 */ /* 0x040fe400078e02b6 */
[----:B------:R1:W-:Y:S02]  /*77880*/  @P3 STG.E [R184.64], R249 ;  /* 0x000000f9b8003986 */ /* 0x0003e4000c101904 */
[----:B------:R-:W-:-:S02]  /*77890*/  IMAD.WIDE R190, R3, 0x4, R180 ;  /* 0x0000000403be7825 */ /* 0x000fc400078e02b4 */
[----:B------:R-:W-:Y:S02]  /*778a0*/  @P2 STG.E [R186.64], R248 ;  /* 0x000000f8ba002986 */ /* 0x000fe4000c101904 */
[C---:B-1----:R-:W-:Y:S01]  /*778b0*/  IMAD.WIDE R184, R3.reuse, 0x4, R6 ;  /* 0x0000000403b87825 */ /* 0x042fe200078e0206 */
[C---:B------:R-:W-:Y:S01]  /*778c0*/  IADD3 R0, R3.reuse, c[0x0][0x198], RZ ;  /* 0x0000660003007a10 */ /* 0x040fe20007ffe0ff */
[----:B---3--:R1:W-:Y:S04]  /*778d0*/  @P6 STG.E [R188.64], R193 ;  /* 0x000000c1bc006986 */ /* 0x0083e8000c101904 */
[----:B--2---:R2:W-:Y:S04]  /*778e0*/  @P5 STG.E [R190.64], R194 ;  /* 0x000000c2be005986 */ /* 0x0045e8000c101904 */
[----:B-1----:R-:W3:Y:S04]  /*778f0*/  LDL.LU R193, [R1+0x40c] ;  /* 0x00040c0001c17983 */ /* 0x002ee80000300800 */
[----:B--2---:R-:W2:Y:S04]  /*77900*/  LDL.LU R194, [R1+0x38c] ;  /* 0x00038c0001c27983 */ /* 0x004ea80000300800 */
[----:B------:R1:W-:Y:S02]  /*77910*/  @P4 STG.E [R184.64], R195 ;  /* 0x000000c3b8004986 */ /* 0x0003e4000c101904 */
[----:B-1----:R-:W-:-:S02]  /*77920*/  IMAD.WIDE R184, R3, 0x4, R4 ;  /* 0x0000000403b87825 */ /* 0x002fc400078e0204 */
[----:B------:R-:W2:Y:S04]  /*77930*/  LDL.LU R3, [R1+0x408] ;  /* 0x0004080001037983 */ /* 0x000ea80000300800 */
[----:B----4-:R1:W-:Y:S04]  /*77940*/  @P0 STG.E [R184.64], R245 ;  /* 0x000000f5b8000986 */ /* 0x0103e8000c101904 */
[----:B-1----:R-:W4:Y:S01]  /*77950*/  LDL.LU R184, [R1+0xa98] ;  /* 0x000a980001b87983 */ /* 0x002f220000300800 */
[----:B------:R-:W-:Y:S02]  /*77960*/  IADD3 R192, R123, 0x91, RZ ;  /* 0x000000917bc07810 */ /* 0x000fe40007ffe0ff */
[----:B------:R-:W-:Y:S01]  /*77970*/  ISETP.LT.AND P6, PT, R227, c[0x0][0x178], !P1 ;  /* 0x00005e00e3007a0c */ /* 0x000fe20004fc1270 */
[----:B------:R-:W-:Y:S01]  /*77980*/  IMAD.WIDE R186, R0, 0x4, R182 ;  /* 0x0000000400ba7825 */ /* 0x000fe200078e02b6 */
[----:B------:R-:W-:Y:S01]  /*77990*/  ISETP.GE.AND P3, PT, R192, c[0x0][0x17c], PT ;  /* 0x00005f00c0007a0c */ /* 0x000fe20003f66270 */
[----:B------:R-:W2:Y:S01]  /*779a0*/  LDL.LU R185, [R1+0xa28] ;  /* 0x000a280001b97983 */ /* 0x000ea20000300800 */
[----:B------:R-:W-:-:S02]  /*779b0*/  IADD3 R192, R123, 0x92, RZ ;  /* 0x000000927bc07810 */ /* 0x000fc40007ffe0ff */
[----:B------:R-:W-:Y:S02]  /*779c0*/  ISETP.LT.AND P5, PT, R158, c[0x0][0x178], !P1 ;  /* 0x00005e009e007a0c */ /* 0x000fe40004fa1270 */
[----:B------:R-:W-:Y:S02]  /*779d0*/  ISETP.LT.AND P2, PT, R159, c[0x0][0x178], !P1 ;  /* 0x00005e009f007a0c */ /* 0x000fe40004f41270 */
[----:B------:R-:W-:Y:S02]  /*779e0*/  ISETP.LT.AND P4, PT, R119, c[0x0][0x178], !P1 ;  /* 0x00005e0077007a0c */ /* 0x000fe40004f81270 */
[----:B------:R-:W-:Y:S02]  /*779f0*/  ISETP.GE.AND P1, PT, R192, c[0x0][0x17c], PT ;  /* 0x00005f00c0007a0c */ /* 0x000fe40003f26270 */
[----:B------:R-:W2:Y:S04]  /*77a00*/  LDL.LU R192, [R1+0xa48] ;  /* 0x000a480001c07983 */ /* 0x000ea80000300800 */
[----:B------:R-:W3:Y:S04]  /*77a10*/  LDL.LU R249, [R1+0x668] ;  /* 0x0006680001f97983 */ /* 0x000ee80000300800 */
[----:B------:R-:W3:Y:S04]  /*77a20*/  LDL.LU R248, [R1+0x398] ;  /* 0x0003980001f87983 */ /* 0x000ee80000300800 */
[----:B------:R-:W3:Y:S04]  /*77a30*/  LDL.LU R195, [R1+0xb9c] ;  /* 0x000b9c0001c37983 */ /* 0x000ee80000300800 */
[----:B------:R-:W3:Y:S04]  /*77a40*/  LDL.LU R245, [R1+0xa4c] ;  /* 0x000a4c0001f57983 */ /* 0x000ee80000300800 */
[----:B----4-:R1:W-:Y:S04]  /*77a50*/  @P6 STG.E [R186.64], R184 ;  /* 0x000000b8ba006986 */ /* 0x0103e8000c101904 */
[----:B-1----:R-:W4:Y:S01]  /*77a60*/  LDL.LU R187, [R1+0x388] ;  /* 0x0003880001bb7983 */ /* 0x002f220000300800 */
[----:B------:R-:W-:-:S04]  /*77a70*/  IMAD.WIDE R188, R0, 0x4, R180 ;  /* 0x0000000400bc7825 */ /* 0x000fc800078e02b4 */
[----:B------:R-:W-:Y:S01]  /*77a80*/  IMAD.WIDE R190, R0, 0x4, R6 ;  /* 0x0000000400be7825 */ /* 0x000fe200078e0206 */
[----:B--2---:R1:W-:Y:S01]  /*77a90*/  @P5 STG.E [R188.64], R185 ;  /* 0x000000b9bc005986 */ /* 0x0043e2000c101904 */
[----:B------:R-:W-:-:S03]  /*77aa0*/  IADD3 R186, R123, 0x93, RZ ;  /* 0x000000937bba7810 */ /* 0x000fc60007ffe0ff */
[----:B------:R2:W-:Y:S01]  /*77ab0*/  @P2 STG.E [R190.64], R3 ;  /* 0x00000003be002986 */ /* 0x0005e2000c101904 */
[----:B------:R-:W-:Y:S01]  /*77ac0*/  ISETP.GE.AND P2, PT, R186, c[0x0][0x17c], PT ;  /* 0x00005f00ba007a0c */ /* 0x000fe20003f46270 */
[C---:B-1----:R-:W-:Y:S01]  /*77ad0*/  IMAD.WIDE R184, R0.reuse, 0x4, R4 ;  /* 0x0000000400b87825 */ /* 0x042fe200078e0204 */
[----:B--2---:R-:W-:-:S04]  /*77ae0*/  IADD3 R3, R0, c[0x0][0x198], RZ ;  /* 0x0000660000037a10 */ /* 0x004fc80007ffe0ff */
[C---:B------:R-:W-:Y:S01]  /*77af0*/  IADD3 R0, R3.reuse, c[0x0][0x198], RZ ;  /* 0x0000660003007a10 */ /* 0x040fe20007ffe0ff */
[----:B------:R-:W-:-:S04]  /*77b00*/  IMAD.WIDE R190, R3, 0x4, R182 ;  /* 0x0000000403be7825 */ /* 0x000fc800078e02b6 */
[----:B------:R-:W-:Y:S01]  /*77b10*/  IMAD.WIDE R188, R3, 0x4, R180 ;  /* 0x0000000403bc7825 */ /* 0x000fe200078e02b4 */
[----:B------:R-:W-:Y:S02]  /*77b20*/  ISETP.LT.AND P5, PT, R227, c[0x0][0x178], !P3 ;  /* 0x00005e00e3007a0c */ /* 0x000fe40005fa1270 */
[----:B------:R-:W-:Y:S02]  /*77b30*/  ISETP.LT.AND P0, PT, R158, c[0x0][0x178], !P3 ;  /* 0x00005e009e007a0c */ /* 0x000fe40005f01270 */
[----:B------:R-:W-:Y:S01]  /*77b40*/  ISETP.LT.AND P6, PT, R159, c[0x0][0x178], !P3 ;  /* 0x00005e009f007a0c */ /* 0x000fe20005fc1270 */
[----:B----4-:R1:W-:Y:S02]  /*77b50*/  @P4 STG.E [R184.64], R187 ;  /* 0x000000bbb8004986 */ /* 0x0103e4000c101904 */
[----:B-1----:R-:W-:-:S04]  /*77b60*/  IMAD.WIDE R186, R3, 0x4, R6 ;  /* 0x0000000403ba7825 */ /* 0x002fc800078e0206 */
[----:B------:R-:W-:Y:S02]  /*77b70*/  IMAD.WIDE R184, R3, 0x4, R4 ;  /* 0x0000000403b87825 */ /* 0x000fe400078e0204 */
[----:B------:R-:W2:Y:S04]  /*77b80*/  LDL.LU R3, [R1+0xb98] ;  /* 0x000b980001037983 */ /* 0x000ea80000300800 */
[----:B------:R-:W-:Y:S04]  /*77b90*/  @P5 STG.E [R190.64], R251 ;  /* 0x000000fbbe005986 */ /* 0x000fe8000c101904 */
[----:B------:R-:W-:Y:S04]  /*77ba0*/  @P0 STG.E [R188.64], R250 ;  /* 0x000000fabc000986 */ /* 0x000fe8000c101904 */
[----:B---3--:R1:W-:Y:S04]  /*77bb0*/  @P6 STG.E [R186.64], R193 ;  /* 0x000000c1ba006986 */ /* 0x0083e8000c101904 */
[----:B-1----:R-:W3:Y:S01]  /*77bc0*/  LDL.LU R193, [R1+0x66c] ;  /* 0x00066c0001c17983 */ /* 0x002ee20000300800 */
[----:B------:R-:W-:-:S02]  /*77bd0*/  ISETP.LT.AND P3, PT, R119, c[0x0][0x178], !P3 ;  /* 0x00005e0077007a0c */ /* 0x000fc40005f61270 */
[----:B------:R-:W-:Y:S01]  /*77be0*/  ISETP.LT.AND P4, PT, R227, c[0x0][0x178], !P1 ;  /* 0x00005e00e3007a0c */ /* 0x000fe20004f81270 */
[----:B------:R-:W-:Y:S01]  /*77bf0*/  IMAD.WIDE R190, R0, 0x4, R182 ;  /* 0x0000000400be7825 */ /* 0x000fe200078e02b6 */
[----:B------:R-:W-:-:S09]  /*77c00*/  ISETP.LT.AND P0, PT, R119, c[0x0][0x178], !P1 ;  /* 0x00005e0077007a0c */ /* 0x000fd20004f01270 */
[----:B------:R1:W-:Y:S01]  /*77c10*/  @P3 STG.E [R184.64], R194 ;  /* 0x000000c2b8003986 */ /* 0x0003e2000c101904 */
[----:B------:R-:W-:Y:S01]  /*77c20*/  ISETP.LT.AND P3, PT, R158, c[0x0][0x178], !P1 ;  /* 0x00005e009e007a0c */ /* 0x000fe20004f61270 */
[----:B------:R-:W-:Y:S01]  /*77c30*/  IMAD.WIDE R186, R0, 0x4, R180 ;  /* 0x0000000400ba7825 */ /* 0x000fe200078e02b4 */
[----:B------:R-:W-:Y:S02]  /*77c40*/  ISETP.LT.AND P6, PT, R227, c[0x0][0x178], !P2 ;  /* 0x00005e00e3007a0c */ /* 0x000fe400057c1270 */
[----:B------:R-:W-:Y:S02]  /*77c50*/  ISETP.LT.AND P5, PT, R158, c[0x0][0x178], !P2 ;  /* 0x00005e009e007a0c */ /* 0x000fe400057a1270 */
[----:B-1----:R-:W-:Y:S01]  /*77c60*/  IADD3 R184, R123, 0x94, RZ ;  /* 0x000000947bb87810 */ /* 0x002fe20007ffe0ff */
[----:B------:R-:W4:Y:S04]  /*77c70*/  LDL.LU R194, [R1+0x39c] ;  /* 0x00039c0001c27983 */ /* 0x000f280000300800 */
[----:B------:R-:W3:Y:S01]  /*77c80*/  LDL.LU R251, [R1+0xbc8] ;  /* 0x000bc80001fb7983 */ /* 0x000ee20000300800 */
[----:B------:R-:W-:-:S03]  /*77c90*/  IMAD.WIDE R188, R0, 0x4, R4 ;  /* 0x0000000400bc7825 */ /* 0x000fc600078e0204 */
[----:B------:R-:W3:Y:S04]  /*77ca0*/  LDL.LU R250, [R1+0xb68] ;  /* 0x000b680001fa7983 */ /* 0x000ee80000300800 */
[----:B--2---:R1:W-:Y:S01]  /*77cb0*/  @P4 STG.E [R190.64], R3 ;  /* 0x00000003be004986 */ /* 0x0043e2000c101904 */
[----:B------:R-:W-:Y:S02]  /*77cc0*/  ISETP.LT.AND P4, PT, R159, c[0x0][0x178], !P1 ;  /* 0x00005e009f007a0c */ /* 0x000fe40004f81270 */
[----:B------:R-:W-:Y:S01]  /*77cd0*/  ISETP.GE.AND P1, PT, R184, c[0x0][0x17c], PT ;  /* 0x00005f00b8007a0c */ /* 0x000fe20003f26270 */
[C---:B------:R-:W-:Y:S01]  /*77ce0*/  IMAD.WIDE R184, R0.reuse, 0x4, R6 ;  /* 0x0000000400b87825 */ /* 0x040fe200078e0206 */
[----:B------:R2:W-:Y:S01]  /*77cf0*/  @P3 STG.E [R186.64], R192 ;  /* 0x000000c0ba003986 */ /* 0x0005e2000c101904 */
[----:B-1----:R-:W-:-:S08]  /*77d00*/  IADD3 R3, R0, c[0x0][0x198], RZ ;  /* 0x0000660000037a10 */ /* 0x002fd00007ffe0ff */
[----:B------:R1:W-:Y:S01]  /*77d10*/  @P4 STG.E [R184.64], R249 ;  /* 0x000000f9b8004986 */ /* 0x0003e2000c101904 */
[----:B------:R-:W-:-:S03]  /*77d20*/  IMAD.WIDE R190, R3, 0x4, R182 ;  /* 0x0000000403be7825 */ /* 0x000fc600078e02b6 */
[----:B------:R1:W-:Y:S01]  /*77d30*/  @P0 STG.E [R188.64], R248 ;  /* 0x000000f8bc000986 */ /* 0x0003e2000c101904 */
[----:B--2---:R-:W-:-:S03]  /*77d40*/  IMAD.WIDE R186, R3, 0x4, R180 ;  /* 0x0000000403ba7825 */ /* 0x004fc600078e02b4 */
[----:B-1----:R-:W2:Y:S04]  /*77d50*/  LDL.LU R249, [R1+0x688] ;  /* 0x0006880001f97983 */ /* 0x002ea80000300800 */
[----:B------:R1:W-:Y:S04]  /*77d60*/  @P6 STG.E [R190.64], R195 ;  /* 0x000000c3be006986 */ /* 0x0003e8000c101904 */
[----:B------:R-:W2:Y:S04]  /*77d70*/  LDL.LU R248, [R1+0x4b8] ;  /* 0x0004b80001f87983 */ /* 0x000ea80000300800 */
[----:B------:R4:W-:Y:S04]  /*77d80*/  @P5 STG.E [R186.64], R245 ;  /* 0x000000f5ba005986 */ /* 0x0009e8000c101904 */
[----:B-1----:R-:W2:Y:S04]  /*77d90*/  LDL.LU R195, [R1+0xbcc] ;  /* 0x000bcc0001c37983 */ /* 0x002ea80000300800 */
[----:B----4-:R-:W4:Y:S01]  /*77da0*/  LDL.LU R245, [R1+0xb6c] ;  /* 0x000b6c0001f57983 */ /* 0x010f220000300800 */
[----:B------:R-:W-:Y:S01]  /*77db0*/  ISETP.LT.AND P3, PT, R159, c[0x0][0x178], !P2 ;  /* 0x00005e009f007a0c */ /* 0x000fe20005761270 */
[----:B------:R-:W-:-:S12]  /*77dc0*/  IMAD.WIDE R184, R3, 0x4, R6 ;  /* 0x0000000403b87825 */ /* 0x000fd800078e0206 */
[----:B---3--:R1:W-:Y:S04]  /*77dd0*/  @P3 STG.E [R184.64], R193 ;  /* 0x000000c1b8003986 */ /* 0x0083e8000c101904 */
[----:B-1----:R-:W3:Y:S01]  /*77de0*/  LDL.LU R193, [R1+0x68c] ;  /* 0x00068c0001c17983 */ /* 0x002ee20000300800 */
[----:B------:R-:W-:Y:S02]  /*77df0*/  ISETP.LT.AND P2, PT, R119, c[0x0][0x178], !P2 ;  /* 0x00005e0077007a0c */ /* 0x000fe40005741270 */
[----:B------:R-:W-:Y:S02]  /*77e00*/  ISETP.LT.AND P5, PT, R227, c[0x0][0x178], !P1 ;  /* 0x00005e00e3007a0c */ /* 0x000fe40004fa1270 */
[----:B------:R-:W-:Y:S02]  /*77e10*/  IADD3 R0, R3, c[0x0][0x198], RZ ;  /* 0x0000660003007a10 */ /* 0x000fe40007ffe0ff */
[----:B------:R-:W-:-:S02]  /*77e20*/  IADD3 R190, R123, 0x95, RZ ;  /* 0x000000957bbe7810 */ /* 0x000fc40007ffe0ff */
[----:B------:R-:W-:Y:S01]  /*77e30*/  ISETP.LT.AND P0, PT, R158, c[0x0][0x178], !P1 ;  /* 0x00005e009e007a0c */ /* 0x000fe20004f01270 */
[----:B------:R-:W-:Y:S01]  /*77e40*/  IMAD.WIDE R186, R3, 0x4, R4 ;  /* 0x0000000403ba7825 */ /* 0x000fe200078e0204 */
[----:B------:R-:W-:Y:S02]  /*77e50*/  ISETP.LT.AND P4, PT, R159, c[0x0][0x178], !P1 ;  /* 0x00005e009f007a0c */ /* 0x000fe40004f81270 */
[----:B------:R-:W-:Y:S01]  /*77e60*/  ISETP.GE.AND P6, PT, R190, c[0x0][0x17c], PT ;  /* 0x00005f00be007a0c */ /* 0x000fe20003fc6270 */
[C---:B------:R-:W-:Y:S01]  /*77e70*/  IMAD.WIDE R188, R0.reuse, 0x4, R182 ;  /* 0x0000000400bc7825 */ /* 0x040fe200078e02b6 */
[----:B------:R1:W-:Y:S01]  /*77e80*/  @P2 STG.E [R186.64], R194 ;  /* 0x000000c2ba002986 */ /* 0x0003e2000c101904 */
[----:B------:R-:W-:Y:S02]  /*77e90*/  ISETP.LT.AND P1, PT, R119, c[0x0][0x178], !P1 ;  /* 0x00005e0077007a0c */ /* 0x000fe40004f21270 */
[----:B------:R-:W-:Y:S01]  /*77ea0*/  ISETP.LT.AND P2, PT, R227, c[0x0][0x178], !P6 ;  /* 0x00005e00e3007a0c */ /* 0x000fe20007741270 */
[----:B------:R1:W-:Y:S01]  /*77eb0*/  @P5 STG.E [R188.64], R251 ;  /* 0x000000fbbc005986 */ /* 0x0003e2000c101904 */
[----:B------:R-:W-:Y:S01]  /*77ec0*/  IMAD.WIDE R184, R0, 0x4, R6 ;  /* 0x0000000400b87825 */ /* 0x000fe200078e0206 */
[----:B------:R-:W-:-:S02]  /*77ed0*/  ISETP.LT.AND P5, PT, R158, c[0x0][0x178], !P6 ;  /* 0x00005e009e007a0c */ /* 0x000fc400077a1270 */
[C---:B------:R-:W-:Y:S01]  /*77ee0*/  IADD3 R3, R0.reuse, c[0x0][0x198], RZ ;  /* 0x0000660000037a10 */ /* 0x040fe20007ffe0ff */
[----:B-1----:R-:W-:Y:S01]  /*77ef0*/  IMAD.WIDE R186, R0, 0x4, R180 ;  /* 0x0000000400ba7825 */ /* 0x002fe200078e02b4 */
[C---:B------:R-:W-:Y:S01]  /*77f00*/  IADD3 R191, R123.reuse, 0x96, RZ ;  /* 0x000000967bbf7810 */ /* 0x040fe20007ffe0ff */
[----:B------:R-:W3:Y:S01]  /*77f10*/  LDL.LU R194, [R1+0x4bc] ;  /* 0x0004bc0001c27983 */ /* 0x000ee20000300800 */
[----:B------:R-:W-:-:S03]  /*77f20*/  IADD3 R190, R123, 0x97, RZ ;  /* 0x000000977bbe7810 */ /* 0x000fc60007ffe0ff */
[----:B------:R1:W-:Y:S01]  /*77f30*/  @P0 STG.E [R186.64], R250 ;  /* 0x000000faba000986 */ /* 0x0003e2000c101904 */
[----:B------:R-:W-:Y:S01]  /*77f40*/  IMAD.WIDE R188, R3, 0x4, R180 ;  /* 0x0000000403bc7825 */ /* 0x000fe200078e02b4 */
[----:B------:R-:W-:Y:S02]  /*77f50*/  ISETP.GE.AND P3, PT, R191, c[0x0][0x17c], PT ;  /* 0x00005f00bf007a0c */ /* 0x000fe40003f66270 */
[----:B------:R-:W3:Y:S01]  /*77f60*/  LDL.LU R191, [R1+0x878] ;  /* 0x0008780001bf7983 */ /* 0x000ee20000300800 */
[----:B------:R-:W-:-:S03]  /*77f70*/  ISETP.GE.AND P0, PT, R190, c[0x0][0x17c], PT ;  /* 0x00005f00be007a0c */ /* 0x000fc60003f06270 */
[----:B------:R-:W3:Y:S01]  /*77f80*/  LDL.LU R190, [R1+0xb78] ;  /* 0x000b780001be7983 */ /* 0x000ee20000300800 */
[----:B-1----:R-:W-:-:S03]  /*77f90*/  IMAD.WIDE R186, R3, 0x4, R182 ;  /* 0x0000000403ba7825 */ /* 0x002fc600078e02b6 */
[----:B------:R-:W3:Y:S04]  /*77fa0*/  LDL.LU R192, [R1+0x598] ;  /* 0x0005980001c07983 */ /* 0x000ee80000300800 */
[----:B--2---:R1:W-:Y:S02]  /*77fb0*/  @P4 STG.E [R184.64], R249 ;  /* 0x000000f9b8004986 */ /* 0x0043e4000c101904 */
[----:B-1----:R-:W-:Y:S01]  /*77fc0*/  IMAD.WIDE R184, R0, 0x4, R4 ;  /* 0x0000000400b87825 */ /* 0x002fe200078e0204 */
[----:B------:R-:W-:-:S04]  /*77fd0*/  IADD3 R0, R3, c[0x0][0x198], RZ ;  /* 0x0000660003007a10 */ /* 0x000fc80007ffe0ff */
[----:B------:R1:W-:Y:S04]  /*77fe0*/  @P1 STG.E [R184.64], R248 ;  /* 0x000000f8b8001986 */ /* 0x0003e8000c101904 */
[----:B------:R2:W-:Y:S04]  /*77ff0*/  @P2 STG.E [R186.64], R195 ;  /* 0x000000c3ba002986 */ /* 0x0005e8000c101904 */
[----:B----4-:R4:W-:Y:S01]  /*78000*/  @P5 STG.E [R188.64], R245 ;  /* 0x000000f5bc005986 */ /* 0x0109e2000c101904 */
[----:B-1----:R-:W-:-:S03]  /*78010*/  IMAD.WIDE R184, R3, 0x4, R6 ;  /* 0x0000000403b87825 */ /* 0x002fc600078e0206 */
[----:B--2---:R-:W2:Y:S01]  /*78020*/  LDL.LU R195, [R1+0xc2c] ;  /* 0x000c2c0001c37983 */ /* 0x004ea20000300800 */
[----:B------:R-:W-:-:S03]  /*78030*/  IMAD.WIDE R186, R3, 0x4, R4 ;  /* 0x0000000403ba7825 */ /* 0x000fc600078e0204 */
[----:B----4-:R-:W4:Y:S04]  /*78040*/  LDL.LU R245, [R1+0xb7c] ;  /* 0x000b7c0001f57983 */ /* 0x010f280000300800 */
[----:B------:R-:W2:Y:S01]  /*78050*/  LDL.LU R3, [R1+0xc28] ;  /* 0x000c280001037983 */ /* 0x000ea20000300800 */
[----:B------:R-:W-:-:S03]  /*78060*/  ISETP.LT.AND P4, PT, R159, c[0x0][0x178], !P6 ;  /* 0x00005e009f007a0c */ /* 0x000fc60007781270 */
[----:B------:R-:W4:Y:S10]  /*78070*/  LDL.LU R248, [R1+0x87c] ;  /* 0x00087c0001f87983 */ /* 0x000f340000300800 */
[----:B---3--:R1:W-:Y:S04]  /*78080*/  @P4 STG.E [R184.64], R193 ;  /* 0x000000c1b8004986 */ /* 0x0083e8000c101904 */
[----:B-1----:R-:W3:Y:S01]  /*78090*/  LDL.LU R193, [R1+0x59c] ;  /* 0x00059c0001c17983 */ /* 0x002ee20000300800 */
[----:B------:R-:W-:-:S02]  /*780a0*/  ISETP.LT.AND P6, PT, R119, c[0x0][0x178], !P6 ;  /* 0x00005e0077007a0c */ /* 0x000fc400077c1270 */
[----:B------:R-:W-:Y:S02]  /*780b0*/  ISETP.LT.AND P5, PT, R227, c[0x0][0x178], !P3 ;  /* 0x00005e00e3007a0c */ /* 0x000fe40005fa1270 */
[----:B------:R-:W-:Y:S02]  /*780c0*/  IADD3 R188, R123, 0x98, RZ ;  /* 0x000000987bbc7810 */ /* 0x000fe40007ffe0ff */
[----:B------:R-:W-:Y:S02]  /*780d0*/  ISETP.LT.AND P1, PT, R158, c[0x0][0x178], !P3 ;  /* 0x00005e009e007a0c */ /* 0x000fe40005f21270 */
[----:B------:R-:W-:Y:S01]  /*780e0*/  ISETP.LT.AND P2, PT, R159, c[0x0][0x178], !P3 ;  /* 0x00005e009f007a0c */ /* 0x000fe20005f41270 */
[----:B------:R-:W-:Y:S01]  /*780f0*/  IMAD.WIDE R184, R0, 0x4, R180 ;  /* 0x0000000400b87825 */ /* 0x000fe200078e02b4 */
[----:B------:R-:W-:Y:S01]  /*78100*/  ISETP.GE.AND P4, PT, R188, c[0x0][0x17c], PT ;  /* 0x00005f00bc007a0c */ /* 0x000fe20003f86270 */
[----:B------:R-:W3:Y:S02]  /*78110*/  LDL.LU R251, [R1+0xc48] ;  /* 0x000c480001fb7983 */ /* 0x000ee40000300800 */
[----:B------:R-:W-:Y:S01]  /*78120*/  IMAD.WIDE R188, R0, 0x4, R182 ;  /* 0x0000000400bc7825 */ /* 0x000fe200078e02b6 */
[----:B------:R-:W-:Y:S01]  /*78130*/  ISETP.LT.AND P3, PT, R119, c[0x0][0x178], !P3 ;  /* 0x00005e0077007a0c */ /* 0x000fe20005f61270 */
[----:B------:R1:W-:Y:S01]  /*78140*/  @P6 STG.E [R186.64], R194 ;  /* 0x000000c2ba006986 */ /* 0x0003e2000c101904 */
[----:B------:R-:W-:-:S03]  /*78150*/  ISETP.LT.AND P6, PT, R227, c[0x0][0x178], !P0 ;  /* 0x00005e00e3007a0c */ /* 0x000fc600047c1270 */
[----:B------:R-:W3:Y:S04]  /*78160*/  LDL.LU R250, [R1+0xbd8] ;  /* 0x000bd80001fa7983 */ /* 0x000ee80000300800 */
[----:B------:R-:W3:Y:S01]  /*78170*/  LDL.LU R249, [R1+0x888] ;  /* 0x0008880001f97983 */ /* 0x000ee20000300800 */
[----:B-1----:R-:W-:-:S03]  /*78180*/  IMAD.WIDE R186, R0, 0x4, R6 ;  /* 0x0000000400ba7825 */ /* 0x002fc600078e0206 */
[----:B------:R-:W3:Y:S04]  /*78190*/  LDL.LU R194, [R1+0x5a8] ;  /* 0x0005a80001c27983 */ /* 0x000ee80000300800 */
[----:B--2---:R1:W-:Y:S01]  /*781a0*/  @P5 STG.E [R188.64], R3 ;  /* 0x00000003bc005986 */ /* 0x0043e2000c101904 */
[----:B------:R-:W-:-:S03]  /*781b0*/  ISETP.LT.AND P5, PT, R158, c[0x0][0x178], !P0 ;  /* 0x00005e009e007a0c */ /* 0x000fc600047a1270 */
[----:B------:R2:W-:Y:S04]  /*781c0*/  @P1 STG.E [R184.64], R190 ;  /* 0x000000beb8001986 */ /* 0x0005e8000c101904 */
[----:B------:R4:W-:Y:S01]  /*781d0*/  @P2 STG.E [R186.64], R191 ;  /* 0x000000bfba002986 */ /* 0x0009e2000c101904 */
[----:B------:R-:W-:Y:S02]  /*781e0*/  ISETP.LT.AND P2, PT, R159, c[0x0][0x178], !P0 ;  /* 0x00005e009f007a0c */ /* 0x000fe40004741270 */
[C---:B-1----:R-:W-:Y:S01]  /*781f0*/  IADD3 R3, R0.reuse, c[0x0][0x198], RZ ;  /* 0x0000660000037a10 */ /* 0x042fe20007ffe0ff */
[----:B--2---:R-:W-:-:S04]  /*78200*/  IMAD.WIDE R184, R0, 0x4, R4 ;  /* 0x0000000400b87825 */ /* 0x004fc800078e0204 */
[----:B----4-:R-:W-:Y:S01]  /*78210*/  IMAD.WIDE R186, R3, 0x4, R182 ;  /* 0x0000000403ba7825 */ /* 0x010fe200078e02b6 */
[----:B------:R-:W-:Y:S01]  /*78220*/  @P3 STG.E [R184.64], R192 ;  /* 0x000000c0b8003986 */ /* 0x000fe2000c101904 */
[----:B------:R-:W-:Y:S02]  /*78230*/  ISETP.LT.AND P0, PT, R119, c[0x0][0x178], !P0 ;  /* 0x00005e0077007a0c */ /* 0x000fe40004701270 */
[C---:B------:R-:W-:Y:S01]  /*78240*/  IMAD.WIDE R188, R3.reuse, 0x4, R180 ;  /* 0x0000000403bc7825 */ /* 0x040fe200078e02b4 */
[----:B------:R1:W-:Y:S04]  /*78250*/  @P6 STG.E [R186.64], R195 ;  /* 0x000000c3ba006986 */ /* 0x0003e8000c101904 */
[----:B------:R2:W-:Y:S04]  /*78260*/  @P5 STG.E [R188.64], R245 ;  /* 0x000000f5bc005986 */ /* 0x0005e8000c101904 */
[----:B-1----:R-:W4:Y:S01]  /*78270*/  LDL.LU R195, [R1+0xc4c] ;  /* 0x000c4c0001c37983 */ /* 0x002f220000300800 */
[----:B------:R-:W-:-:S03]  /*78280*/  IMAD.WIDE R186, R3, 0x4, R6 ;  /* 0x0000000403ba7825 */ /* 0x000fc600078e0206 */
[----:B--2---:R-:W2:Y:S01]  /*78290*/  LDL.LU R245, [R1+0xbdc] ;  /* 0x000bdc0001f57983 */ /* 0x004ea20000300800 */
[----:B------:R-:W-:-:S03]  /*782a0*/  IMAD.WIDE R184, R3, 0x4, R4 ;  /* 0x0000000403b87825 */ /* 0x000fc600078e0204 */
[----:B------:R1:W-:Y:S04]  /*782b0*/  @P2 STG.E [R186.64], R248 ;  /* 0x000000f8ba002986 */ /* 0x0003e8000c101904 */
[----:B---3--:R3:W-:Y:S04]  /*782c0*/  @P0 STG.E [R184.64], R193 ;  /* 0x000000c1b8000986 */ /* 0x0087e8000c101904 */
[----:B-1----:R-:W2:Y:S04]  /*782d0*/  LDL.LU R248, [R1+0x88c] ;  /* 0x00088c0001f87983 */ /* 0x002ea80000300800 */
[----:B---3--:R-:W3:Y:S01]  /*782e0*/  LDL.LU R193, [R1+0x5ac] ;  /* 0x0005ac0001c17983 */ /* 0x008ee20000300800 */
[----:B------:R-:W-:-:S02]  /*782f0*/  ISETP.LT.AND P6, PT, R227, c[0x0][0x178], !P4 ;  /* 0x00005e00e3007a0c */ /* 0x000fc400067c1270 */
[----:B------:R-:W-:Y:S02]  /*78300*/  ISETP.LT.AND P3, PT, R158, c[0x0][0x178], !P4 ;  /* 0x00005e009e007a0c */ /* 0x000fe40006761270 */
[----:B------:R-:W-:Y:S02]  /*78310*/  IADD3 R0, R3, c[0x0][0x198], RZ ;  /* 0x0000660003007a10 */ /* 0x000fe40007ffe0ff */
[----:B------:R-:W-:Y:S02]  /*78320*/  IADD3 R190, R123, 0x99, RZ ;  /* 0x000000997bbe7810 */ /* 0x000fe40007ffe0ff */
[----:B------:R-:W-:Y:S01]  /*78330*/  ISETP.LT.AND P5, PT, R159, c[0x0][0x178], !P4 ;  /* 0x00005e009f007a0c */ /* 0x000fe200067a1270 */
[----:B------:R-:W-:Y:S01]  /*78340*/  IMAD.WIDE R188, R0, 0x4, R182 ;  /* 0x0000000400bc7825 */ /* 0x000fe200078e02b6 */
[----:B------:R-:W-:-:S03]  /*78350*/  ISETP.GE.AND P1, PT, R190, c[0x0][0x17c], PT ;  /* 0x00005f00be007a0c */ /* 0x000fc60003f26270 */
[C---:B------:R-:W-:Y:S01]  /*78360*/  IMAD.WIDE R186, R0.reuse, 0x4, R180 ;  /* 0x0000000400ba7825 */ /* 0x040fe200078e02b4 */
[----:B------:R-:W-:Y:S01]  /*78370*/  ISETP.LT.AND P4, PT, R119, c[0x0][0x178], !P4 ;  /* 0x00005e0077007a0c */ /* 0x000fe20006781270 */
[----:B------:R1:W-:Y:S01]  /*78380*/  @P6 STG.E [R188.64], R251 ;  /* 0x000000fbbc006986 */ /* 0x0003e2000c101904 */
[----:B------:R-:W-:Y:S01]  /*78390*/  ISETP.LT.AND P0, PT, R227, c[0x0][0x178], !P1 ;  /* 0x00005e00e3007a0c */ /* 0x000fe20004f01270 */
[----:B------:R-:W-:Y:S02]  /*783a0*/  IMAD.WIDE R184, R0, 0x4, R6 ;  /* 0x0000000400b87825 */ /* 0x000fe400078e0206 */
[----:B------:R1:W-:Y:S01]  /*783b0*/  @P3 STG.E [R186.64], R250 ;  /* 0x000000faba003986 */ /* 0x0003e2000c101904 */
[----:B------:R-:W-:Y:S02]  /*783c0*/  ISETP.LT.AND P3, PT, R158, c[0x0][0x178], !P1 ;  /* 0x00005e009e007a0c */ /* 0x000fe40004f61270 */
[C---:B------:R-:W-:Y:S01]  /*783d0*/  IADD3 R3, R0.reuse, c[0x0][0x198], RZ ;  /* 0x0000660000037a10 */ /* 0x040fe20007ffe0ff */
[----:B------:R1:W-:Y:S01]  /*783e0*/  @P5 STG.E [R184.64], R249 ;  /* 0x000000f9b8005986 */ /* 0x0003e2000c101904 */
[----:B------:R-:W-:Y:S01]  /*783f0*/  ISETP.LT.AND P6, PT, R159, c[0x0][0x178], !P1 ;  /* 0x00005e009f007a0c */ /* 0x000fe20004fc1270 */
[----:B-1----:R-:W-:Y:S01]  /*78400*/  IMAD.WIDE R188, R0, 0x4, R4 ;  /* 0x0000000400bc7825 */ /* 0x002fe200078e0204 */
[----:B------:R-:W-:-:S03]  /*78410*/  ISETP.LT.AND P1, PT, R119, c[0x0][0x178], !P1 ;  /* 0x00005e0077007a0c */ /* 0x000fc60004f21270 */
[----:B------:R-:W-:-:S04]  /*78420*/  IMAD.WIDE R186, R3, 0x4, R180 ;  /* 0x0000000403ba7825 */ /* 0x000fc800078e02b4 */
[C---:B------:R-:W-:Y:S01]  /*78430*/  IMAD.WIDE R184, R3.reuse, 0x4, R182 ;  /* 0x0000000403b87825 */ /* 0x040fe200078e02b6 */
[----:B------:R-:W-:Y:S01]  /*78440*/  @P4 STG.E [R188.64], R194 ;  /* 0x000000c2bc004986 */ /* 0x000fe2000c101904 */
[----:B------:R-:W-:-:S03]  /*78450*/  IADD3 R0, R3, c[0x0][0x198], RZ ;  /* 0x0000660003007a10 */ /* 0x000fc60007ffe0ff */
[----:B----4-:R1:W-:Y:S04]  /*78460*/  @P0 STG.E [R184.64], R195 ;  /* 0x000000c3b8000986 */ /* 0x0103e8000c101904 */
[----:B--2---:R2:W-:Y:S01]  /*78470*/  @P3 STG.E [R186.64], R245 ;  /* 0x000000f5ba003986 */ /* 0x0045e2000c101904 */
[----:B-1----:R-:W-:-:S03]  /*78480*/  IMAD.WIDE R184, R3, 0x4, R6 ;  /* 0x0000000403b87825 */ /* 0x002fc600078e0206 */
[----:B--2---:R-:W2:Y:S01]  /*78490*/  LDL.LU R245, [R1+0x5d8] ;  /* 0x0005d80001f57983 */ /* 0x004ea20000300800 */
[----:B------:R-:W-:-:S03]  /*784a0*/  IMAD.WIDE R186, R3, 0x4, R4 ;  /* 0x0000000403ba7825 */ /* 0x000fc600078e0204 */
[----:B------:R-:W4:Y:S04]  /*784b0*/  LDL.LU R194, [R1+0xc3c] ;  /* 0x000c3c0001c27983 */ /* 0x000f280000300800 */
[----:B------:R-:W2:Y:S04]  /*784c0*/  LDL.LU R195, [R1+0x96c] ;  /* 0x00096c0001c37983 */ /* 0x000ea80000300800 */
[----:B------:R-:W2:Y:S04]  /*784d0*/  LDL.LU R3, [R1+0xc38] ;  /* 0x000c380001037983 */ /* 0x000ea80000300800 */
[----:B------:R1:W-:Y:S04]  /*784e0*/  @P6 STG.E [R184.64], R248 ;  /* 0x000000f8b8006986 */ /* 0x0003e8000c101904 */
[----:B---3--:R3:W-:Y:S04]  /*784f0*/  @P1 STG.E [R186.64], R193 ;  /* 0x000000c1ba001986 */ /* 0x0087e8000c101904 */
[----:B-1----:R-:W2:Y:S04]  /*78500*/  LDL.LU R185, [R1+0xc88] ;  /* 0x000c880001b97983 */ /* 0x002ea80000300800 */
[----:B---3--:R-:W3:Y:S01]  /*78510*/  LDL.LU R187, [R1+0x968] ;  /* 0x0009680001bb7983 */ /* 0x008ee20000300800 */
        /* <DEDUP_REMOVED lines=10> */
[----:B------:R-:W4:Y:S03]  /*785c0*/  LDL.LU R251, [R1+0xc68] ;  /* 0x000c680001fb7983 */ /* 0x000f260000300800 */
[C---:B------:R-:W-:Y:S01]  /*785d0*/  IMAD.WIDE R190, R0.reuse, 0x4, R180 ;  /* 0x0000000400be7825 */ /* 0x040fe200078e02b4 */
[----:B------:R-:W4:Y:S04]  /*785e0*/  LDL.LU R250, [R1+0xa68] ;  /* 0x000a680001fa7983 */ /* 0x000f280000300800 */
[----:B------:R-:W4:Y:S04]  /*785f0*/  LDL.LU R249, [R1+0x5e8] ;  /* 0x0005e80001f97983 */ /* 0x000f280000300800 */
[----:B------:R-:W4:Y:S04]  /*78600*/  LDL.LU R248, [R1+0xcdc] ;  /* 0x000cdc0001f87983 */ /* 0x000f280000300800 */
[----:B--2---:R1:W-:Y:S04]  /*78610*/  @P4 STG.E [R188.64], R185 ;  /* 0x000000b9bc004986 */ /* 0x0043e8000c101904 */
[----:B------:R2:W-:Y:S01]  /*78620*/  @P5 STG.E [R190.64], R3 ;  /* 0x00000003be005986 */ /* 0x0005e2000c101904 */
[C---:B-1----:R-:W-:Y:S01]  /*78630*/  IMAD.WIDE R184, R0.reuse, 0x4, R6 ;  /* 0x0000000400b87825 */ /* 0x042fe200078e0206 */
[----:B--2---:R-:W-:-:S04]  /*78640*/  IADD3 R3, R0, c[0x0][0x198], RZ ;  /* 0x0000660000037a10 */ /* 0x004fc80007ffe0ff */
[----:B---3--:R1:W-:Y:S02]  /*78650*/  @P3 STG.E [R184.64], R187 ;  /* 0x000000bbb8003986 */ /* 0x0083e4000c101904 */
        /* <DEDUP_REMOVED lines=11> */
[C---:B------:R-:W-:Y:S01]  /*78710*/  IMAD.WIDE R188, R3.reuse, 0x4, R180 ;  /* 0x0000000403bc7825 */ /* 0x040fe200078e02b4 */
[----:B------:R1:W-:Y:S03]  /*78720*/  @P2 STG.E [R184.64], R245 ;  /* 0x000000f5b8002986 */ /* 0x0003e6000c101904 */
[----:B------:R-:W-:Y:S01]  /*78730*/  IMAD.WIDE R190, R3, 0x4, R6 ;  /* 0x0000000403be7825 */ /* 0x000fe200078e0206 */
[----:B-1----:R-:W3:Y:S04]  /*78740*/  LDL.LU R245, [R1+0x2198] ;  /* 0x0021980001f57983 */ /* 0x002ee80000300800 */
[----:B--2---:R-:W-:Y:S04]  /*78750*/  @P6 STG.E [R186.64], R0 ;  /* 0x00000000ba006986 */ /* 0x004fe8000c101904 */
[----:B----4-:R1:W-:Y:S04]  /*78760*/  @P4 STG.E [R188.64], R194 ;  /* 0x000000c2bc004986 */ /* 0x0103e8000c101904 */
[----:B------:R2:W-:Y:S04]  /*78770*/  @P5 STG.E [R190.64], R195 ;  /* 0x000000c3be005986 */ /* 0x0005e8000c101904 */
[----:B-1----:R-:W4:Y:S04]  /*78780*/  LDL.LU R194, [R1+0xc6c] ;  /* 0x000c6c0001c27983 */ /* 0x002f280000300800 */
[----:B--2---:R-:W2:Y:S01]  /*78790*/  LDL.LU R195, [R1+0xa6c] ;  /* 0x000a6c0001c37983 */ /* 0x004ea20000300800 */
[----:B------:R-:W-:-:S02]  /*787a0*/  ISETP.LT.AND P0, PT, R119, c[0x0][0x178], !P0 ;  /* 0x00005e0077007a0c */ /* 0x000fc40004701270 */
[----:B------:R-:W-:Y:S02]  /*787b0*/  ISETP.LT.AND P4, PT, R227, c[0x0][0x178], !P1 ;  /* 0x00005e00e3007a0c */ /* 0x000fe40004f81270 */
[----:B------:R-:W-:Y:S02]  /*787c0*/  ISETP.LT.AND P5, PT, R158, c[0x0][0x178], !P1 ;  /* 0x00005e009e007a0c */ /* 0x000fe40004fa1270 */
[C---:B------:R-:W-:Y:S01]  /*787d0*/  IADD3 R190, R3.reuse, c[0x0][0x198], RZ ;  /* 0x0000660003be7a10 */ /* 0x040fe20007ffe0ff */
[----:B------:R-:W-:Y:S01]  /*787e0*/  IMAD.WIDE R184, R3, 0x4, R4 ;  /* 0x0000000403b87825 */ /* 0x000fe200078e0204 */
[----:B------:R-:W-:-:S03]  /*787f0*/  ISETP.LT.AND P2, PT, R159, c[0x0][0x178], !P1 ;  /* 0x00005e009f007a0c */ /* 0x000fc60004f41270 */
[----:B------:R-:W-:Y:S01]  /*78800*/  IMAD.WIDE R186, R190, 0x4, R182 ;  /* 0x00000004beba7825 */ /* 0x000fe200078e02b6 */
[----:B------:R-:W-:-:S03]  /*78810*/  ISETP.LT.AND P1, PT, R119, c[0x0][0x178], !P1 ;  /* 0x00005e0077007a0c */ /* 0x000fc60004f21270 */
[----:B------:R-:W-:Y:S01]  /*78820*/  IMAD.WIDE R188, R190, 0x4, R180 ;  /* 0x00000004bebc7825 */ /* 0x000fe200078e02b4 */
[----:B------:R-:W-:Y:S01]  /*78830*/  IADD3 R0, R123, 0x9e, RZ ;  /* 0x0000009e7b007810 */ /* 0x000fe20007ffe0ff */
        /* <DEDUP_REMOVED lines=9> */
[----:B------:R-:W2:Y:S02]  /*788d0*/  LDL.LU R193, [R1+0x5ec] ;  /* 0x0005ec0001c17983 */ /* 0x000ea40000300800 */
[----:B---3--:R-:W-:Y:S02]  /*788e0*/  IMAD.WIDE R186, R190, 0x4, R4 ;  /* 0x00000004beba7825 */ /* 0x008fe400078e0204 */
[----:B------:R1:W-:Y:S02]  /*788f0*/  @P2 STG.E [R184.64], R250 ;  /* 0x000000fab8002986 */ /* 0x0003e4000c101904 */
[----:B------:R-:W-:-:S02]  /*78900*/  IMAD.WIDE R188, R0, 0x4, R182 ;  /* 0x0000000400bc7825 */ /* 0x000fc400078e02b6 */
[----:B------:R3:W-:Y:S01]  /*78910*/  @P1 STG.E [R186.64], R249 ;  /* 0x000000f9ba001986 */ /* 0x0007e2000c101904 */
[C---:B------:R-:W-:Y:S02]  /*78920*/  IADD3 R3, R123.reuse, 0x9f, RZ ;  /* 0x0000009f7b037810 */ /* 0x040fe40007ffe0ff */
[----:B------:R-:W-:Y:S01]  /*78930*/  IADD3 R190, R123, 0xa0, RZ ;  /* 0x000000a07bbe7810 */ /* 0x000fe20007ffe0ff */
[----:B------:R-:W2:Y:S01]  /*78940*/  LDL.LU R191, [R1+0xa78] ;  /* 0x000a780001bf7983 */ /* 0x000ea20000300800 */
[----:B-1----:R-:W-:-:S03]  /*78950*/  IMAD.WIDE R184, R0, 0x4, R180 ;  /* 0x0000000400b87825 */ /* 0x002fc600078e02b4 */
[----:B------:R-:W-:Y:S01]  /*78960*/  @P6 STG.E [R188.64], R248 ;  /* 0x000000f8bc006986 */ /* 0x000fe2000c101904 */
[----:B---3--:R-:W-:-:S03]  /*78970*/  IMAD.WIDE R186, R0, 0x4, R6 ;  /* 0x0000000400ba7825 */ /* 0x008fc600078e0206 */
[----:B------:R-:W3:Y:S01]  /*78980*/  LDL.LU R192, [R1+0xd1c] ;  /* 0x000d1c0001c07983 */ /* 0x000ee20000300800 */
[----:B------:R-:W-:-:S03]  /*78990*/  ISETP.GE.AND P1, PT, R3, c[0x0][0x17c], PT ;  /* 0x00005f0003007a0c */ /* 0x000fc60003f26270 */
[----:B------:R-:W3:Y:S01]  /*789a0*/  LDL.LU R251, [R1+0xc7c] ;  /* 0x000c7c0001fb7983 */ /* 0x000ee20000300800 */
[----:B------:R-:W-:-:S03]  /*789b0*/  IADD3 R3, R0, c[0x0][0x198], RZ ;  /* 0x0000660000037a10 */ /* 0x000fc60007ffe0ff */
[----:B----4-:R1:W-:Y:S04]  /*789c0*/  @P5 STG.E [R184.64], R194 ;  /* 0x000000c2b8005986 */ /* 0x0103e8000c101904 */
[----:B--2---:R2:W-:Y:S01]  /*789d0*/  @P4 STG.E [R186.64], R195 ;  /* 0x000000c3ba004986 */ /* 0x0045e2000c101904 */
[----:B------:R-:W-:-:S03]  /*789e0*/  ISETP.GE.AND P4, PT, R190, c[0x0][0x17c], PT ;  /* 0x00005f00be007a0c */ /* 0x000fc60003f86270 */
[----:B-1----:R-:W4:Y:S01]  /*789f0*/  LDL.LU R194, [R1+0xa7c] ;  /* 0x000a7c0001c27983 */ /* 0x002f220000300800 */
[----:B------:R-:W-:-:S03]  /*78a00*/  IMAD.WIDE R184, R0, 0x4, R4 ;  /* 0x0000000400b87825 */ /* 0x000fc600078e0204 */
[----:B--2---:R-:W2:Y:S04]  /*78a10*/  LDL.LU R195, [R1+0x97c] ;  /* 0x00097c0001c37983 */ /* 0x004ea80000300800 */
[----:B------:R-:W2:Y:S04]  /*78a20*/  LDL.LU R0, [R1+0xc78] ;  /* 0x000c780001007983 */ /* 0x000ea80000300800 */
[----:B------:R-:W2:Y:S01]  /*78a30*/  LDL.LU R190, [R1+0xd18] ;  /* 0x000d180001be7983 */ /* 0x000ea20000300800 */
[----:B------:R-:W-:Y:S02]  /*78a40*/  ISETP.LT.AND P3, PT, R119, c[0x0][0x178], !P3 ;  /* 0x00005e0077007a0c */ /* 0x000fe40005f61270 */
[----:B------:R-:W-:-:S02]  /*78a50*/  ISETP.LT.AND P6, PT, R227, c[0x0][0x178], !P0 ;  /* 0x00005e00e3007a0c */ /* 0x000fc400047c1270 */
[----:B------:R-:W-:Y:S02]  /*78a60*/  ISETP.LT.AND P2, PT, R158, c[0x0][0x178], !P0 ;  /* 0x00005e009e007a0c */ /* 0x000fe40004741270 */
[----:B------:R-:W-:Y:S01]  /*78a70*/  ISETP.LT.AND P5, PT, R159, c[0x0][0x178], !P0 ;  /* 0x00005e009f007a0c */ /* 0x000fe200047a1270 */
[C---:B------:R-:W-:Y:S01]  /*78a80*/  IMAD.WIDE R186, R3.reuse, 0x4, R182 ;  /* 0x0000000403ba7825 */ /* 0x040fe200078e02b6 */
[----:B------:R-:W3:Y:S03]  /*78a90*/  LDL.LU R250, [R1+0xd30] ;  /* 0x000d300001fa7983 */ /* 0x000ee60000300800 */
[C---:B------:R-:W-:Y:S01]  /*78aa0*/  IMAD.WIDE R188, R3.reuse, 0x4, R180 ;  /* 0x0000000403bc7825 */ /* 0x040fe200078e02b4 */
[----:B------:R-:W3:Y:S04]  /*78ab0*/  LDL.LU R249, [R1+0xb50] ;  /* 0x000b500001f97983 */ /* 0x000ee80000300800 */
[----:B------:R1:W-:Y:S04]  /*78ac0*/  @P3 STG.E [R184.64], R193 ;  /* 0x000000c1b8003986 */ /* 0x0003e8000c101904 */
[----:B------:R-:W3:Y:S01]  /*78ad0*/  LDL.LU R248, [R1+0x6a0] ;  /* 0x0006a00001f87983 */ /* 0x000ee20000300800 */
[----:B-1----:R-:W-:-:S03]  /*78ae0*/  IMAD.WIDE R184, R3, 0x4, R6 ;  /* 0x0000000403b87825 */ /* 0x002fc600078e0206 */
[----:B------:R-:W3:Y:S04]  /*78af0*/  LDL.LU R193, [R1+0xd34] ;  /* 0x000d340001c17983 */ /* 0x000ee80000300800 */
[----:B--2---:R-:W-:Y:S04]  /*78b00*/  @P6 STG.E [R186.64], R190 ;  /* 0x000000beba006986 */ /* 0x004fe8000c101904 */
[----:B------:R1:W-:Y:S04]  /*78b10*/  @P2 STG.E [R188.64], R0 ;  /* 0x00000000bc002986 */ /* 0x0003e8000c101904 */
[----:B------:R2:W-:Y:S01]  /*78b20*/  @P5 STG.E [R184.64], R191 ;  /* 0x000000bfb8005986 */ /* 0x0005e2000c101904 */
[C---:B-1----:R-:W-:Y:S01]  /*78b30*/  IADD3 R0, R3.reuse, c[0x0][0x198], RZ ;  /* 0x0000660003007a10 */ /* 0x042fe20007ffe0ff */
[----:B--2---:R-:W-:-:S02]  /*78b40*/  IMAD.WIDE R190, R3, 0x4, R4 ;  /* 0x0000000403be7825 */ /* 0x004fc400078e0204 */
[----:B------:R-:W2:Y:S01]  /*78b50*/  LDL.LU R3, [R1+0x978] ;  /* 0x0009780001037983 */ /* 0x000ea20000300800 */
[----:B------:R-:W-:Y:S02]  /*78b60*/  ISETP.LT.AND P0, PT, R119, c[0x0][0x178], !P0 ;  /* 0x00005e0077007a0c */ /* 0x000fe40004701270 */
[----:B------:R-:W-:Y:S02]  /*78b70*/  ISETP.LT.AND P6, PT, R227, c[0x0][0x178], !P1 ;  /* 0x00005e00e3007a0c */ /* 0x000fe40004fc1270 */
[----:B------:R-:W-:Y:S02]  /*78b80*/  ISETP.LT.AND P3, PT, R158, c[0x0][0x178], !P1 ;  /* 0x00005e009e007a0c */ /* 0x000fe40004f61270 */
[----:B------:R-:W-:Y:S02]  /*78b90*/  ISETP.LT.AND P2, PT, R159, c[0x0][0x178], !P1 ;  /* 0x00005e009f007a0c */ /* 0x000fe40004f41270 */
[----:B------:R-:W-:Y:S01]  /*78ba0*/  IADD3 R186, R123, 0xa1, RZ ;  /* 0x000000a17bba7810 */ /* 0x000fe20007ffe0ff */
[----:B------:R-:W-:-:S03]  /*78bb0*/  IMAD.WIDE R184, R0, 0x4, R182 ;  /* 0x0000000400b87825 */ /* 0x000fc600078e02b6 */
[----:B------:R-:W-:Y:S01]  /*78bc0*/  ISETP.GE.AND P5, PT, R186, c[0x0][0x17c], PT ;  /* 0x00005f00ba007a0c */ /* 0x000fe20003fa6270 */
[----:B------:R-:W-:-:S04]  /*78bd0*/  IMAD.WIDE R186, R0, 0x4, R180 ;  /* 0x0000000400ba7825 */ /* 0x000fc800078e02b4 */
[C---:B------:R-:W-:Y:S01]  /*78be0*/  IMAD.WIDE R188, R0.reuse, 0x4, R6 ;  /* 0x0000000400bc7825 */ /* 0x040fe200078e0206 */
[----:B------:R-:W-:Y:S01]  /*78bf0*/  ISETP.LT.AND P1, PT, R119, c[0x0][0x178], !P1 ;  /* 0x00005e0077007a0c */ /* 0x000fe20004f21270 */
[----:B--2---:R-:W-:Y:S04]  /*78c00*/  @P0 STG.E [R190.64], R3 ;  /* 0x00000003be000986 */ /* 0x004fe8000c101904 */
[----:B---3--:R-:W-:Y:S04]  /*78c10*/  @P6 STG.E [R184.64], R192 ;  /* 0x000000c0b8006986 */ /* 0x008fe8000c101904 */
[----:B------:R-:W-:Y:S04]  /*78c20*/  @P3 STG.E [R186.64], R251 ;  /* 0x000000fbba003986 */ /* 0x000fe8000c101904 */
[----:B----4-:R1:W-:Y:S04]  /*78c30*/  @P2 STG.E [R188.64], R194 ;  /* 0x000000c2bc002986 */ /* 0x0103e8000c101904 */
[----:B-1----:R-:W2:Y:S01]  /*78c40*/  LDL.LU R194, [R1+0xb54] ;  /* 0x000b540001c27983 */ /* 0x002ea20000300800 */
[----:B------:R-:W-:Y:S01]  /*78c50*/  IMAD.WIDE R190, R0, 0x4, R4 ;  /* 0x0000000400be7825 */ /* 0x000fe200078e0204 */
[----:B------:R-:W-:-:S02]  /*78c60*/  ISETP.LT.AND P2, PT, R227, c[0x0][0x178], !P4 ;  /* 0x00005e00e3007a0c */ /* 0x000fc40006741270 */
[----:B------:R-:W-:Y:S02]  /*78c70*/  ISETP.LT.AND P3, PT, R158, c[0x0][0x178], !P4 ;  /* 0x00005e009e007a0c */ /* 0x000fe40006761270 */
[----:B------:R1:W-:Y:S01]  /*78c80*/  @P1 STG.E [R190.64], R195 ;  /* 0x000000c3be001986 */ /* 0x0003e2000c101904 */
[----:B------:R-:W-:Y:S02]  /*78c90*/  ISETP.LT.AND P1, PT, R159, c[0x0][0x178], !P4 ;  /* 0x00005e009f007a0c */ /* 0x000fe40006721270 */
[----:B------:R-:W-:-:S05]  /*78ca0*/  IADD3 R3, R0, c[0x0][0x198], RZ ;  /* 0x0000660000037a10 */ /* 0x000fca0007ffe0ff */
[C---:B------:R-:W-:Y:S01]  /*78cb0*/  IMAD.WIDE R188, R3.reuse, 0x4, R182 ;  /* 0x0000000403bc7825 */ /* 0x040fe200078e02b6 */
[----:B-1----:R-:W3:Y:S03]  /*78cc0*/  LDL.LU R195, [R1+0x6a4] ;  /* 0x0006a40001c37983 */ /* 0x002ee60000300800 */
[----:B------:R-:W-:Y:S01]  /*78cd0*/  IMAD.WIDE R184, R3, 0x4, R180 ;  /* 0x0000000403b87825 */ /* 0x000fe200078e02b4 */
[----:B------:R-:W-:-:S03]  /*78ce0*/  IADD3 R0, R123, 0xa2, RZ ;  /* 0x000000a27b007810 */ /* 0x000fc60007ffe0ff */
[----:B------:R-:W-:Y:S01]  /*78cf0*/  IMAD.WIDE R186, R3, 0x4, R6 ;  /* 0x0000000403ba7825 */ /* 0x000fe200078e0206 */
[----:B------:R1:W-:Y:S01]  /*78d00*/  @P2 STG.E [R188.64], R250 ;  /* 0x000000fabc002986 */ /* 0x0003e2000c101904 */
[----:B------:R-:W-:Y:S02]  /*78d10*/  ISETP.LT.AND P4, PT, R119, c[0x0][0x178], !P4 ;  /* 0x00005e0077007a0c */ /* 0x000fe40006781270 */
[----:B------:R-:W-:Y:S01]  /*78d20*/  ISETP.LT.AND P6, PT, R227, c[0x0][0x178], !P5 ;  /* 0x00005e00e3007a0c */ /* 0x000fe20006fc1270 */
[----:B------:R4:W-:Y:S01]  /*78d30*/  @P3 STG.E [R184.64], R249 ;  /* 0x000000f9b8003986 */ /* 0x0009e2000c101904 */
[----:B------:R-:W-:-:S03]  /*78d40*/  ISETP.GE.AND P0, PT, R0, c[0x0][0x17c], PT ;  /* 0x00005f0000007a0c */ /* 0x000fc60003f06270 */
[----:B------:R-:W3:Y:S01]  /*78d50*/  LDL.LU R192, [R1+0xd40] ;  /* 0x000d400001c07983 */ /* 0x000ee20000300800 */
[----:B------:R-:W-:-:S03]  /*78d60*/  IADD3 R0, R3, c[0x0][0x198], RZ ;  /* 0x0000660003007a10 */ /* 0x000fc60007ffe0ff */
[----:B------:R4:W-:Y:S01]  /*78d70*/  @P1 STG.E [R186.64], R248 ;  /* 0x000000f8ba001986 */ /* 0x0009e2000c101904 */
[----:B------:R-:W-:-:S03]  /*78d80*/  ISETP.LT.AND P1, PT, R158, c[0x0][0x178], !P5 ;  /* 0x00005e009e007a0c */ /* 0x000fc60006f21270 */
[----:B------:R-:W3:Y:S01]  /*78d90*/  LDL.LU R251, [R1+0xc50] ;  /* 0x000c500001fb7983 */ /* 0x000ee20000300800 */
[----:B-1----:R-:W-:-:S03]  /*78da0*/  IMAD.WIDE R188, R3, 0x4, R4 ;  /* 0x0000000403bc7825 */ /* 0x002fc600078e0204 */
[----:B------:R-:W3:Y:S01]  /*78db0*/  LDL.LU R250, [R1+0x8a0] ;  /* 0x0008a00001fa7983 */ /* 0x000ee20000300800 */
[----:B----4-:R-:W-:-:S03]  /*78dc0*/  IMAD.WIDE R184, R0, 0x4, R182 ;  /* 0x0000000400b87825 */ /* 0x010fc600078e02b6 */
[----:B------:R-:W4:Y:S01]  /*78dd0*/  LDL.LU R249, [R1+0x670] ;  /* 0x0006700001f97983 */ /* 0x000f220000300800 */
[----:B------:R-:W-:-:S03]  /*78de0*/  IMAD.WIDE R186, R0, 0x4, R180 ;  /* 0x0000000400ba7825 */ /* 0x000fc600078e02b4 */
[----:B------:R-:W-:Y:S04]  /*78df0*/  @P4 STG.E [R188.64], R244 ;  /* 0x000000f4bc004986 */ /* 0x000fe8000c101904 */
[----:B------:R1:W-:Y:S04]  /*78e00*/  @P6 STG.E [R184.64], R193 ;  /* 0x000000c1b8006986 */ /* 0x0003e8000c101904 */
[----:B------:R-:W4:Y:S04]  /*78e10*/  LDL.LU R248, [R1+0xd44] ;  /* 0x000d440001f87983 */ /* 0x000f280000300800 */
[----:B-1----:R-:W4:Y:S04]  /*78e20*/  LDL.LU R193, [R1+0xc54] ;  /* 0x000c540001c17983 */ /* 0x002f280000300800 */
[----:B--2---:R1:W-:Y:S04]  /*78e30*/  @P1 STG.E [R186.64], R194 ;  /* 0x000000c2ba001986 */ /* 0x0043e8000c101904 */
[----:B-1----:R-:W2:Y:S01]  /*78e40*/  LDL.LU R194, [R1+0x8a4] ;  /* 0x0008a40001c27983 */ /* 0x002ea20000300800 */
[----:B------:R-:W-:-:S02]  /*78e50*/  ISETP.LT.AND P3, PT, R159, c[0x0][0x178], !P5 ;  /* 0x00005e009f007a0c */ /* 0x000fc40006f61270 */
[----:B------:R-:W-:Y:S02]  /*78e60*/  ISETP.LT.AND P5, PT, R119, c[0x0][0x178], !P5 ;  /* 0x00005e0077007a0c */ /* 0x000fe40006fa1270 */
[----:B------:R-:W-:Y:S01]  /*78e70*/  IADD3 R188, R123, 0xa3, RZ ;  /* 0x000000a37bbc7810 */ /* 0x000fe20007ffe0ff */
[----:B------:R-:W-:Y:S01]  /*78e80*/  IMAD.WIDE R184, R0, 0x4, R6 ;  /* 0x0000000400b87825 */ /* 0x000fe200078e0206 */
[----:B------:R-:W-:Y:S02]  /*78e90*/  ISETP.LT.AND P6, PT, R227, c[0x0][0x178], !P0 ;  /* 0x00005e00e3007a0c */ /* 0x000fe400047c1270 */
[----:B------:R-:W-:Y:S01]  /*78ea0*/  ISETP.GE.AND P2, PT, R188, c[0x0][0x17c], PT ;  /* 0x00005f00bc007a0c */ /* 0x000fe20003f46270 */
[----:B------:R-:W-:Y:S01]  /*78eb0*/  IMAD.WIDE R188, R0, 0x4, R4 ;  /* 0x0000000400bc7825 */ /* 0x000fe200078e0204 */
[----:B------:R-:W-:Y:S02]  /*78ec0*/  ISETP.LT.AND P4, PT, R158, c[0x0][0x178], !P0 ;  /* 0x00005e009e007a0c */ /* 0x000fe40004781270 */
[----:B------:R-:W-:Y:S01]  /*78ed0*/  IADD3 R3, R0, c[0x0][0x198], RZ ;  /* 0x0000660000037a10 */ /* 0x000fe20007ffe0ff */
[----:B---3--:R1:W-:Y:S04]  /*78ee0*/  @P3 STG.E [R184.64], R195 ;  /* 0x000000c3b8003986 */ /* 0x0083e8000c101904 */
[----:B------:R3:W-:Y:S01]  /*78ef0*/  @P5 STG.E [R188.64], R245 ;  /* 0x000000f5bc005986 */ /* 0x0007e2000c101904 */
[----:B------:R-:W-:Y:S01]  /*78f00*/  ISETP.LT.AND P5, PT, R159, c[0x0][0x178], !P0 ;  /* 0x00005e009f007a0c */ /* 0x000fe200047a1270 */
[----:B------:R-:W-:Y:S01]  /*78f10*/  IMAD.WIDE R186, R3, 0x4, R182 ;  /* 0x0000000403ba7825 */ /* 0x000fe200078e02b6 */
[----:B------:R-:W-:Y:S01]  /*78f20*/  ISETP.LT.AND P0, PT, R119, c[0x0][0x178], !P0 ;  /* 0x00005e0077007a0c */ /* 0x000fe20004701270 */
[----:B-1----:R-:W2:Y:S02]  /*78f30*/  LDL.LU R195, [R1+0x674] ;  /* 0x0006740001c37983 */ /* 0x002ea40000300800 */
[----:B------:R-:W-:Y:S01]  /*78f40*/  IMAD.WIDE R184, R3, 0x4, R180 ;  /* 0x0000000403b87825 */ /* 0x000fe200078e02b4 */
[----:B------:R-:W-:Y:S01]  /*78f50*/  ISETP.LT.AND P1, PT, R227, c[0x0][0x178], !P2 ;  /* 0x00005e00e3007a0c */ /* 0x000fe20005721270 */
[----:B------:R-:W2:Y:S01]  /*78f60*/  LDL.LU R244, [R1+0xce0] ;  /* 0x000ce00001f47983 */ /* 0x000ea20000300800 */
[----:B------:R-:W-:-:S03]  /*78f70*/  ISETP.LT.AND P3, PT, R158, c[0x0][0x178], !P2 ;  /* 0x00005e009e007a0c */ /* 0x000fc60005761270 */
[----:B------:R1:W-:Y:S01]  /*78f80*/  @P6 STG.E [R186.64], R192 ;  /* 0x000000c0ba006986 */ /* 0x0003e2000c101904 */
[----:B------:R-:W-:-:S03]  /*78f90*/  ISETP.LT.AND P6, PT, R159, c[0x0][0x178], !P2 ;  /* 0x00005e009f007a0c */ /* 0x000fc600057c1270 */
[----:B------:R-:W2:Y:S04]  /*78fa0*/  LDL.LU R190, [R1+0x980] ;  /* 0x0009800001be7983 */ /* 0x000ea80000300800 */
[----:B------:R4:W-:Y:S01]  /*78fb0*/  @P4 STG.E [R184.64], R251 ;  /* 0x000000fbb8004986 */ /* 0x0009e2000c101904 */
[----:B---3--:R-:W-:-:S03]  /*78fc0*/  IADD3 R188, R123, 0xa5, RZ ;  /* 0x000000a57bbc7810 */ /* 0x008fc60007ffe0ff */
[----:B------:R-:W3:Y:S01]  /*78fd0*/  LDL.LU R245, [R1+0xd70] ;  /* 0x000d700001f57983 */ /* 0x000ee20000300800 */
[----:B-1----:R-:W-:-:S04]  /*78fe0*/  IMAD.WIDE R186, R3, 0x4, R4 ;  /* 0x0000000403ba7825 */ /* 0x002fc800078e0204 */
[C---:B----4-:R-:W-:Y:S01]  /*78ff0*/  IMAD.WIDE R184, R3.reuse, 0x4, R6 ;  /* 0x0000000403b87825 */ /* 0x050fe200078e0206 */
[----:B------:R-:W-:-:S04]  /*79000*/  IADD3 R3, R3, c[0x0][0x198], RZ ;  /* 0x0000660003037a10 */ /* 0x000fc80007ffe0ff */
[----:B------:R1:W-:Y:S01]  /*79010*/  @P5 STG.E [R184.64], R250 ;  /* 0x000000fab8005986 */ /* 0x0003e2000c101904 */
[----:B------:R-:W-:Y:S01]  /*79020*/  ISETP.GE.AND P5, PT, R188, c[0x0][0x17c], PT ;  /* 0x00005f00bc007a0c */ /* 0x000fe20003fa6270 */
[C---:B------:R-:W-:Y:S02]  /*79030*/  IMAD.WIDE R188, R3.reuse, 0x4, R6 ;  /* 0x0000000403bc7825 */ /* 0x040fe400078e0206 */
[----:B------:R4:W-:Y:S02]  /*79040*/  @P0 STG.E [R186.64], R249 ;  /* 0x000000f9ba000986 */ /* 0x0009e4000c101904 */
[----:B-1----:R-:W-:-:S04]  /*79050*/  IMAD.WIDE R184, R3, 0x4, R182 ;  /* 0x0000000403b87825 */ /* 0x002fc800078e02b6 */
[----:B----4-:R-:W-:Y:S01]  /*79060*/  IMAD.WIDE R186, R3, 0x4, R180 ;  /* 0x0000000403ba7825 */ /* 0x010fe200078e02b4 */
[----:B------:R-:W-:Y:S04]  /*79070*/  @P1 STG.E [R184.64], R248 ;  /* 0x000000f8b8001986 */ /* 0x000fe8000c101904 */
[----:B------:R1:W-:Y:S04]  /*79080*/  @P3 STG.E [R186.64], R193 ;  /* 0x000000c1ba003986 */ /* 0x0003e8000c101904 */
[----:B-1----:R-:W4:Y:S04]  /*79090*/  LDL.LU R193, [R1+0x690] ;  /* 0x0006900001c17983 */ /* 0x002f280000300800 */
[----:B--2---:R1:W-:Y:S04]  /*790a0*/  @P6 STG.E [R188.64], R194 ;  /* 0x000000c2bc006986 */ /* 0x0043e8000c101904 */
[----:B-1----:R-:W2:Y:S04]  /*790b0*/  LDL.LU R194, [R1+0xd74] ;  /* 0x000d740001c27983 */ /* 0x002ea80000300800 */
[----:B------:R-:W2:Y:S04]  /*790c0*/  LDL.LU R191, [R1+0xce4] ;  /* 0x000ce40001bf7983 */ /* 0x000ea80000300800 */
[----:B------:R-:W2:Y:S01]  /*790d0*/  LDL.LU R248, [R1+0x984] ;  /* 0x0009840001f87983 */ /* 0x000ea20000300800 */
[----:B------:R-:W-:-:S02]  /*790e0*/  IADD3 R0, R123, 0xa4, RZ ;  /* 0x000000a47b007810 */ /* 0x000fc40007ffe0ff */
[----:B------:R-:W-:Y:S02]  /*790f0*/  ISETP.LT.AND P2, PT, R119, c[0x0][0x178], !P2 ;  /* 0x00005e0077007a0c */ /* 0x000fe40005741270 */
[----:B------:R-:W-:Y:S01]  /*79100*/  ISETP.GE.AND P4, PT, R0, c[0x0][0x17c], PT ;  /* 0x00005f0000007a0c */ /* 0x000fe20003f86270 */
[----:B------:R-:W-:-:S03]  /*79110*/  IMAD.WIDE R184, R3, 0x4, R4 ;  /* 0x0000000403b87825 */ /* 0x000fc600078e0204 */
[----:B------:R-:W-:Y:S02]  /*79120*/  ISETP.LT.AND P0, PT, R227, c[0x0][0x178], !P4 ;  /* 0x00005e00e3007a0c */ /* 0x000fe40006701270 */
[----:B------:R-:W-:Y:S02]  /*79130*/  IADD3 R0, R3, c[0x0][0x198], RZ ;  /* 0x0000660003007a10 */ /* 0x000fe40007ffe0ff */
[----:B------:R-:W-:-:S03]  /*79140*/  ISETP.LT.AND P1, PT, R158, c[0x0][0x178], !P4 ;  /* 0x00005e009e007a0c */ /* 0x000fc60006721270 */
[----:B------:R1:W-:Y:S01]  /*79150*/  @P2 STG.E [R184.64], R195 ;  /* 0x000000c3b8002986 */ /* 0x0003e2000c101904 */
[----:B------:R-:W-:Y:S01]  /*79160*/  ISETP.LT.AND P6, PT, R159, c[0x0][0x178], !P4 ;  /* 0x00005e009f007a0c */ /* 0x000fe200067c1270 */
[----:B------:R-:W-:Y:S01]  /*79170*/  IMAD.WIDE R186, R0, 0x4, R182 ;  /* 0x0000000400ba7825 */ /* 0x000fe200078e02b6 */
[C---:B------:R-:W-:Y:S02]  /*79180*/  IADD3 R188, R123.reuse, 0xa6, RZ ;  /* 0x000000a67bbc7810 */ /* 0x040fe40007ffe0ff */
[----:B------:R-:W-:Y:S01]  /*79190*/  IADD3 R3, R123, 0xa7, RZ ;  /* 0x000000a77b037810 */ /* 0x000fe20007ffe0ff */
[----:B-1----:R-:W2:Y:S01]  /*791a0*/  LDL.LU R195, [R1+0x694] ;  /* 0x0006940001c37983 */ /* 0x002ea20000300800 */
[----:B------:R-:W-:Y:S02]  /*791b0*/  ISETP.LT.AND P4, PT, R119, c[0x0][0x178], !P4 ;  /* 0x00005e0077007a0c */ /* 0x000fe40006781270 */
[----:B------:R-:W-:Y:S01]  /*791c0*/  ISETP.GE.AND P3, PT, R188, c[0x0][0x17c], PT ;  /* 0x00005f00bc007a0c */ /* 0x000fe20003f66270 */
[----:B------:R-:W2:Y:S01]  /*791d0*/  LDL.LU R192, [R1+0xda0] ;  /* 0x000da00001c07983 */ /* 0x000ea20000300800 */
[----:B------:R-:W-:-:S03]  /*791e0*/  IMAD.WIDE R188, R0, 0x4, R6 ;  /* 0x0000000400bc7825 */ /* 0x000fc600078e0206 */
[----:B---3--:R1:W-:Y:S01]  /*791f0*/  @P0 STG.E [R186.64], R245 ;  /* 0x000000f5ba000986 */ /* 0x0083e2000c101904 */
[----:B------:R-:W-:Y:S02]  /*79200*/  ISETP.LT.AND P0, PT, R227, c[0x0][0x178], !P5 ;  /* 0x00005e00e3007a0c */ /* 0x000fe40006f01270 */
[----:B------:R-:W-:Y:S01]  /*79210*/  ISETP.GE.AND P2, PT, R3, c[0x0][0x17c], PT ;  /* 0x00005f0003007a0c */ /* 0x000fe20003f46270 */
[----:B------:R-:W3:Y:S01]  /*79220*/  LDL.LU R251, [R1+0xd60] ;  /* 0x000d600001fb7983 */ /* 0x000ee20000300800 */
[C---:B------:R-:W-:Y:S01]  /*79230*/  IADD3 R3, R0.reuse, c[0x0][0x198], RZ ;  /* 0x0000660000037a10 */ /* 0x040fe20007ffe0ff */
[C---:B------:R-:W-:Y:S02]  /*79240*/  IMAD.WIDE R184, R0.reuse, 0x4, R4 ;  /* 0x0000000400b87825 */ /* 0x040fe400078e0204 */
[----:B------:R-:W3:Y:S02]  /*79250*/  LDL.LU R250, [R1+0xa50] ;  /* 0x000a500001fa7983 */ /* 0x000ee40000300800 */
[----:B-1----:R-:W-:-:S02]  /*79260*/  IMAD.WIDE R186, R0, 0x4, R180 ;  /* 0x0000000400ba7825 */ /* 0x002fc400078e02b4 */
[----:B------:R-:W3:Y:S04]  /*79270*/  LDL.LU R249, [R1+0x820] ;  /* 0x0008200001f97983 */ /* 0x000ee80000300800 */
[----:B------:R1:W-:Y:S01]  /*79280*/  @P1 STG.E [R186.64], R244 ;  /* 0x000000f4ba001986 */ /* 0x0003e2000c101904 */
[----:B------:R-:W-:-:S03]  /*79290*/  ISETP.LT.AND P1, PT, R158, c[0x0][0x178], !P5 ;  /* 0x00005e009e007a0c */ /* 0x000fc60006f21270 */
[----:B------:R-:W-:Y:S01]  /*792a0*/  @P6 STG.E [R188.64], R190 ;  /* 0x000000bebc006986 */ /* 0x000fe2000c101904 */
[----:B------:R-:W-:Y:S01]  /*792b0*/  ISETP.LT.AND P6, PT, R159, c[0x0][0x178], !P5 ;  /* 0x00005e009f007a0c */ /* 0x000fe20006fc1270 */
[C---:B-1----:R-:W-:Y:S02]  /*792c0*/  IMAD.WIDE R186, R3.reuse, 0x4, R182 ;  /* 0x0000000403ba7825 */ /* 0x042fe400078e02b6 */
[----:B----4-:R1:W-:Y:S04]  /*792d0*/  @P4 STG.E [R184.64], R193 ;  /* 0x000000c1b8004986 */ /* 0x0103e8000c101904 */
[----:B-1----:R-:W4:Y:S01]  /*792e0*/  LDL.LU R193, [R1+0xda4] ;  /* 0x000da40001c17983 */ /* 0x002f220000300800 */
[----:B------:R-:W-:-:S03]  /*792f0*/  IMAD.WIDE R184, R3, 0x4, R6 ;  /* 0x0000000403b87825 */ /* 0x000fc600078e0206 */
[----:B--2---:R1:W-:Y:S02]  /*79300*/  @P0 STG.E [R186.64], R194 ;  /* 0x000000c2ba000986 */ /* 0x0043e4000c101904 */
[----:B-1----:R-:W-:Y:S02]  /*79310*/  IMAD.WIDE R186, R3, 0x4, R180 ;  /* 0x0000000403ba7825 */ /* 0x002fe400078e02b4 */
[----:B------:R-:W2:Y:S04]  /*79320*/  LDL.LU R194, [R1+0xd64] ;  /* 0x000d640001c27983 */ /* 0x000ea80000300800 */
[----:B------:R-:W-:Y:S04]  /*79330*/  @P1 STG.E [R186.64], R191 ;  /* 0x000000bfba001986 */ /* 0x000fe8000c101904 */
[----:B------:R1:W-:Y:S04]  /*79340*/  @P6 STG.E [R184.64], R248 ;  /* 0x000000f8b8006986 */ /* 0x0003e8000c101904 */
[----:B-1----:R-:W2:Y:S01]  /*79350*/  LDL.LU R248, [R1+0xa54] ;  /* 0x000a540001f87983 */ /* 0x002ea20000300800 */
[----:B------:R-:W-:-:S02]  /*79360*/  ISETP.LT.AND P5, PT, R119, c[0x0][0x178], !P5 ;  /* 0x00005e0077007a0c */ /* 0x000fc40006fa1270 */
[----:B------:R-:W-:Y:S01]  /*79370*/  IADD3 R0, R123, 0xa8, RZ ;  /* 0x000000a87b007810 */ /* 0x000fe20007ffe0ff */
[----:B------:R-:W-:Y:S01]  /*79380*/  IMAD.WIDE R188, R3, 0x4, R4 ;  /* 0x0000000403bc7825 */ /* 0x000fe200078e0204 */
[----:B------:R-:W-:Y:S02]  /*79390*/  ISETP.LT.AND P4, PT, R227, c[0x0][0x178], !P3 ;  /* 0x00005e00e3007a0c */ /* 0x000fe40005f81270 */
[----:B------:R-:W-:Y:S02]  /*793a0*/  ISETP.GE.AND P0, PT, R0, c[0x0][0x17c], PT ;  /* 0x00005f0000007a0c */ /* 0x000fe40003f06270 */
[----:B------:R-:W-:Y:S02]  /*793b0*/  IADD3 R0, R3, c[0x0][0x198], RZ ;  /* 0x0000660003007a10 */ /* 0x000fe40007ffe0ff */
[----:B------:R-:W-:-:S03]  /*793c0*/  ISETP.LT.AND P1, PT, R158, c[0x0][0x178], !P3 ;  /* 0x00005e009e007a0c */ /* 0x000fc60005f21270 */
[----:B------:R1:W-:Y:S01]  /*793d0*/  @P5 STG.E [R188.64], R195 ;  /* 0x000000c3bc005986 */ /* 0x0003e2000c101904 */
[----:B------:R-:W-:Y:S01]  /*793e0*/  ISETP.LT.AND P5, PT, R159, c[0x0][0x178], !P3 ;  /* 0x00005e009f007a0c */ /* 0x000fe20005fa1270 */
[C---:B------:R-:W-:Y:S01]  /*793f0*/  IMAD.WIDE R186, R0.reuse, 0x4, R182 ;  /* 0x0000000400ba7825 */ /* 0x040fe200078e02b6 */
[----:B------:R-:W-:Y:S02]  /*79400*/  ISETP.LT.AND P3, PT, R119, c[0x0][0x178], !P3 ;  /* 0x00005e0077007a0c */ /* 0x000fe40005f61270 */
[----:B------:R-:W-:Y:S02]  /*79410*/  ISETP.LT.AND P6, PT, R227, c[0x0][0x178], !P2 ;  /* 0x00005e00e3007a0c */ /* 0x000fe400057c1270 */
[----:B------:R3:W-:Y:S01]  /*79420*/  @P4 STG.E [R186.64], R192 ;  /* 0x000000c0ba004986 */ /* 0x0007e2000c101904 */
[----:B------:R-:W-:Y:S01]  /*79430*/  IMAD.WIDE R184, R0, 0x4, R6 ;  /* 0x0000000400b87825 */ /* 0x000fe200078e0206 */
[----:B------:R-:W-:-:S03]  /*79440*/  ISETP.LT.AND P4, PT, R158, c[0x0][0x178], !P2 ;  /* 0x00005e009e007a0c */ /* 0x000fc60005781270 */
[C---:B-1----:R-:W-:Y:S01]  /*79450*/  IMAD.WIDE R188, R0.reuse, 0x4, R4 ;  /* 0x0000000400bc7825 */ /* 0x042fe200078e0204 */
[C---:B------:R-:W-:Y:S01]  /*79460*/  IADD3 R3, R0.reuse, c[0x0][0x198], RZ ;  /* 0x0000660000037a10 */ /* 0x040fe20007ffe0ff */
[----:B------:R-:W2:Y:S02]  /*79470*/  LDL.LU R195, [R1+0x824] ;  /* 0x0008240001c37983 */ /* 0x000ea40000300800 */
[----:B---3--:R-:W-:-:S05]  /*79480*/  IMAD.WIDE R186, R0, 0x4, R180 ;  /* 0x0000000400ba7825 */ /* 0x008fca00078e02b4 */
[----:B------:R1:W-:Y:S04]  /*79490*/  @P1 STG.E [R186.64], R251 ;  /* 0x000000fbba001986 */ /* 0x0003e8000c101904 */
[----:B------:R3:W-:Y:S04]  /*794a0*/  @P5 STG.E [R184.64], R250 ;  /* 0x000000fab8005986 */ /* 0x0007e8000c101904 */
[----:B------:R-:W-:Y:S01]  /*794b0*/  @P3 STG.E [R188.64], R249 ;  /* 0x000000f9bc003986 */ /* 0x000fe2000c101904 */
[----:B------:R-:W-:Y:S01]  /*794c0*/  ISETP.LT.AND P3, PT, R159, c[0x0][0x178], !P2 ;  /* 0x00005e009f007a0c */ /* 0x000fe20005761270 */
[----:B-1----:R-:W-:-:S02]  /*794d0*/  IMAD.WIDE R186, R3, 0x4, R182 ;  /* 0x0000000403ba7825 */ /* 0x002fc400078e02b6 */
[----:B------:R-:W2:Y:S02]  /*794e0*/  LDL.LU R251, [R1+0xe04] ;  /* 0x000e040001fb7983 */ /* 0x000ea40000300800 */
[C---:B---3--:R-:W-:Y:S02]  /*794f0*/  IMAD.WIDE R184, R3.reuse, 0x4, R180 ;  /* 0x0000000403b87825 */ /* 0x048fe400078e02b4 */
[----:B----4-:R1:W-:Y:S01]  /*79500*/  @P6 STG.E [R186.64], R193 ;  /* 0x000000c1ba006986 */ /* 0x0103e2000c101904 */
[----:B------:R-:W-:Y:S02]  /*79510*/  IADD3 R0, R3, c[0x0][0x198], RZ ;  /* 0x0000660003007a10 */ /* 0x000fe40007ffe0ff */
[----:B------:R-:W-:Y:S01]  /*79520*/  IADD3 R192, R123, 0xaa, RZ ;  /* 0x000000aa7bc07810 */ /* 0x000fe20007ffe0ff */
[----:B-1----:R-:W3:Y:S01]  /*79530*/  LDL.LU R193, [R1+0xd84] ;  /* 0x000d840001c17983 */ /* 0x002ee20000300800 */
[----:B------:R-:W-:-:S03]  /*79540*/  IMAD.WIDE R186, R3, 0x4, R4 ;  /* 0x0000000403ba7825 */ /* 0x000fc600078e0204 */
[----:B--2---:R1:W-:Y:S02]  /*79550*/  @P4 STG.E [R184.64], R194 ;  /* 0x000000c2b8004986 */ /* 0x0043e4000c101904 */
[----:B-1----:R-:W-:Y:S02]  /*79560*/  IMAD.WIDE R184, R3, 0x4, R6 ;  /* 0x0000000403b87825 */ /* 0x002fe400078e0206 */
[----:B------:R-:W2:Y:S04]  /*79570*/  LDL.LU R194, [R1+0xb14] ;  /* 0x000b140001c27983 */ /* 0x000ea80000300800 */
[----:B------:R-:W4:Y:S04]  /*79580*/  LDL.LU R3, [R1+0xd80] ;  /* 0x000d800001037983 */ /* 0x000f280000300800 */
[----:B------:R1:W-:Y:S01]  /*79590*/  @P3 STG.E [R184.64], R248 ;  /* 0x000000f8b8003986 */ /* 0x0003e2000c101904 */
[----:B------:R-:W-:-:S03]  /*795a0*/  ISETP.GE.AND P3, PT, R192, c[0x0][0x17c], PT ;  /* 0x00005f00c0007a0c */ /* 0x000fc60003f66270 */
[----:B-1----:R-:W2:Y:S04]  /*795b0*/  LDL.LU R185, [R1+0xe00] ;  /* 0x000e000001b97983 */ /* 0x002ea80000300800 */
[----:B------:R-:W3:Y:S01]  /*795c0*/  LDL.LU R192, [R1+0xb10] ;  /* 0x000b100001c07983 */ /* 0x000ee20000300800 */
        /* <DEDUP_REMOVED lines=14> */
[----:B------:R-:W3:Y:S04]  /*796b0*/  LDL.LU R248, [R1+0xe34] ;  /* 0x000e340001f87983 */ /* 0x000ee80000300800 */
[----:B--2---:R1:W-:Y:S04]  /*796c0*/  @P6 STG.E [R188.64], R185 ;  /* 0x000000b9bc006986 */ /* 0x0043e8000c101904 */
[----:B----4-:R2:W-:Y:S01]  /*796d0*/  @P5 STG.E [R190.64], R3 ;  /* 0x00000003be005986 */ /* 0x0105e2000c101904 */
        /* <DEDUP_REMOVED lines=8> */
[----:B------:R-:W-:Y:S01]  /*79760*/  ISETP.LT.AND P2, PT, R159, c[0x0][0x178], !P1 ;  /* 0x00005e009f007a0c */ /* 0x000fe20004f41270 */
[----:B------:R-:W-:Y:S01]  /*79770*/  IMAD.WIDE R186, R3, 0x4, R182 ;  /* 0x0000000403ba7825 */ /* 0x000fe200078e02b6 */
[----:B------:R-:W-:-:S03]  /*79780*/  ISETP.LT.AND P4, PT, R119, c[0x0][0x178], !P1 ;  /* 0x00005e0077007a0c */ /* 0x000fc60004f81270 */
[----:B------:R-:W-:-:S04]  /*79790*/  IMAD.WIDE R188, R3, 0x4, R180 ;  /* 0x0000000403bc7825 */ /* 0x000fc800078e02b4 */
[----:B------:R-:W-:Y:S01]  /*797a0*/  IMAD.WIDE R190, R3, 0x4, R6 ;  /* 0x0000000403be7825 */ /* 0x000fe200078e0206 */
[----:B------:R-:W-:Y:S01]  /*797b0*/  IADD3 R192, R123, 0xab, RZ ;  /* 0x000000ab7bc07810 */ /* 0x000fe20007ffe0ff */
[----:B--2---:R1:W-:Y:S04]  /*797c0*/  @P0 STG.E [R184.64], R0 ;  /* 0x00000000b8000986 */ /* 0x0043e8000c101904 */
[----:B------:R-:W-:Y:S04]  /*797d0*/  @P6 STG.E [R186.64], R251 ;  /* 0x000000fbba006986 */ /* 0x000fe8000c101904 */
[----:B------:R-:W-:Y:S04]  /*797e0*/  @P5 STG.E [R188.64], R193 ;  /* 0x000000c1bc005986 */ /* 0x000fe8000c101904 */
[----:B------:R2:W-:Y:S01]  /*797f0*/  @P2 STG.E [R190.64], R194 ;  /* 0x000000c2be002986 */ /* 0x0005e2000c101904 */
[----:B-1----:R-:W-:-:S05]  /*79800*/  IMAD.WIDE R184, R3, 0x4, R4 ;  /* 0x0000000403b87825 */ /* 0x002fca00078e0204 */
[----:B------:R1:W-:Y:S04]  /*79810*/  @P4 STG.E [R184.64], R195 ;  /* 0x000000c3b8004986 */ /* 0x0003e8000c101904 */
[----:B--2---:R-:W2:Y:S04]  /*79820*/  LDL.LU R194, [R1+0xdf4] ;  /* 0x000df40001c27983 */ /* 0x004ea80000300800 */
[----:B-1----:R-:W3:Y:S01]  /*79830*/  LDL.LU R195, [R1+0xba4] ;  /* 0x000ba40001c37983 */ /* 0x002ee20000300800 */
[----:B------:R-:W-:Y:S02]  /*79840*/  ISETP.LT.AND P5, PT, R227, c[0x0][0x178], !P3 ;  /* 0x00005e00e3007a0c */ /* 0x000fe40005fa1270 */
[----:B------:R-:W-:Y:S01]  /*79850*/  ISETP.LT.AND P0, PT, R158, c[0x0][0x178], !P3 ;  /* 0x00005e009e007a0c */ /* 0x000fe20005f01270 */
[----:B------:R-:W4:Y:S01]  /*79860*/  LDL.LU R193, [R1+0x9e4] ;  /* 0x0009e40001c17983 */ /* 0x000f220000300800 */
[----:B------:R-:W-:-:S02]  /*79870*/  ISETP.LT.AND P6, PT, R159, c[0x0][0x178], !P3 ;  /* 0x00005e009f007a0c */ /* 0x000fc40005fc1270 */
[----:B------:R-:W-:Y:S02]  /*79880*/  IADD3 R3, R3, c[0x0][0x198], RZ ;  /* 0x0000660003037a10 */ /* 0x000fe40007ffe0ff */
[----:B------:R-:W-:Y:S02]  /*79890*/  ISETP.LT.AND P3, PT, R119, c[0x0][0x178], !P3 ;  /* 0x00005e0077007a0c */ /* 0x000fe40005f61270 */
[----:B------:R-:W-:Y:S01]  /*798a0*/  ISETP.GE.AND P1, PT, R192, c[0x0][0x17c], PT ;  /* 0x00005f00c0007a0c */ /* 0x000fe20003f26270 */
[----:B------:R-:W-:Y:S01]  /*798b0*/  IMAD.WIDE R190, R3, 0x4, R182 ;  /* 0x0000000403be7825 */ /* 0x000fe200078e02b6 */
[----:B------:R-:W-:Y:S01]  /*798c0*/  IADD3 R0, R123, 0xac, RZ ;  /* 0x000000ac7b007810 */ /* 0x000fe20007ffe0ff */
[----:B------:R-:W4:Y:S01]  /*798d0*/  LDL.LU R192, [R1+0xe50] ;  /* 0x000e500001c07983 */ /* 0x000f220000300800 */
[----:B------:R-:W-:Y:S01]  /*798e0*/  ISETP.LT.AND P4, PT, R227, c[0x0][0x178], !P1 ;  /* 0x00005e00e3007a0c */ /* 0x000fe20004f81270 */
[----:B------:R-:W-:Y:S01]  /*798f0*/  IMAD.WIDE R188, R3, 0x4, R180 ;  /* 0x0000000403bc7825 */ /* 0x000fe200078e02b4 */
[----:B------:R-:W-:-:S03]  /*79900*/  ISETP.GE.AND P2, PT, R0, c[0x0][0x17c], PT ;  /* 0x00005f0000007a0c */ /* 0x000fc60003f46270 */
[C---:B------:R-:W-:Y:S01]  /*79910*/  IMAD.WIDE R186, R3.reuse, 0x4, R6 ;  /* 0x0000000403ba7825 */ /* 0x040fe200078e0206 */
[C---:B------:R-:W-:Y:S01]  /*79920*/  IADD3 R0, R3.reuse, c[0x0][0x198], RZ ;  /* 0x0000660003007a10 */ /* 0x040fe20007ffe0ff */
[----:B------:R1:W-:Y:S02]  /*79930*/  @P5 STG.E [R190.64], R245 ;  /* 0x000000f5be005986 */ /* 0x0003e4000c101904 */
[----:B------:R-:W-:Y:S02]  /*79940*/  IMAD.WIDE R184, R3, 0x4, R4 ;  /* 0x0000000403b87825 */ /* 0x000fe400078e0204 */
[----:B------:R-:W-:Y:S04]  /*79950*/  @P0 STG.E [R188.64], R244 ;  /* 0x000000f4bc000986 */ /* 0x000fe8000c101904 */
[----:B------:R1:W-:Y:S04]  /*79960*/  @P6 STG.E [R186.64], R250 ;  /* 0x000000faba006986 */ /* 0x0003e8000c101904 */
[----:B------:R-:W4:Y:S01]  /*79970*/  LDL.LU R251, [R1+0xe20] ;  /* 0x000e200001fb7983 */ /* 0x000f220000300800 */
[----:B-1----:R-:W-:-:S03]  /*79980*/  IMAD.WIDE R190, R0, 0x4, R182 ;  /* 0x0000000400be7825 */ /* 0x002fc600078e02b6 */
[----:B------:R1:W-:Y:S01]  /*79990*/  @P3 STG.E [R184.64], R249 ;  /* 0x000000f9b8003986 */ /* 0x0003e2000c101904 */
[----:B------:R-:W-:-:S03]  /*799a0*/  ISETP.LT.AND P3, PT, R158, c[0x0][0x178], !P1 ;  /* 0x00005e009e007a0c */ /* 0x000fc60004f61270 */
[----:B------:R1:W-:Y:S01]  /*799b0*/  @P4 STG.E [R190.64], R248 ;  /* 0x000000f8be004986 */ /* 0x0003e2000c101904 */
[----:B------:R-:W-:Y:S01]  /*799c0*/  ISETP.LT.AND P4, PT, R159, c[0x0][0x178], !P1 ;  /* 0x00005e009f007a0c */ /* 0x000fe20004f81270 */
[----:B------:R-:W-:Y:S02]  /*799d0*/  IMAD.WIDE R186, R0, 0x4, R180 ;  /* 0x0000000400ba7825 */ /* 0x000fe400078e02b4 */
[----:B------:R-:W4:Y:S04]  /*799e0*/  LDL.LU R250, [R1+0xd90] ;  /* 0x000d900001fa7983 */ /* 0x000f280000300800 */
[----:B-1----:R-:W4:Y:S01]  /*799f0*/  LDL.LU R249, [R1+0xac0] ;  /* 0x000ac00001f97983 */ /* 0x002f220000300800 */
[----:B------:R-:W-:Y:S02]  /*79a00*/  IADD3 R184, R123, 0xad, RZ ;  /* 0x000000ad7bb87810 */ /* 0x000fe40007ffe0ff */
[----:B------:R-:W-:Y:S01]  /*79a10*/  ISETP.LT.AND P0, PT, R119, c[0x0][0x178], !P1 ;  /* 0x00005e0077007a0c */ /* 0x000fe20004f01270 */
[----:B------:R-:W4:Y:S01]  /*79a20*/  LDL.LU R248, [R1+0xe54] ;  /* 0x000e540001f87983 */ /* 0x000f220000300800 */
[----:B------:R-:W-:Y:S01]  /*79a30*/  ISETP.GE.AND P1, PT, R184, c[0x0][0x17c], PT ;  /* 0x00005f00b8007a0c */ /* 0x000fe20003f26270 */
[----:B------:R-:W-:-:S02]  /*79a40*/  IMAD.WIDE R184, R0, 0x4, R6 ;  /* 0x0000000400b87825 */ /* 0x000fc400078e0206 */
[----:B--2---:R1:W-:Y:S04]  /*79a50*/  @P3 STG.E [R186.64], R194 ;  /* 0x000000c2ba003986 */ /* 0x0043e8000c101904 */
[----:B---3--:R2:W-:Y:S04]  /*79a60*/  @P4 STG.E [R184.64], R195 ;  /* 0x000000c3b8004986 */ /* 0x0085e8000c101904 */
[----:B-1----:R-:W3:Y:S04]  /*79a70*/  LDL.LU R194, [R1+0xe24] ;  /* 0x000e240001c27983 */ /* 0x002ee80000300800 */
[----:B--2---:R-:W2:Y:S01]  /*79a80*/  LDL.LU R195, [R1+0xd94] ;  /* 0x000d940001c37983 */ /* 0x004ea20000300800 */
[----:B------:R-:W-:-:S02]  /*79a90*/  ISETP.LT.AND P6, PT, R227, c[0x0][0x178], !P2 ;  /* 0x00005e00e3007a0c */ /* 0x000fc400057c1270 */
[----:B------:R-:W-:Y:S02]  /*79aa0*/  ISETP.LT.AND P5, PT, R158, c[0x0][0x178], !P2 ;  /* 0x00005e009e007a0c */ /* 0x000fe400057a1270 */
[C---:B------:R-:W-:Y:S01]  /*79ab0*/  IADD3 R3, R0.reuse, c[0x0][0x198], RZ ;  /* 0x0000660000037a10 */ /* 0x040fe20007ffe0ff */
[----:B------:R-:W-:Y:S01]  /*79ac0*/  IMAD.WIDE R190, R0, 0x4, R4 ;  /* 0x0000000400be7825 */ /* 0x000fe200078e0204 */
[----:B------:R-:W-:-:S03]  /*79ad0*/  ISETP.LT.AND P3, PT, R159, c[0x0][0x178], !P2 ;  /* 0x00005e009f007a0c */ /* 0x000fc60005761270 */
[----:B------:R-:W-:Y:S01]  /*79ae0*/  IMAD.WIDE R188, R3, 0x4, R182 ;  /* 0x0000000403bc7825 */ /* 0x000fe200078e02b6 */
[----:B------:R-:W-:-:S03]  /*79af0*/  ISETP.LT.AND P2, PT, R119, c[0x0][0x178], !P2 ;  /* 0x00005e0077007a0c */ /* 0x000fc60005741270 */
[----:B------:R-:W-:Y:S01]  /*79b00*/  IMAD.WIDE R186, R3, 0x4, R180 ;  /* 0x0000000403ba7825 */ /* 0x000fe200078e02b4 */
[----:B----4-:R1:W-:Y:S01]  /*79b10*/  @P0 STG.E [R190.64], R193 ;  /* 0x000000c1be000986 */ /* 0x0103e2000c101904 */
[----:B------:R-:W-:-:S03]  /*79b20*/  ISETP.LT.AND P0, PT, R158, c[0x0][0x178], !P1 ;  /* 0x00005e009e007a0c */ /* 0x000fc60004f01270 */
[----:B------:R-:W-:Y:S01]  /*79b30*/  @P6 STG.E [R188.64], R192 ;  /* 0x000000c0bc006986 */ /* 0x000fe2000c101904 */
[----:B------:R-:W-:-:S03]  /*79b40*/  IMAD.WIDE R184, R3, 0x4, R6 ;  /* 0x0000000403b87825 */ /* 0x000fc600078e0206 */
[----:B------:R4:W-:Y:S01]  /*79b50*/  @P5 STG.E [R186.64], R251 ;  /* 0x000000fbba005986 */ /* 0x0009e2000c101904 */
[----:B------:R-:W-:-:S03]  /*79b60*/  ISETP.LT.AND P5, PT, R227, c[0x0][0x178], !P1 ;  /* 0x00005e00e3007a0c */ /* 0x000fc60004fa1270 */
[----:B-1----:R-:W2:Y:S01]  /*79b70*/  LDL.LU R193, [R1+0xac4] ;  /* 0x000ac40001c17983 */ /* 0x002ea20000300800 */
[----:B------:R-:W-:-:S03]  /*79b80*/  IADD3 R0, R3, c[0x0][0x198], RZ ;  /* 0x0000660003007a10 */ /* 0x000fc60007ffe0ff */
[----:B------:R-:W2:Y:S04]  /*79b90*/  LDL.LU R245, [R1+0xe70] ;  /* 0x000e700001f57983 */ /* 0x000ea80000300800 */
[----:B------:R-:W2:Y:S01]  /*79ba0*/  LDL.LU R244, [R1+0xe40] ;  /* 0x000e400001f47983 */ /* 0x000ea20000300800 */
[----:B----4-:R-:W-:Y:S01]  /*79bb0*/  IMAD.WIDE R186, R3, 0x4, R4 ;  /* 0x0000000403ba7825 */ /* 0x010fe200078e0204 */
[----:B------:R-:W-:Y:S02]  /*79bc0*/  ISETP.LT.AND P4, PT, R159, c[0x0][0x178], !P1 ;  /* 0x00005e009f007a0c */ /* 0x000fe40004f81270 */
[----:B------:R-:W-:Y:S01]  /*79bd0*/  @P3 STG.E [R184.64], R250 ;  /* 0x000000fab8003986 */ /* 0x000fe2000c101904 */
[----:B------:R-:W-:-:S03]  /*79be0*/  IMAD.WIDE R188, R0, 0x4, R182 ;  /* 0x0000000400bc7825 */ /* 0x000fc600078e02b6 */
[----:B------:R1:W-:Y:S04]  /*79bf0*/  @P2 STG.E [R186.64], R249 ;  /* 0x000000f9ba002986 */ /* 0x0003e8000c101904 */
[----:B------:R-:W4:Y:S04]  /*79c00*/  LDL.LU R251, [R1+0xe10] ;  /* 0x000e100001fb7983 */ /* 0x000f280000300800 */
[----:B------:R-:W-:Y:S01]  /*79c10*/  @P5 STG.E [R188.64], R248 ;  /* 0x000000f8bc005986 */ /* 0x000fe2000c101904 */
[----:B-1----:R-:W-:-:S04]  /*79c20*/  IMAD.WIDE R186, R0, 0x4, R180 ;  /* 0x0000000400ba7825 */ /* 0x002fc800078e02b4 */
[----:B------:R-:W-:Y:S01]  /*79c30*/  IMAD.WIDE R184, R0, 0x4, R6 ;  /* 0x0000000400b87825 */ /* 0x000fe200078e0206 */
[----:B---3--:R1:W-:Y:S04]  /*79c40*/  @P0 STG.E [R186.64], R194 ;  /* 0x000000c2ba000986 */ /* 0x0083e8000c101904 */
[----:B--2---:R2:W-:Y:S04]  /*79c50*/  @P4 STG.E [R184.64], R195 ;  /* 0x000000c3b8004986 */ /* 0x0045e8000c101904 */
[----:B-1----:R-:W3:Y:S04]  /*79c60*/  LDL.LU R194, [R1+0xe74] ;  /* 0x000e740001c27983 */ /* 0x002ee80000300800 */
[----:B------:R-:W3:Y:S04]  /*79c70*/  LDL.LU R248, [R1+0xe44] ;  /* 0x000e440001f87983 */ /* 0x000ee80000300800 */
[----:B--2---:R-:W2:Y:S01]  /*79c80*/  LDL.LU R195, [R1+0xe14] ;  /* 0x000e140001c37983 */ /* 0x004ea20000300800 */
[----:B------:R-:W-:-:S02]  /*79c90*/  IADD3 R190, R123, 0xae, RZ ;  /* 0x000000ae7bbe7810 */ /* 0x000fc40007ffe0ff */
[----:B------:R-:W-:Y:S02]  /*79ca0*/  ISETP.LT.AND P1, PT, R119, c[0x0][0x178], !P1 ;  /* 0x00005e0077007a0c */ /* 0x000fe40004f21270 */
[C---:B------:R-:W-:Y:S01]  /*79cb0*/  IADD3 R3, R0.reuse, c[0x0][0x198], RZ ;  /* 0x0000660000037a10 */ /* 0x040fe20007ffe0ff */
[----:B------:R-:W-:Y:S01]  /*79cc0*/  IMAD.WIDE R184, R0, 0x4, R4 ;  /* 0x0000000400b87825 */ /* 0x000fe200078e0204 */
[----:B------:R-:W-:Y:S01]  /*79cd0*/  ISETP.GE.AND P6, PT, R190, c[0x0][0x17c], PT ;  /* 0x00005f00be007a0c */ /* 0x000fe20003fc6270 */
[----:B------:R-:W2:Y:S03]  /*79ce0*/  LDL.LU R250, [R1+0xd38] ;  /* 0x000d380001fa7983 */ /* 0x000ea60000300800 */
[----:B------:R-:W-:Y:S01]  /*79cf0*/  ISETP.LT.AND P2, PT, R227, c[0x0][0x178], !P6 ;  /* 0x00005e00e3007a0c */ /* 0x000fe20007741270 */
[----:B------:R-:W-:Y:S01]  /*79d00*/  IMAD.WIDE R186, R3, 0x4, R182 ;  /* 0x0000000403ba7825 */ /* 0x000fe200078e02b6 */
[----:B------:R-:W-:Y:S01]  /*79d10*/  ISETP.LT.AND P5, PT, R158, c[0x0][0x178], !P6 ;  /* 0x00005e009e007a0c */ /* 0x000fe200077a1270 */
[----:B------:R-:W2:Y:S01]  /*79d20*/  LDL.LU R249, [R1+0xb58] ;  /* 0x000b580001f97983 */ /* 0x000ea20000300800 */
[----:B------:R-:W-:Y:S01]  /*79d30*/  IADD3 R191, R123, 0xaf, RZ ;  /* 0x000000af7bbf7810 */ /* 0x000fe20007ffe0ff */
[----:B------:R-:W-:Y:S01]  /*79d40*/  IMAD.WIDE R188, R3, 0x4, R180 ;  /* 0x0000000403bc7825 */ /* 0x000fe200078e02b4 */
[----:B------:R-:W-:Y:S01]  /*79d50*/  ISETP.LT.AND P4, PT, R159, c[0x0][0x178], !P6 ;  /* 0x00005e009f007a0c */ /* 0x000fe20007781270 */
[----:B------:R1:W-:Y:S01]  /*79d60*/  @P1 STG.E [R184.64], R193 ;  /* 0x000000c1b8001986 */ /* 0x0003e2000c101904 */
[----:B------:R-:W-:-:S02]  /*79d70*/  ISETP.GE.AND P3, PT, R191, c[0x0][0x17c], PT ;  /* 0x00005f00bf007a0c */ /* 0x000fc40003f66270 */
[----:B------:R-:W-:-:S03]  /*79d80*/  ISETP.LT.AND P6, PT, R119, c[0x0][0x178], !P6 ;  /* 0x00005e0077007a0c */ /* 0x000fc600077c1270 */
[----:B------:R4:W-:Y:S01]  /*79d90*/  @P2 STG.E [R186.64], R245 ;  /* 0x000000f5ba002986 */ /* 0x0009e2000c101904 */
[----:B------:R-:W-:-:S03]  /*79da0*/  ISETP.LT.AND P1, PT, R158, c[0x0][0x178], !P3 ;  /* 0x00005e009e007a0c */ /* 0x000fc60005f21270 */
[----:B------:R4:W-:Y:S01]  /*79db0*/  @P5 STG.E [R188.64], R244 ;  /* 0x000000f4bc005986 */ /* 0x0009e2000c101904 */
[----:B------:R-:W-:Y:S01]  /*79dc0*/  ISETP.LT.AND P5, PT, R227, c[0x0][0x178], !P3 ;  /* 0x00005e00e3007a0c */ /* 0x000fe20005fa1270 */
[----:B-1----:R-:W-:Y:S01]  /*79dd0*/  IMAD.WIDE R184, R3, 0x4, R6 ;  /* 0x0000000403b87825 */ /* 0x002fe200078e0206 */
[----:B------:R-:W-:Y:S01]  /*79de0*/  ISETP.LT.AND P2, PT, R159, c[0x0][0x178], !P3 ;  /* 0x00005e009f007a0c */ /* 0x000fe20005f41270 */
[----:B------:R-:W2:Y:S02]  /*79df0*/  LDL.LU R193, [R1+0x6a8] ;  /* 0x0006a80001c17983 */ /* 0x000ea40000300800 */
[C---:B----4-:R-:W-:Y:S01]  /*79e00*/  IMAD.WIDE R186, R3.reuse, 0x4, R4 ;  /* 0x0000000403ba7825 */ /* 0x050fe200078e0204 */
[----:B------:R-:W-:Y:S01]  /*79e10*/  IADD3 R3, R3, c[0x0][0x198], RZ ;  /* 0x0000660003037a10 */ /* 0x000fe20007ffe0ff */
[----:B------:R1:W-:Y:S04]  /*79e20*/  @P4 STG.E [R184.64], R251 ;  /* 0x000000fbb8004986 */ /* 0x0003e8000c101904 */
[C---:B------:R-:W-:Y:S01]  /*79e30*/  IMAD.WIDE R188, R3.reuse, 0x4, R182 ;  /* 0x0000000403bc7825 */ /* 0x040fe200078e02b6 */
[----:B------:R4:W-:Y:S03]  /*79e40*/  @P6 STG.E [R186.64], R246 ;  /* 0x000000f6ba006986 */ /* 0x0009e6000c101904 */
[C---:B-1----:R-:W-:Y:S01]  /*79e50*/  IMAD.WIDE R184, R3.reuse, 0x4, R180 ;  /* 0x0000000403b87825 */ /* 0x042fe200078e02b4 */
[----:B----4-:R-:W2:Y:S03]  /*79e60*/  LDL.LU R246, [R1+0x2194] ;  /* 0x0021940001f67983 */ /* 0x010ea60000300800 */
[----:B------:R-:W-:Y:S01]  /*79e70*/  IMAD.WIDE R186, R3, 0x4, R6 ;  /* 0x0000000403ba7825 */ /* 0x000fe200078e0206 */
[----:B---3--:R1:W-:Y:S04]  /*79e80*/  @P5 STG.E [R188.64], R194 ;  /* 0x000000c2bc005986 */ /* 0x0083e8000c101904 */
[----:B------:R3:W-:Y:S04]  /*79e90*/  @P1 STG.E [R184.64], R248 ;  /* 0x000000f8b8001986 */ /* 0x0007e8000c101904 */
[----:B-1----:R-:W4:Y:S04]  /*79ea0*/  LDL.LU R194, [R1+0xd3c] ;  /* 0x000d3c0001c27983 */ /* 0x002f280000300800 */
[----:B---3--:R-:W3:Y:S04]  /*79eb0*/  LDL.LU R248, [R1+0xb5c] ;  /* 0x000b5c0001f87983 */ /* 0x008ee80000300800 */
[----:B--2---:R1:W-:Y:S04]  /*79ec0*/  @P2 STG.E [R186.64], R195 ;  /* 0x000000c3ba002986 */ /* 0x0043e8000c101904 */
[----:B-1----:R-:W2:Y:S01]  /*79ed0*/  LDL.LU R195, [R1+0x6ac] ;  /* 0x0006ac0001c37983 */ /* 0x002ea20000300800 */
[----:B------:R-:W-:-:S02]  /*79ee0*/  IADD3 R190, R123, 0xb0, RZ ;  /* 0x000000b07bbe7810 */ /* 0x000fc40007ffe0ff */
[----:B------:R-:W-:Y:S02]  /*79ef0*/  ISETP.LT.AND P3, PT, R119, c[0x0][0x178], !P3 ;  /* 0x00005e0077007a0c */ /* 0x000fe40005f61270 */
[----:B------:R-:W-:Y:S02]  /*79f00*/  ISETP.GE.AND P0, PT, R190, c[0x0][0x17c], PT ;  /* 0x00005f00be007a0c */ /* 0x000fe40003f06270 */
[----:B------:R-:W-:Y:S02]  /*79f10*/  IADD3 R0, R123, 0xb1, RZ ;  /* 0x000000b17b007810 */ /* 0x000fe40007ffe0ff */
[----:B------:R-:W-:Y:S01]  /*79f20*/  ISETP.LT.AND P6, PT, R227, c[0x0][0x178], !P0 ;  /* 0x00005e00e3007a0c */ /* 0x000fe200047c1270 */
[C---:B------:R-:W-:Y:S01]  /*79f30*/  IMAD.WIDE R184, R3.reuse, 0x4, R4 ;  /* 0x0000000403b87825 */ /* 0x040fe200078e0204 */
[----:B------:R-:W-:Y:S02]  /*79f40*/  ISETP.GE.AND P4, PT, R0, c[0x0][0x17c], PT ;  /* 0x00005f0000007a0c */ /* 0x000fe40003f86270 */
[----:B------:R-:W-:-:S02]  /*79f50*/  IADD3 R0, R3, c[0x0][0x198], RZ ;  /* 0x0000660003007a10 */ /* 0x000fc40007ffe0ff */
[----:B------:R-:W-:Y:S01]  /*79f60*/  ISETP.LT.AND P5, PT, R158, c[0x0][0x178], !P0 ;  /* 0x00005e009e007a0c */ /* 0x000fe200047a1270 */
[----:B------:R1:W-:Y:S01]  /*79f70*/  @P3 STG.E [R184.64], R247 ;  /* 0x000000f7b8003986 */ /* 0x0003e2000c101904 */
[----:B------:R-:W-:Y:S01]  /*79f80*/  ISETP.LT.AND P2, PT, R159, c[0x0][0x178], !P0 ;  /* 0x00005e009f007a0c */ /* 0x000fe20004741270 */
[----:B------:R-:W-:Y:S01]  /*79f90*/  IMAD.WIDE R186, R0, 0x4, R182 ;  /* 0x0000000400ba7825 */ /* 0x000fe200078e02b6 */
[----:B------:R-:W-:-:S03]  /*79fa0*/  ISETP.LT.AND P0, PT, R119, c[0x0][0x178], !P0 ;  /* 0x00005e0077007a0c */ /* 0x000fc60004701270 */
[C---:B------:R-:W-:Y:S01]  /*79fb0*/  IMAD.WIDE R188, R0.reuse, 0x4, R180 ;  /* 0x0000000400bc7825 */ /* 0x040fe200078e02b4 */
[----:B------:R1:W-:Y:S04]  /*79fc0*/  @P6 STG.E [R186.64], R250 ;  /* 0x000000faba006986 */ /* 0x0003e8000c101904 */
[----:B-1----:R-:W2:Y:S01]  /*79fd0*/  LDL.LU R247, [R1+0x2190] ;  /* 0x0021900001f77983 */ /* 0x002ea20000300800 */
[----:B------:R-:W-:Y:S01]  /*79fe0*/  ISETP.LT.AND P6, PT, R227, c[0x0][0x178], !P4 ;  /* 0x00005e00e3007a0c */ /* 0x000fe200067c1270 */
[----:B------:R-:W-:Y:S01]  /*79ff0*/  IMAD.WIDE R184, R0, 0x4, R6 ;  /* 0x0000000400b87825 */ /* 0x000fe200078e0206 */
[----:B------:R-:W-:Y:S01]  /*7a000*/  ISETP.LT.AND P3, PT, R158, c[0x0][0x178], !P4 ;  /* 0x00005e009e007a0c */ /* 0x000fe20006761270 */
[----:B------:R-:W2:Y:S01]  /*7a010*/  LDL.LU R244, [R1+0xd48] ;  /* 0x000d480001f47983 */ /* 0x000ea20000300800 */
[----:B------:R-:W-:-:S03]  /*7a020*/  IADD3 R3, R0, c[0x0][0x198], RZ ;  /* 0x0000660000037a10 */ /* 0x000fc60007ffe0ff */
[----:B------:R-:W2:Y:S04]  /*7a030*/  LDL.LU R251, [R1+0xc58] ;  /* 0x000c580001fb7983 */ /* 0x000ea80000300800 */
[----:B------:R1:W-:Y:S01]  /*7a040*/  @P5 STG.E [R188.64], R249 ;  /* 0x000000f9bc005986 */ /* 0x0003e2000c101904 */
[----:B------:R-:W-:Y:S01]  /*7a050*/  ISETP.LT.AND P5, PT, R159, c[0x0][0x178], !P4 ;  /* 0x00005e009f007a0c */ /* 0x000fe200067a1270 */
[----:B------:R-:W-:Y:S02]  /*7a060*/  IMAD.WIDE R186, R0, 0x4, R4 ;  /* 0x0000000400ba7825 */ /* 0x000fe400078e0204 */
[----:B------:R1:W-:Y:S04]  /*7a070*/  @P2 STG.E [R184.64], R193 ;  /* 0x000000c1b8002986 */ /* 0x0003e8000c101904 */
[----:B------:R-:W2:Y:S01]  /*7a080*/  LDL.LU R250, [R1+0x8a8] ;  /* 0x0008a80001fa7983 */ /* 0x000ea20000300800 */
[----:B-1----:R-:W-:Y:S01]  /*7a090*/  IADD3 R188, R123, 0xb3, RZ ;  /* 0x000000b37bbc7810 */ /* 0x002fe20007ffe0ff */
[----:B------:R-:W-:-:S03]  /*7a0a0*/  IMAD.WIDE R184, R3, 0x4, R182 ;  /* 0x0000000403b87825 */ /* 0x000fc600078e02b6 */
[----:B------:R-:W-:Y:S01]  /*7a0b0*/  ISETP.GE.AND P2, PT, R188, c[0x0][0x17c], PT ;  /* 0x00005f00bc007a0c */ /* 0x000fe20003f46270 */
[----:B------:R1:W-:Y:S01]  /*7a0c0*/  @P0 STG.E [R186.64], R246 ;  /* 0x000000f6ba000986 */ /* 0x0003e2000c101904 */
[----:B------:R-:W-:-:S03]  /*7a0d0*/  IMAD.WIDE R188, R3, 0x4, R180 ;  /* 0x0000000403bc7825 */ /* 0x000fc600078e02b4 */
[----:B------:R-:W2:Y:S04]  /*7a0e0*/  LDL.LU R249, [R1+0x678] ;  /* 0x0006780001f97983 */ /* 0x000ea80000300800 */
[----:B------:R-:W2:Y:S01]  /*7a0f0*/  LDL.LU R193, [R1+0xd4c] ;  /* 0x000d4c0001c17983 */ /* 0x000ea20000300800 */
[----:B-1----:R-:W-:-:S03]  /*7a100*/  IMAD.WIDE R186, R3, 0x4, R6 ;  /* 0x0000000403ba7825 */ /* 0x002fc600078e0206 */
[----:B----4-:R1:W-:Y:S04]  /*7a110*/  @P6 STG.E [R184.64], R194 ;  /* 0x000000c2b8006986 */ /* 0x0103e8000c101904 */
[----:B---3--:R3:W-:Y:S04]  /*7a120*/  @P3 STG.E [R188.64], R248 ;  /* 0x000000f8bc003986 */ /* 0x0087e8000c101904 */
[----:B-1----:R-:W4:Y:S04]  /*7a130*/  LDL.LU R194, [R1+0xc5c] ;  /* 0x000c5c0001c27983 */ /* 0x002f280000300800 */
[----:B---3--:R-:W3:Y:S04]  /*7a140*/  LDL.LU R248, [R1+0x8ac] ;  /* 0x0008ac0001f87983 */ /* 0x008ee80000300800 */
[----:B--2---:R1:W-:Y:S04]  /*7a150*/  @P5 STG.E [R186.64], R195 ;  /* 0x000000c3ba005986 */ /* 0x0043e8000c101904 */
[----:B-1----:R-:W2:Y:S01]  /*7a160*/  LDL.LU R195, [R1+0x67c] ;  /* 0x00067c0001c37983 */ /* 0x002ea20000300800 */
[----:B------:R-:W-:-:S02]  /*7a170*/  IADD3 R190, R123, 0xb2, RZ ;  /* 0x000000b27bbe7810 */ /* 0x000fc40007ffe0ff */
[----:B------:R-:W-:Y:S01]  /*7a180*/  ISETP.LT.AND P4, PT, R119, c[0x0][0x178], !P4 ;  /* 0x00005e0077007a0c */ /* 0x000fe20006781270 */
[----:B------:R-:W-:Y:S01]  /*7a190*/  IMAD.WIDE R184, R3, 0x4, R4 ;  /* 0x0000000403b87825 */ /* 0x000fe200078e0204 */
[----:B------:R-:W-:Y:S01]  /*7a1a0*/  ISETP.GE.AND P1, PT, R190, c[0x0][0x17c], PT ;  /* 0x00005f00be007a0c */ /* 0x000fe20003f26270 */
[----:B------:R-:W2:Y:S03]  /*7a1b0*/  LDL.LU R246, [R1+0xd78] ;  /* 0x000d780001f67983 */ /* 0x000ea60000300800 */
[----:B------:R-:W-:Y:S01]  /*7a1c0*/  ISETP.LT.AND P0, PT, R227, c[0x0][0x178], !P1 ;  /* 0x00005e00e3007a0c */ /* 0x000fe20004f01270 */
[----:B------:R-:W2:Y:S01]  /*7a1d0*/  LDL.LU R192, [R1+0xce8] ;  /* 0x000ce80001c07983 */ /* 0x000ea20000300800 */
[----:B------:R-:W-:Y:S02]  /*7a1e0*/  ISETP.LT.AND P3, PT, R158, c[0x0][0x178], !P1 ;  /* 0x00005e009e007a0c */ /* 0x000fe40004f61270 */
[----:B------:R-:W-:Y:S01]  /*7a1f0*/  IADD3 R3, R3, c[0x0][0x198], RZ ;  /* 0x0000660003037a10 */ /* 0x000fe20007ffe0ff */
[----:B------:R-:W2:Y:S01]  /*7a200*/  LDL.LU R245, [R1+0x988] ;  /* 0x0009880001f57983 */ /* 0x000ea20000300800 */
[----:B------:R-:W-:-:S03]  /*7a210*/  ISETP.LT.AND P6, PT, R159, c[0x0][0x178], !P1 ;  /* 0x00005e009f007a0c */ /* 0x000fc60004fc1270 */
[----:B------:R1:W-:Y:S01]  /*7a220*/  @P4 STG.E [R184.64], R247 ;  /* 0x000000f7b8004986 */ /* 0x0003e2000c101904 */
[----:B------:R-:W-:Y:S01]  /*7a230*/  IMAD.WIDE R186, R3, 0x4, R180 ;  /* 0x0000000403ba7825 */ /* 0x000fe200078e02b4 */
[----:B------:R-:W-:Y:S02]  /*7a240*/  ISETP.LT.AND P1, PT, R119, c[0x0][0x178], !P1 ;  /* 0x00005e0077007a0c */ /* 0x000fe40004f21270 */
[----:B------:R-:W-:Y:S02]  /*7a250*/  ISETP.LT.AND P4, PT, R227, c[0x0][0x178], !P2 ;  /* 0x00005e00e3007a0c */ /* 0x000fe40005781270 */
[----:B------:R-:W-:Y:S01]  /*7a260*/  ISETP.LT.AND P5, PT, R158, c[0x0][0x178], !P2 ;  /* 0x00005e009e007a0c */ /* 0x000fe200057a1270 */
[----:B-1----:R-:W-:Y:S01]  /*7a270*/  IMAD.WIDE R184, R3, 0x4, R182 ;  /* 0x0000000403b87825 */ /* 0x002fe200078e02b6 */
[----:B------:R-:W-:-:S04]  /*7a280*/  IADD3 R188, R123, 0xb4, RZ ;  /* 0x000000b47bbc7810 */ /* 0x000fc80007ffe0ff */
[----:B------:R1:W-:Y:S01]  /*7a290*/  @P0 STG.E [R184.64], R244 ;  /* 0x000000f4b8000986 */ /* 0x0003e2000c101904 */
[----:B------:R-:W-:-:S03]  /*7a2a0*/  IADD3 R0, R3, c[0x0][0x198], RZ ;  /* 0x0000660003007a10 */ /* 0x000fc60007ffe0ff */
[----:B------:R1:W-:Y:S01]  /*7a2b0*/  @P3 STG.E [R186.64], R251 ;  /* 0x000000fbba003986 */ /* 0x0003e2000c101904 */
[----:B------:R-:W-:Y:S02]  /*7a2c0*/  ISETP.LT.AND P3, PT, R159, c[0x0][0x178], !P2 ;  /* 0x00005e009f007a0c */ /* 0x000fe40005761270 */
[----:B------:R-:W-:Y:S01]  /*7a2d0*/  ISETP.GE.AND P0, PT, R188, c[0x0][0x17c], PT ;  /* 0x00005f00bc007a0c */ /* 0x000fe20003f06270 */
[----:B------:R-:W-:-:S04]  /*7a2e0*/  IMAD.WIDE R188, R0, 0x4, R182 ;  /* 0x0000000400bc7825 */ /* 0x000fc800078e02b6 */
[----:B-1----:R-:W-:Y:S01]  /*7a2f0*/  IMAD.WIDE R184, R3, 0x4, R6 ;  /* 0x0000000403b87825 */ /* 0x002fe200078e0206 */
[----:B------:R-:W-:-:S03]  /*7a300*/  ISETP.LT.AND P2, PT, R119, c[0x0][0x178], !P2 ;  /* 0x00005e0077007a0c */ /* 0x000fc60005741270 */
[----:B------:R-:W-:Y:S01]  /*7a310*/  IMAD.WIDE R186, R3, 0x4, R4 ;  /* 0x0000000403ba7825 */ /* 0x000fe200078e0204 */
[----:B------:R1:W-:Y:S03]  /*7a320*/  @P6 STG.E [R184.64], R250 ;  /* 0x000000fab8006986 */ /* 0x0003e6000c101904 */
[C---:B------:R-:W-:Y:S01]  /*7a330*/  IMAD.WIDE R190, R0.reuse, 0x4, R180 ;  /* 0x0000000400be7825 */ /* 0x040fe200078e02b4 */
[----:B------:R1:W-:Y:S04]  /*7a340*/  @P1 STG.E [R186.64], R249 ;  /* 0x000000f9ba001986 */ /* 0x0003e8000c101904 */
[----:B------:R1:W-:Y:S02]  /*7a350*/  @P4 STG.E [R188.64], R193 ;  /* 0x000000c1bc004986 */ /* 0x0003e4000c101904 */
[----:B-1----:R-:W-:-:S02]  /*7a360*/  IMAD.WIDE R184, R0, 0x4, R6 ;  /* 0x0000000400b87825 */ /* 0x002fc400078e0206 */
[----:B------:R-:W2:Y:S04]  /*7a370*/  LDL.LU R249, [R1+0x698] ;  /* 0x0006980001f97983 */ /* 0x000ea80000300800 */
[----:B------:R-:W2:Y:S04]  /*7a380*/  LDL.LU R193, [R1+0xd7c] ;  /* 0x000d7c0001c17983 */ /* 0x000ea80000300800 */
[----:B----4-:R1:W-:Y:S04]  /*7a390*/  @P5 STG.E [R190.64], R194 ;  /* 0x000000c2be005986 */ /* 0x0103e8000c101904 */
[----:B---3--:R3:W-:Y:S04]  /*7a3a0*/  @P3 STG.E [R184.64], R248 ;  /* 0x000000f8b8003986 */ /* 0x0087e8000c101904 */
[----:B-1----:R-:W4:Y:S01]  /*7a3b0*/  LDL.LU R194, [R1+0xcec] ;  /* 0x000cec0001c27983 */ /* 0x002f220000300800 */
[----:B---3--:R-:W-:-:S03]  /*7a3c0*/  IMAD.WIDE R184, R0, 0x4, R4 ;  /* 0x0000000400b87825 */ /* 0x008fc600078e0204 */
[----:B------:R-:W3:Y:S04]  /*7a3d0*/  LDL.LU R248, [R1+0x98c] ;  /* 0x00098c0001f87983 */ /* 0x000ee80000300800 */
[----:B--2---:R1:W-:Y:S04]  /*7a3e0*/  @P2 STG.E [R184.64], R195 ;  /* 0x000000c3b8002986 */ /* 0x0043e8000c101904 */
[----:B-1----:R-:W2:Y:S01]  /*7a3f0*/  LDL.LU R195, [R1+0x69c] ;  /* 0x00069c0001c37983 */ /* 0x002ea20000300800 */
[----:B------:R-:W-:Y:S02]  /*7a400*/  ISETP.LT.AND P6, PT, R227, c[0x0][0x178], !P0 ;  /* 0x00005e00e3007a0c */ /* 0x000fe400047c1270 */
[----:B------:R-:W-:Y:S01]  /*7a410*/  ISETP.LT.AND P4, PT, R158, c[0x0][0x178], !P0 ;  /* 0x00005e009e007a0c */ /* 0x000fe20004781270 */
[----:B------:R-:W2:Y:S01]  /*7a420*/  LDL.LU R244, [R1+0xda8] ;  /* 0x000da80001f47983 */ /* 0x000ea20000300800 */
[----:B------:R-:W-:-:S02]  /*7a430*/  IADD3 R186, R123, 0xb5, RZ ;  /* 0x000000b57bba7810 */ /* 0x000fc40007ffe0ff */
[----:B------:R-:W-:Y:S01]  /*7a440*/  IADD3 R3, R0, c[0x0][0x198], RZ ;  /* 0x0000660000037a10 */ /* 0x000fe20007ffe0ff */
[----:B------:R-:W2:Y:S01]  /*7a450*/  LDL.LU R251, [R1+0xd68] ;  /* 0x000d680001fb7983 */ /* 0x000ea20000300800 */
[----:B------:R-:W-:Y:S02]  /*7a460*/  ISETP.LT.AND P5, PT, R159, c[0x0][0x178], !P0 ;  /* 0x00005e009f007a0c */ /* 0x000fe400047a1270 */
[----:B------:R-:W-:Y:S02]  /*7a470*/  IADD3 R188, R123, 0xb6, RZ ;  /* 0x000000b67bbc7810 */ /* 0x000fe40007ffe0ff */
[----:B------:R-:W-:Y:S01]  /*7a480*/  ISETP.GE.AND P1, PT, R186, c[0x0][0x17c], PT ;  /* 0x00005f00ba007a0c */ /* 0x000fe20003f26270 */
[C---:B------:R-:W-:Y:S01]  /*7a490*/  IMAD.WIDE R186, R3.reuse, 0x4, R182 ;  /* 0x0000000403ba7825 */ /* 0x040fe200078e02b6 */
[----:B------:R-:W-:Y:S01]  /*7a4a0*/  ISETP.GE.AND P3, PT, R188, c[0x0][0x17c], PT ;  /* 0x00005f00bc007a0c */ /* 0x000fe20003f66270 */
[----:B------:R-:W2:Y:S02]  /*7a4b0*/  LDL.LU R250, [R1+0xa58] ;  /* 0x000a580001fa7983 */ /* 0x000ea40000300800 */
[----:B------:R-:W-:Y:S01]  /*7a4c0*/  IMAD.WIDE R188, R3, 0x4, R180 ;  /* 0x0000000403bc7825 */ /* 0x000fe200078e02b4 */
[----:B------:R-:W-:Y:S01]  /*7a4d0*/  ISETP.LT.AND P0, PT, R119, c[0x0][0x178], !P0 ;  /* 0x00005e0077007a0c */ /* 0x000fe20004701270 */
[----:B------:R-:W-:Y:S02]  /*7a4e0*/  @P6 STG.E [R186.64], R246 ;  /* 0x000000f6ba006986 */ /* 0x000fe4000c101904 */
[----:B------:R-:W-:-:S02]  /*7a4f0*/  IMAD.WIDE R190, R3, 0x4, R6 ;  /* 0x0000000403be7825 */ /* 0x000fc400078e0206 */
[----:B------:R-:W-:Y:S01]  /*7a500*/  @P4 STG.E [R188.64], R192 ;  /* 0x000000c0bc004986 */ /* 0x000fe2000c101904 */
[----:B------:R-:W-:-:S03]  /*7a510*/  ISETP.LT.AND P4, PT, R227, c[0x0][0x178], !P1 ;  /* 0x00005e00e3007a0c */ /* 0x000fc60004f81270 */
[----:B------:R1:W-:Y:S01]  /*7a520*/  @P5 STG.E [R190.64], R245 ;  /* 0x000000f5be005986 */ /* 0x0003e2000c101904 */
[----:B------:R-:W-:Y:S02]  /*7a530*/  ISETP.LT.AND P5, PT, R158, c[0x0][0x178], !P1 ;  /* 0x00005e009e007a0c */ /* 0x000fe40004fa1270 */
[----:B------:R-:W-:Y:S01]  /*7a540*/  ISETP.LT.AND P2, PT, R159, c[0x0][0x178], !P1 ;  /* 0x00005e009f007a0c */ /* 0x000fe20004f41270 */
[----:B------:R-:W-:Y:S01]  /*7a550*/  IMAD.WIDE R184, R3, 0x4, R4 ;  /* 0x0000000403b87825 */ /* 0x000fe200078e0204 */
[----:B------:R-:W-:Y:S02]  /*7a560*/  ISETP.LT.AND P1, PT, R119, c[0x0][0x178], !P1 ;  /* 0x00005e0077007a0c */ /* 0x000fe40004f21270 */
[----:B-1----:R-:W-:-:S05]  /*7a570*/  IADD3 R190, R3, c[0x0][0x198], RZ ;  /* 0x0000660003be7a10 */ /* 0x002fca0007ffe0ff */
[----:B------:R-:W-:-:S04]  /*7a580*/  IMAD.WIDE R186, R190, 0x4, R182 ;  /* 0x00000004beba7825 */ /* 0x000fc800078e02b6 */
[C---:B------:R-:W-:Y:S01]  /*7a590*/  IMAD.WIDE R188, R190.reuse, 0x4, R180 ;  /* 0x00000004bebc7825 */ /* 0x040fe200078e02b4 */
[----:B------:R1:W-:Y:S04]  /*7a5a0*/  @P0 STG.E [R184.64], R249 ;  /* 0x000000f9b8000986 */ /* 0x0003e8000c101904 */
[----:B------:R1:W-:Y:S02]  /*7a5b0*/  @P4 STG.E [R186.64], R193 ;  /* 0x000000c1ba004986 */ /* 0x0003e4000c101904 */
[C---:B-1----:R-:W-:Y:S02]  /*7a5c0*/  IMAD.WIDE R184, R190.reuse, 0x4, R6 ;  /* 0x00000004beb87825 */ /* 0x042fe400078e0206 */
[----:B------:R-:W2:Y:S02]  /*7a5d0*/  LDL.LU R249, [R1+0x828] ;  /* 0x0008280001f97983 */ /* 0x000ea40000300800 */
[----:B------:R-:W-:-:S02]  /*7a5e0*/  IMAD.WIDE R186, R190, 0x4, R4 ;  /* 0x00000004beba7825 */ /* 0x000fc400078e0204 */
[----:B------:R-:W2:Y:S04]  /*7a5f0*/  LDL.LU R193, [R1+0xdac] ;  /* 0x000dac0001c17983 */ /* 0x000ea80000300800 */
[----:B----4-:R1:W-:Y:S04]  /*7a600*/  @P5 STG.E [R188.64], R194 ;  /* 0x000000c2bc005986 */ /* 0x0103e8000c101904 */
[----:B---3--:R-:W-:Y:S04]  /*7a610*/  @P2 STG.E [R184.64], R248 ;  /* 0x000000f8b8002986 */ /* 0x008fe8000c101904 */
[----:B-1----:R-:W3:Y:S04]  /*7a620*/  LDL.LU R194, [R1+0xd6c] ;  /* 0x000d6c0001c27983 */ /* 0x002ee80000300800 */
[----:B--2---:R1:W-:Y:S04]  /*7a630*/  @P1 STG.E [R186.64], R195 ;  /* 0x000000c3ba001986 */ /* 0x0043e8000c101904 */
[----:B-1----:R-:W2:Y:S01]  /*7a640*/  LDL.LU R195, [R1+0xa5c] ;  /* 0x000a5c0001c37983 */ /* 0x002ea20000300800 */
[----:B------:R-:W-:-:S02]  /*7a650*/  IADD3 R0, R123, 0xb7, RZ ;  /* 0x000000b77b007810 */ /* 0x000fc40007ffe0ff */
[----:B------:R-:W-:Y:S01]  /*7a660*/  ISETP.LT.AND P6, PT, R227, c[0x0][0x178], !P3 ;  /* 0x00005e00e3007a0c */ /* 0x000fe20005fc1270 */
[----:B------:R-:W4:Y:S01]  /*7a670*/  LDL.LU R248, [R1+0x82c] ;  /* 0x00082c0001f87983 */ /* 0x000f220000300800 */
[----:B------:R-:W-:Y:S02]  /*7a680*/  ISETP.GE.AND P0, PT, R0, c[0x0][0x17c], PT ;  /* 0x00005f0000007a0c */ /* 0x000fe40003f06270 */
[----:B------:R-:W-:Y:S01]  /*7a690*/  ISETP.LT.AND P5, PT, R158, c[0x0][0x178], !P3 ;  /* 0x00005e009e007a0c */ /* 0x000fe20005fa1270 */
[----:B------:R-:W4:Y:S01]  /*7a6a0*/  LDL.LU R247, [R1+0xd88] ;  /* 0x000d880001f77983 */ /* 0x000f220000300800 */
[----:B------:R-:W-:Y:S02]  /*7a6b0*/  IADD3 R0, R190, c[0x0][0x198], RZ ;  /* 0x00006600be007a10 */ /* 0x000fe40007ffe0ff */
[----:B------:R-:W-:Y:S01]  /*7a6c0*/  ISETP.LT.AND P4, PT, R159, c[0x0][0x178], !P3 ;  /* 0x00005e009f007a0c */ /* 0x000fe20005f81270 */
[----:B------:R-:W4:Y:S02]  /*7a6d0*/  LDL.LU R192, [R1+0xb18] ;  /* 0x000b180001c07983 */ /* 0x000f240000300800 */
[----:B------:R-:W-:Y:S01]  /*7a6e0*/  IMAD.WIDE R188, R0, 0x4, R182 ;  /* 0x0000000400bc7825 */ /* 0x000fe200078e02b6 */
[----:B------:R-:W-:-:S03]  /*7a6f0*/  ISETP.LT.AND P3, PT, R119, c[0x0][0x178], !P3 ;  /* 0x00005e0077007a0c */ /* 0x000fc60005f61270 */
[C---:B------:R-:W-:Y:S01]  /*7a700*/  IMAD.WIDE R186, R0.reuse, 0x4, R180 ;  /* 0x0000000400ba7825 */ /* 0x040fe200078e02b4 */
[----:B------:R1:W-:Y:S01]  /*7a710*/  @P6 STG.E [R188.64], R244 ;  /* 0x000000f4bc006986 */ /* 0x0003e2000c101904 */
[----:B------:R-:W-:Y:S02]  /*7a720*/  ISETP.LT.AND P6, PT, R227, c[0x0][0x178], !P0 ;  /* 0x00005e00e3007a0c */ /* 0x000fe400047c1270 */
[----:B------:R-:W-:Y:S01]  /*7a730*/  IMAD.WIDE R184, R0, 0x4, R6 ;  /* 0x0000000400b87825 */ /* 0x000fe200078e0206 */
[----:B------:R-:W-:Y:S01]  /*7a740*/  ISETP.LT.AND P2, PT, R158, c[0x0][0x178], !P0 ;  /* 0x00005e009e007a0c */ /* 0x000fe20004741270 */
[----:B------:R1:W-:Y:S01]  /*7a750*/  @P5 STG.E [R186.64], R251 ;  /* 0x000000fbba005986 */ /* 0x0003e2000c101904 */
[----:B------:R-:W-:Y:S02]  /*7a760*/  ISETP.LT.AND P5, PT, R159, c[0x0][0x178], !P0 ;  /* 0x00005e009f007a0c */ /* 0x000fe400047a1270 */
[----:B------:R-:W-:Y:S01]  /*7a770*/  IADD3 R190, R0, c[0x0][0x198], RZ ;  /* 0x0000660000be7a10 */ /* 0x000fe20007ffe0ff */
[----:B------:R1:W-:Y:S01]  /*7a780*/  @P4 STG.E [R184.64], R250 ;  /* 0x000000fab8004986 */ /* 0x0003e2000c101904 */
[----:B------:R-:W-:-:S03]  /*7a790*/  IADD3 R3, R123, 0xb8, RZ ;  /* 0x000000b87b037810 */ /* 0x000fc60007ffe0ff */
[C---:B-1----:R-:W-:Y:S01]  /*7a7a0*/  IMAD.WIDE R188, R190.reuse, 0x4, R180 ;  /* 0x00000004bebc7825 */ /* 0x042fe200078e02b4 */
[----:B------:R-:W-:Y:S02]  /*7a7b0*/  ISETP.GE.AND P1, PT, R3, c[0x0][0x17c], PT ;  /* 0x00005f0003007a0c */ /* 0x000fe40003f26270 */
[----:B------:R-:W-:Y:S01]  /*7a7c0*/  IADD3 R3, R123, 0xb9, RZ ;  /* 0x000000b97b037810 */ /* 0x000fe20007ffe0ff */
[----:B------:R-:W-:Y:S01]  /*7a7d0*/  IMAD.WIDE R186, R190, 0x4, R182 ;  /* 0x00000004beba7825 */ /* 0x000fe200078e02b6 */
[----:B------:R-:W4:Y:S03]  /*7a7e0*/  LDL.LU R251, [R1+0x8b8] ;  /* 0x0008b80001fb7983 */ /* 0x000f260000300800 */
[----:B------:R-:W-:Y:S01]  /*7a7f0*/  IMAD.WIDE R184, R0, 0x4, R4 ;  /* 0x0000000400b87825 */ /* 0x000fe200078e0204 */
[----:B------:R-:W-:Y:S02]  /*7a800*/  ISETP.GE.AND P4, PT, R3, c[0x0][0x17c], PT ;  /* 0x00005f0003007a0c */ /* 0x000fe40003f86270 */
[----:B------:R-:W-:-:S02]  /*7a810*/  IADD3 R3, R123, 0xba, RZ ;  /* 0x000000ba7b037810 */ /* 0x000fc40007ffe0ff */
[----:B------:R1:W-:Y:S04]  /*7a820*/  @P3 STG.E [R184.64], R249 ;  /* 0x000000f9b8003986 */ /* 0x0003e8000c101904 */
[----:B------:R-:W-:Y:S01]  /*7a830*/  @P6 STG.E [R186.64], R193 ;  /* 0x000000c1ba006986 */ /* 0x000fe2000c101904 */
[----:B-1----:R-:W-:-:S03]  /*7a840*/  IMAD.WIDE R184, R190, 0x4, R6 ;  /* 0x00000004beb87825 */ /* 0x002fc600078e0206 */
[----:B---3--:R-:W-:Y:S04]  /*7a850*/  @P2 STG.E [R188.64], R194 ;  /* 0x000000c2bc002986 */ /* 0x008fe8000c101904 */
[----:B--2---:R1:W-:Y:S01]  /*7a860*/  @P5 STG.E [R184.64], R195 ;  /* 0x000000c3b8005986 */ /* 0x0043e2000c101904 */
[----:B------:R-:W-:-:S03]  /*7a870*/  ISETP.GE.AND P5, PT, R3, c[0x0][0x17c], PT ;  /* 0x00005f0003007a0c */ /* 0x000fc60003fa6270 */
[----:B-1----:R-:W2:Y:S04]  /*7a880*/  LDL.LU R195, [R1+0xe0c] ;  /* 0x000e0c0001c37983 */ /* 0x002ea80000300800 */
[----:B------:R-:W3:Y:S04]  /*7a890*/  LDL.LU R250, [R1+0xd8c] ;  /* 0x000d8c0001fa7983 */ /* 0x000ee80000300800 */
[----:B------:R-:W2:Y:S04]  /*7a8a0*/  LDL.LU R193, [R1+0xb1c] ;  /* 0x000b1c0001c17983 */ /* 0x000ea80000300800 */
[----:B------:R-:W2:Y:S04]  /*7a8b0*/  LDL.LU R194, [R1+0x8bc] ;  /* 0x0008bc0001c27983 */ /* 0x000ea80000300800 */
[----:B------:R-:W2:Y:S01]  /*7a8c0*/  LDL.LU R3, [R1+0xe08] ;  /* 0x000e080001037983 */ /* 0x000ea20000300800 */
[----:B------:R-:W-:-:S02]  /*7a8d0*/  ISETP.LT.AND P0, PT, R119, c[0x0][0x178], !P0 ;  /* 0x00005e0077007a0c */ /* 0x000fc40004701270 */
[----:B------:R-:W-:Y:S01]  /*7a8e0*/  ISETP.LT.AND P6, PT, R227, c[0x0][0x178], !P1 ;  /* 0x00005e00e3007a0c */ /* 0x000fe20004fc1270 */
[----:B------:R-:W3:Y:S01]  /*7a8f0*/  LDL.LU R246, [R1+0xe38] ;  /* 0x000e380001f67983 */ /* 0x000ee20000300800 */
[----:B------:R-:W-:Y:S02]  /*7a900*/  ISETP.LT.AND P3, PT, R158, c[0x0][0x178], !P1 ;  /* 0x00005e009e007a0c */ /* 0x000fe40004f61270 */
[----:B------:R-:W-:Y:S01]  /*7a910*/  ISETP.LT.AND P2, PT, R159, c[0x0][0x178], !P1 ;  /* 0x00005e009f007a0c */ /* 0x000fe20004f41270 */
[----:B------:R-:W3:Y:S01]  /*7a920*/  LDL.LU R245, [R1+0xdf8] ;  /* 0x000df80001f57983 */ /* 0x000ee20000300800 */
[C---:B------:R-:W-:Y:S01]  /*7a930*/  IADD3 R0, R190.reuse, c[0x0][0x198], RZ ;  /* 0x00006600be007a10 */ /* 0x040fe20007ffe0ff */
[----:B------:R-:W-:Y:S01]  /*7a940*/  IMAD.WIDE R190, R190, 0x4, R4 ;  /* 0x00000004bebe7825 */ /* 0x000fe200078e0204 */
[----:B------:R-:W-:Y:S01]  /*7a950*/  ISETP.LT.AND P1, PT, R119, c[0x0][0x178], !P1 ;  /* 0x00005e0077007a0c */ /* 0x000fe20004f21270 */
[----:B------:R-:W3:Y:S02]  /*7a960*/  LDL.LU R244, [R1+0xba8] ;  /* 0x000ba80001f47983 */ /* 0x000ee40000300800 */
[----:B------:R-:W-:-:S04]  /*7a970*/  IMAD.WIDE R184, R0, 0x4, R182 ;  /* 0x0000000400b87825 */ /* 0x000fc800078e02b6 */
[C---:B------:R-:W-:Y:S01]  /*7a980*/  IMAD.WIDE R186, R0.reuse, 0x4, R180 ;  /* 0x0000000400ba7825 */ /* 0x040fe200078e02b4 */
[----:B----4-:R1:W-:Y:S03]  /*7a990*/  @P0 STG.E [R190.64], R248 ;  /* 0x000000f8be000986 */ /* 0x0103e6000c101904 */
[C---:B------:R-:W-:Y:S01]  /*7a9a0*/  IMAD.WIDE R188, R0.reuse, 0x4, R6 ;  /* 0x0000000400bc7825 */ /* 0x040fe200078e0206 */
[----:B------:R-:W4:Y:S03]  /*7a9b0*/  LDL.LU R249, [R1+0x9e8] ;  /* 0x0009e80001f97983 */ /* 0x000f260000300800 */
[----:B-1----:R-:W-:Y:S01]  /*7a9c0*/  IMAD.WIDE R190, R0, 0x4, R4 ;  /* 0x0000000400be7825 */ /* 0x002fe200078e0204 */
[----:B------:R-:W3:Y:S04]  /*7a9d0*/  LDL.LU R248, [R1+0xe3c] ;  /* 0x000e3c0001f87983 */ /* 0x000ee80000300800 */
[----:B--2---:R1:W-:Y:S04]  /*7a9e0*/  @P6 STG.E [R184.64], R3 ;  /* 0x00000003b8006986 */ /* 0x0043e8000c101904 */
[----:B------:R-:W-:Y:S04]  /*7a9f0*/  @P3 STG.E [R186.64], R247 ;  /* 0x000000f7ba003986 */ /* 0x000fe8000c101904 */
[----:B------:R2:W-:Y:S01]  /*7aa00*/  @P2 STG.E [R188.64], R192 ;  /* 0x000000c0bc002986 */ /* 0x0005e2000c101904 */
[----:B------:R-:W-:-:S02]  /*7aa10*/  ISETP.LT.AND P2, PT, R227, c[0x0][0x178], !P4 ;  /* 0x00005e00e3007a0c */ /* 0x000fc40006741270 */
[----:B-1----:R-:W-:Y:S01]  /*7aa20*/  IADD3 R3, R0, c[0x0][0x198], RZ ;  /* 0x0000660000037a10 */ /* 0x002fe20007ffe0ff */
[----:B------:R-:W-:Y:S04]  /*7aa30*/  @P1 STG.E [R190.64], R251 ;  /* 0x000000fbbe001986 */ /* 0x000fe8000c101904 */
[----:B--2---:R-:W-:-:S06]  /*7aa40*/  IMAD.WIDE R188, R3, 0x4, R182 ;  /* 0x0000000403bc7825 */ /* 0x004fcc00078e02b6 */
[----:B------:R1:W-:Y:S04]  /*7aa50*/  @P2 STG.E [R188.64], R195 ;  /* 0x000000c3bc002986 */ /* 0x0003e8000c101904 */
[----:B-1----:R-:W2:Y:S01]  /*7aa60*/  LDL.LU R195, [R1+0xdfc] ;  /* 0x000dfc0001c37983 */ /* 0x002ea20000300800 */
[----:B------:R-:W-:Y:S02]  /*7aa70*/  ISETP.LT.AND P3, PT, R158, c[0x0][0x178], !P4 ;  /* 0x00005e009e007a0c */ /* 0x000fe40006761270 */
[----:B------:R-:W-:Y:S02]  /*7aa80*/  ISETP.LT.AND P1, PT, R159, c[0x0][0x178], !P4 ;  /* 0x00005e009f007a0c */ /* 0x000fe40006721270 */
[----:B------:R-:W-:Y:S02]  /*7aa90*/  IADD3 R0, R123, 0xbb, RZ ;  /* 0x000000bb7b007810 */ /* 0x000fe40007ffe0ff */
[----:B------:R-:W-:Y:S01]  /*7aaa0*/  ISETP.LT.AND P4, PT, R119, c[0x0][0x178], !P4 ;  /* 0x00005e0077007a0c */ /* 0x000fe20006781270 */
[----:B------:R-:W-:Y:S01]  /*7aab0*/  IMAD.WIDE R184, R3, 0x4, R180 ;  /* 0x0000000403b87825 */ /* 0x000fe200078e02b4 */
[----:B------:R-:W-:-:S02]  /*7aac0*/  ISETP.LT.AND P6, PT, R227, c[0x0][0x178], !P5 ;  /* 0x00005e00e3007a0c */ /* 0x000fc40006fc1270 */
[----:B------:R-:W-:Y:S01]  /*7aad0*/  ISETP.GE.AND P0, PT, R0, c[0x0][0x17c], PT ;  /* 0x00005f0000007a0c */ /* 0x000fe20003f06270 */
[C---:B------:R-:W-:Y:S01]  /*7aae0*/  IMAD.WIDE R186, R3.reuse, 0x4, R6 ;  /* 0x0000000403ba7825 */ /* 0x040fe200078e0206 */
[C---:B------:R-:W-:Y:S01]  /*7aaf0*/  IADD3 R0, R3.reuse, c[0x0][0x198], RZ ;  /* 0x0000660003007a10 */ /* 0x040fe20007ffe0ff */
[----:B---3--:R1:W-:Y:S02]  /*7ab00*/  @P3 STG.E [R184.64], R250 ;  /* 0x000000fab8003986 */ /* 0x0083e4000c101904 */
[----:B------:R-:W-:Y:S02]  /*7ab10*/  IMAD.WIDE R188, R3, 0x4, R4 ;  /* 0x0000000403bc7825 */ /* 0x000fe400078e0204 */
[----:B------:R3:W-:Y:S01]  /*7ab20*/  @P1 STG.E [R186.64], R193 ;  /* 0x000000c1ba001986 */ /* 0x0007e2000c101904 */
[----:B------:R-:W-:Y:S02]  /*7ab30*/  ISETP.LT.AND P1, PT, R158, c[0x0][0x178], !P5 ;  /* 0x00005e009e007a0c */ /* 0x000fe40006f21270 */
[----:B------:R-:W-:Y:S01]  /*7ab40*/  ISETP.LT.AND P3, PT, R159, c[0x0][0x178], !P5 ;  /* 0x00005e009f007a0c */ /* 0x000fe20006f61270 */
[----:B------:R4:W-:Y:S01]  /*7ab50*/  @P4 STG.E [R188.64], R194 ;  /* 0x000000c2bc004986 */ /* 0x0009e2000c101904 */
[----:B-1----:R-:W-:Y:S01]  /*7ab60*/  IMAD.WIDE R184, R0, 0x4, R182 ;  /* 0x0000000400b87825 */ /* 0x002fe200078e02b6 */
[----:B------:R-:W-:-:S02]  /*7ab70*/  ISETP.LT.AND P5, PT, R119, c[0x0][0x178], !P5 ;  /* 0x00005e0077007a0c */ /* 0x000fc40006fa1270 */
[----:B---3--:R-:W3:Y:S01]  /*7ab80*/  LDL.LU R193, [R1+0xbac] ;  /* 0x000bac0001c17983 */ /* 0x008ee20000300800 */
[----:B------:R-:W-:-:S03]  /*7ab90*/  ISETP.LT.AND P4, PT, R158, c[0x0][0x178], !P0 ;  /* 0x00005e009e007a0c */ /* 0x000fc60004781270 */
[----:B------:R1:W-:Y:S01]  /*7aba0*/  @P6 STG.E [R184.64], R246 ;  /* 0x000000f6b8006986 */ /* 0x0003e2000c101904 */
[----:B------:R-:W-:Y:S01]  /*7abb0*/  ISETP.LT.AND P6, PT, R227, c[0x0][0x178], !P0 ;  /* 0x00005e00e3007a0c */ /* 0x000fe200047c1270 */
[C---:B------:R-:W-:Y:S01]  /*7abc0*/  IMAD.WIDE R186, R0.reuse, 0x4, R180 ;  /* 0x0000000400ba7825 */ /* 0x040fe200078e02b4 */
[----:B----4-:R-:W-:Y:S01]  /*7abd0*/  IADD3 R188, R123, 0xbc, RZ ;  /* 0x000000bc7bbc7810 */ /* 0x010fe20007ffe0ff */
[----:B------:R-:W4:Y:S01]  /*7abe0*/  LDL.LU R194, [R1+0x9ec] ;  /* 0x0009ec0001c27983 */ /* 0x000f220000300800 */
[----:B------:R-:W-:Y:S02]  /*7abf0*/  IADD3 R3, R0, c[0x0][0x198], RZ ;  /* 0x0000660000037a10 */ /* 0x000fe40007ffe0ff */
[----:B------:R-:W-:Y:S01]  /*7ac00*/  ISETP.GE.AND P2, PT, R188, c[0x0][0x17c], PT ;  /* 0x00005f00bc007a0c */ /* 0x000fe20003f46270 */
[----:B------:R-:W-:-:S04]  /*7ac10*/  IMAD.WIDE R188, R0, 0x4, R4 ;  /* 0x0000000400bc7825 */ /* 0x000fc800078e0204 */
[----:B-1----:R-:W-:Y:S01]  /*7ac20*/  IMAD.WIDE R184, R0, 0x4, R6 ;  /* 0x0000000400b87825 */ /* 0x002fe200078e0206 */
[----:B------:R1:W-:Y:S04]  /*7ac30*/  @P1 STG.E [R186.64], R245 ;  /* 0x000000f5ba001986 */ /* 0x0003e8000c101904 */
[----:B------:R-:W4:Y:S04]  /*7ac40*/  LDL.LU R192, [R1+0xe58] ;  /* 0x000e580001c07983 */ /* 0x000f280000300800 */
[----:B------:R1:W-:Y:S02]  /*7ac50*/  @P3 STG.E [R184.64], R244 ;  /* 0x000000f4b8003986 */ /* 0x0003e4000c101904 */
[----:B-1----:R-:W-:-:S02]  /*7ac60*/  IMAD.WIDE R186, R3, 0x4, R182 ;  /* 0x0000000403ba7825 */ /* 0x002fc400078e02b6 */
[----:B------:R-:W4:Y:S04]  /*7ac70*/  LDL.LU R251, [R1+0xe28] ;  /* 0x000e280001fb7983 */ /* 0x000f280000300800 */
[----:B------:R1:W-:Y:S01]  /*7ac80*/  @P5 STG.E [R188.64], R249 ;  /* 0x000000f9bc005986 */ /* 0x0003e2000c101904 */
[----:B------:R-:W-:-:S03]  /*7ac90*/  IMAD.WIDE R184, R3, 0x4, R180 ;  /* 0x0000000403b87825 */ /* 0x000fc600078e02b4 */
[----:B------:R-:W4:Y:S04]  /*7aca0*/  LDL.LU R250, [R1+0xd98] ;  /* 0x000d980001fa7983 */ /* 0x000f280000300800 */
[----:B------:R-:W-:Y:S04]  /*7acb0*/  @P6 STG.E [R186.64], R248 ;  /* 0x000000f8ba006986 */ /* 0x000fe8000c101904 */
[----:B-1----:R-:W4:Y:S04]  /*7acc0*/  LDL.LU R249, [R1+0xac8] ;  /* 0x000ac80001f97983 */ /* 0x002f280000300800 */
[----:B--2---:R1:W-:Y:S04]  /*7acd0*/  @P4 STG.E [R184.64], R195 ;  /* 0x000000c3b8004986 */ /* 0x0043e8000c101904 */
[----:B-1----:R-:W2:Y:S04]  /*7ace0*/  LDL.LU R195, [R1+0xe5c] ;  /* 0x000e5c0001c37983 */ /* 0x002ea80000300800 */
[----:B------:R-:W2:Y:S01]  /*7acf0*/  LDL.LU R248, [R1+0xe2c] ;  /* 0x000e2c0001f87983 */ /* 0x000ea20000300800 */
[----:B------:R-:W-:-:S02]  /*7ad00*/  ISETP.LT.AND P5, PT, R159, c[0x0][0x178], !P0 ;  /* 0x00005e009f007a0c */ /* 0x000fc400047a1270 */
[----:B------:R-:W-:Y:S01]  /*7ad10*/  ISETP.LT.AND P0, PT, R119, c[0x0][0x178], !P0 ;  /* 0x00005e0077007a0c */ /* 0x000fe20004701270 */
[----:B------:R-:W-:Y:S01]  /*7ad20*/  IMAD.WIDE R184, R3, 0x4, R6 ;  /* 0x0000000403b87825 */ /* 0x000fe200078e0206 */
[----:B------:R-:W-:Y:S02]  /*7ad30*/  IADD3 R0, R123, 0xbd, RZ ;  /* 0x000000bd7b007810 */ /* 0x000fe40007ffe0ff */
[----:B------:R-:W-:Y:S01]  /*7ad40*/  ISETP.LT.AND P1, PT, R227, c[0x0][0x178], !P2 ;  /* 0x00005e00e3007a0c */ /* 0x000fe20005721270 */
[C---:B------:R-:W-:Y:S01]  /*7ad50*/  IMAD.WIDE R186, R3.reuse, 0x4, R4 ;  /* 0x0000000403ba7825 */ /* 0x040fe200078e0204 */
[----:B------:R-:W-:Y:S02]  /*7ad60*/  ISETP.LT.AND P3, PT, R158, c[0x0][0x178], !P2 ;  /* 0x00005e009e007a0c */ /* 0x000fe40005761270 */
[----:B------:R-:W-:Y:S02]  /*7ad70*/  IADD3 R3, R3, c[0x0][0x198], RZ ;  /* 0x0000660003037a10 */ /* 0x000fe40007ffe0ff */
[----:B------:R-:W-:Y:S01]  /*7ad80*/  ISETP.GE.AND P4, PT, R0, c[0x0][0x17c], PT ;  /* 0x00005f0000007a0c */ /* 0x000fe20003f86270 */
[----:B---3--:R1:W-:Y:S01]  /*7ad90*/  @P5 STG.E [R184.64], R193 ;  /* 0x000000c1b8005986 */ /* 0x0083e2000c101904 */
[----:B------:R-:W-:-:S02]  /*7ada0*/  ISETP.LT.AND P6, PT, R159, c[0x0][0x178], !P2 ;  /* 0x00005e009f007a0c */ /* 0x000fc400057c1270 */
[----:B------:R-:W-:Y:S02]  /*7adb0*/  ISETP.LT.AND P2, PT, R119, c[0x0][0x178], !P2 ;  /* 0x00005e0077007a0c */ /* 0x000fe40005741270 */
[----:B------:R-:W-:Y:S01]  /*7adc0*/  IADD3 R188, R123, 0xbe, RZ ;  /* 0x000000be7bbc7810 */ /* 0x000fe20007ffe0ff */
[----:B----4-:R3:W-:Y:S01]  /*7add0*/  @P0 STG.E [R186.64], R194 ;  /* 0x000000c2ba000986 */ /* 0x0107e2000c101904 */
[----:B------:R-:W-:-:S03]  /*7ade0*/  ISETP.LT.AND P0, PT, R227, c[0x0][0x178], !P4 ;  /* 0x00005e00e3007a0c */ /* 0x000fc60006701270 */
[----:B-1----:R-:W4:Y:S01]  /*7adf0*/  LDL.LU R193, [R1+0xd9c] ;  /* 0x000d9c0001c17983 */ /* 0x002f220000300800 */
[C---:B------:R-:W-:Y:S01]  /*7ae00*/  IMAD.WIDE R184, R3.reuse, 0x4, R182 ;  /* 0x0000000403b87825 */ /* 0x040fe200078e02b6 */
[C---:B------:R-:W-:Y:S02]  /*7ae10*/  IADD3 R0, R3.reuse, c[0x0][0x198], RZ ;  /* 0x0000660003007a10 */ /* 0x040fe40007ffe0ff */
[----:B---3--:R-:W3:Y:S01]  /*7ae20*/  LDL.LU R194, [R1+0xacc] ;  /* 0x000acc0001c27983 */ /* 0x008ee20000300800 */
[----:B------:R-:W-:-:S03]  /*7ae30*/  IMAD.WIDE R186, R3, 0x4, R180 ;  /* 0x0000000403ba7825 */ /* 0x000fc600078e02b4 */
[----:B------:R-:W3:Y:S01]  /*7ae40*/  LDL.LU R245, [R1+0xe78] ;  /* 0x000e780001f57983 */ /* 0x000ee20000300800 */
[----:B------:R-:W-:Y:S01]  /*7ae50*/  ISETP.GE.AND P5, PT, R188, c[0x0][0x17c], PT ;  /* 0x00005f00bc007a0c */ /* 0x000fe20003fa6270 */
[C---:B------:R-:W-:Y:S02]  /*7ae60*/  IMAD.WIDE R188, R3.reuse, 0x4, R6 ;  /* 0x0000000403bc7825 */ /* 0x040fe400078e0206 */
[----:B------:R1:W-:Y:S04]  /*7ae70*/  @P1 STG.E [R184.64], R192 ;  /* 0x000000c0b8001986 */ /* 0x0003e8000c101904 */
[----:B------:R1:W-:Y:S04]  /*7ae80*/  @P3 STG.E [R186.64], R251 ;  /* 0x000000fbba003986 */ /* 0x0003e8000c101904 */
[----:B------:R-:W3:Y:S01]  /*7ae90*/  LDL.LU R244, [R1+0xe48] ;  /* 0x000e480001f47983 */ /* 0x000ee20000300800 */
[----:B-1----:R-:W-:-:S03]  /*7aea0*/  IMAD.WIDE R184, R3, 0x4, R4 ;  /* 0x0000000403b87825 */ /* 0x002fc600078e0204 */
[----:B------:R1:W-:Y:S01]  /*7aeb0*/  @P6 STG.E [R188.64], R250 ;  /* 0x000000fabc006986 */ /* 0x0003e2000c101904 */
[----:B------:R-:W-:-:S03]  /*7aec0*/  IMAD.WIDE R186, R0, 0x4, R182 ;  /* 0x0000000400ba7825 */ /* 0x000fc600078e02b6 */
[----:B------:R-:W3:Y:S04]  /*7aed0*/  LDL.LU R251, [R1+0xe18] ;  /* 0x000e180001fb7983 */ /* 0x000ee80000300800 */
[----:B------:R1:W-:Y:S04]  /*7aee0*/  @P2 STG.E [R184.64], R249 ;  /* 0x000000f9b8002986 */ /* 0x0003e8000c101904 */
[----:B-1----:R-:W3:Y:S01]  /*7aef0*/  LDL.LU R250, [R1+0xc18] ;  /* 0x000c180001fa7983 */ /* 0x002ee20000300800 */
[----:B------:R-:W-:Y:S01]  /*7af00*/  ISETP.LT.AND P1, PT, R158, c[0x0][0x178], !P4 ;  /* 0x00005e009e007a0c */ /* 0x000fe20006721270 */
[----:B------:R-:W-:-:S02]  /*7af10*/  IMAD.WIDE R184, R0, 0x4, R180 ;  /* 0x0000000400b87825 */ /* 0x000fc400078e02b4 */
[----:B--2---:R1:W-:Y:S04]  /*7af20*/  @P0 STG.E [R186.64], R195 ;  /* 0x000000c3ba000986 */ /* 0x0043e8000c101904 */
[----:B-1----:R-:W2:Y:S06]  /*7af30*/  LDL.LU R195, [R1+0xe7c] ;  /* 0x000e7c0001c37983 */ /* 0x002eac0000300800 */
[----:B------:R1:W-:Y:S04]  /*7af40*/  @P1 STG.E [R184.64], R248 ;  /* 0x000000f8b8001986 */ /* 0x0003e8000c101904 */
[----:B------:R-:W2:Y:S04]  /*7af50*/  LDL.LU R249, [R1+0xe4c] ;  /* 0x000e4c0001f97983 */ /* 0x000ea80000300800 */
[----:B-1----:R-:W2:Y:S01]  /*7af60*/  LDL.LU R248, [R1+0xe1c] ;  /* 0x000e1c0001f87983 */ /* 0x002ea20000300800 */
[----:B------:R-:W-:-:S02]  /*7af70*/  ISETP.LT.AND P6, PT, R159, c[0x0][0x178], !P4 ;  /* 0x00005e009f007a0c */ /* 0x000fc400067c1270 */
[----:B------:R-:W-:Y:S02]  /*7af80*/  ISETP.LT.AND P4, PT, R119, c[0x0][0x178], !P4 ;  /* 0x00005e0077007a0c */ /* 0x000fe40006781270 */
[----:B------:R-:W-:Y:S02]  /*7af90*/  IADD3 R3, R123, 0xc0, RZ ;  /* 0x000000c07b037810 */ /* 0x000fe40007ffe0ff */
[----:B------:R-:W-:Y:S02]  /*7afa0*/  ISETP.LT.AND P0, PT, R227, c[0x0][0x178], !P5 ;  /* 0x00005e00e3007a0c */ /* 0x000fe40006f01270 */
[----:B------:R-:W-:Y:S02]  /*7afb0*/  IADD3 R188, R123, 0xbf, RZ ;  /* 0x000000bf7bbc7810 */ /* 0x000fe40007ffe0ff */
[----:B------:R-:W-:Y:S01]  /*7afc0*/  ISETP.GE.AND P2, PT, R3, c[0x0][0x17c], PT ;  /* 0x00005f0003007a0c */ /* 0x000fe20003f46270 */
[C---:B------:R-:W-:Y:S01]  /*7afd0*/  IMAD.WIDE R186, R0.reuse, 0x4, R6 ;  /* 0x0000000400ba7825 */ /* 0x040fe200078e0206 */
[----:B------:R-:W-:-:S02]  /*7afe0*/  IADD3 R3, R0, c[0x0][0x198], RZ ;  /* 0x0000660000037a10 */ /* 0x000fc40007ffe0ff */
[----:B------:R-:W-:Y:S01]  /*7aff0*/  ISETP.GE.AND P3, PT, R188, c[0x0][0x17c], PT ;  /* 0x00005f00bc007a0c */ /* 0x000fe20003f66270 */
[----:B------:R-:W-:Y:S01]  /*7b000*/  IMAD.WIDE R188, R0, 0x4, R4 ;  /* 0x0000000400bc7825 */ /* 0x000fe200078e0204 */
[----:B------:R-:W-:Y:S01]  /*7b010*/  ISETP.LT.AND P1, PT, R158, c[0x0][0x178], !P5 ;  /* 0x00005e009e007a0c */ /* 0x000fe20006f21270 */
[----:B----4-:R1:W-:Y:S02]  /*7b020*/  @P6 STG.E [R186.64], R193 ;  /* 0x000000c1ba006986 */ /* 0x0103e4000c101904 */
[----:B------:R-:W-:Y:S01]  /*7b030*/  IMAD.WIDE R184, R3, 0x4, R182 ;  /* 0x0000000403b87825 */ /* 0x000fe200078e02b6 */
[----:B------:R-:W-:Y:S01]  /*7b040*/  ISETP.LT.AND P6, PT, R159, c[0x0][0x178], !P5 ;  /* 0x00005e009f007a0c */ /* 0x000fe20006fc1270 */
[----:B---3--:R3:W-:Y:S01]  /*7b050*/  @P4 STG.E [R188.64], R194 ;  /* 0x000000c2bc004986 */ /* 0x0087e2000c101904 */
[----:B------:R-:W-:Y:S02]  /*7b060*/  IADD3 R0, R123, 0xc1, RZ ;  /* 0x000000c17b007810 */ /* 0x000fe40007ffe0ff */
[----:B------:R-:W-:Y:S01]  /*7b070*/  ISETP.LT.AND P5, PT, R119, c[0x0][0x178], !P5 ;  /* 0x00005e0077007a0c */ /* 0x000fe20006fa1270 */
[----:B------:R4:W-:Y:S01]  /*7b080*/  @P0 STG.E [R184.64], R245 ;  /* 0x000000f5b8000986 */ /* 0x0009e2000c101904 */
[----:B------:R-:W-:-:S03]  /*7b090*/  ISETP.LT.AND P4, PT, R227, c[0x0][0x178], !P3 ;  /* 0x00005e00e3007a0c */ /* 0x000fc60005f81270 */
[----:B-1----:R-:W2:Y:S01]  /*7b0a0*/  LDL.LU R193, [R1+0xc1c] ;  /* 0x000c1c0001c17983 */ /* 0x002ea20000300800 */
[C---:B------:R-:W-:Y:S01]  /*7b0b0*/  IMAD.WIDE R186, R3.reuse, 0x4, R180 ;  /* 0x0000000403ba7825 */ /* 0x040fe200078e02b4 */
[----:B------:R-:W-:Y:S02]  /*7b0c0*/  ISETP.GE.AND P0, PT, R0, c[0x0][0x17c], PT ;  /* 0x00005f0000007a0c */ /* 0x000fe40003f06270 */
[----:B---3--:R-:W3:Y:S01]  /*7b0d0*/  LDL.LU R194, [R1+0x4c0] ;  /* 0x0004c00001c27983 */ /* 0x008ee20000300800 */
[C---:B------:R-:W-:Y:S01]  /*7b0e0*/  IADD3 R0, R3.reuse, c[0x0][0x198], RZ ;  /* 0x0000660003007a10 */ /* 0x040fe20007ffe0ff */
[C---:B------:R-:W-:Y:S02]  /*7b0f0*/  IMAD.WIDE R188, R3.reuse, 0x4, R4 ;  /* 0x0000000403bc7825 */ /* 0x040fe400078e0204 */
[----:B------:R1:W-:Y:S02]  /*7b100*/  @P1 STG.E [R186.64], R244 ;  /* 0x000000f4ba001986 */ /* 0x0003e4000c101904 */
[----:B----4-:R-:W-:-:S05]  /*7b110*/  IMAD.WIDE R184, R3, 0x4, R6 ;  /* 0x0000000403b87825 */ /* 0x010fca00078e0206 */
[----:B------:R4:W-:Y:S01]  /*7b120*/  @P6 STG.E [R184.64], R251 ;  /* 0x000000fbb8006986 */ /* 0x0009e2000c101904 */
[----:B-1----:R-:W-:-:S03]  /*7b130*/  IMAD.WIDE R186, R0, 0x4, R182 ;  /* 0x0000000400ba7825 */ /* 0x002fc600078e02b6 */
[----:B------:R-:W-:Y:S01]  /*7b140*/  @P5 STG.E [R188.64], R250 ;  /* 0x000000fabc005986 */ /* 0x000fe2000c101904 */
[----:B------:R-:W-:Y:S02]  /*7b150*/  ISETP.LT.AND P1, PT, R158, c[0x0][0x178], !P3 ;  /* 0x00005e009e007a0c */ /* 0x000fe40005f21270 */
[----:B------:R-:W-:Y:S01]  /*7b160*/  ISETP.LT.AND P5, PT, R159, c[0x0][0x178], !P3 ;  /* 0x00005e009f007a0c */ /* 0x000fe20005fa1270 */
[C---:B----4-:R-:W-:Y:S01]  /*7b170*/  IMAD.WIDE R184, R0.reuse, 0x4, R6 ;  /* 0x0000000400b87825 */ /* 0x050fe200078e0206 */
[----:B--2---:R1:W-:Y:S04]  /*7b180*/  @P4 STG.E [R186.64], R195 ;  /* 0x000000c3ba004986 */ /* 0x0043e8000c101904 */
[----:B-1----:R-:W2:Y:S01]  /*7b190*/  LDL.LU R195, [R1+0x4c4] ;  /* 0x0004c40001c37983 */ /* 0x002ea20000300800 */
[----:B------:R-:W-:-:S05]  /*7b1a0*/  IMAD.WIDE R186, R0, 0x4, R180 ;  /* 0x0000000400ba7825 */ /* 0x000fca00078e02b4 */
[----:B------:R-:W-:Y:S04]  /*7b1b0*/  @P1 STG.E [R186.64], R249 ;  /* 0x000000f9ba001986 */ /* 0x000fe8000c101904 */
[----:B------:R1:W-:Y:S04]  /*7b1c0*/  @P5 STG.E [R184.64], R248 ;  /* 0x000000f8b8005986 */ /* 0x0003e8000c101904 */
[----:B-1----:R-:W4:Y:S04]  /*7b1d0*/  LDL.LU R248, [R1+0x4cc] ;  /* 0x0004cc0001f87983 */ /* 0x002f280000300800 */
[----:B------:R-:W4:Y:S01]  /*7b1e0*/  LDL.LU R249, [R1+0x4c8] ;  /* 0x0004c80001f97983 */ /* 0x000f220000300800 */
[----:B------:R-:W-:-:S02]  /*7b1f0*/  ISETP.LT.AND P3, PT, R119, c[0x0][0x178], !P3 ;  /* 0x00005e0077007a0c */ /* 0x000fc40005f61270 */
[----:B------:R-:W-:Y:S02]  /*7b200*/  ISETP.LT.AND P6, PT, R227, c[0x0][0x178], !P2 ;  /* 0x00005e00e3007a0c */ /* 0x000fe400057c1270 */
[C---:B------:R-:W-:Y:S01]  /*7b210*/  IADD3 R3, R0.reuse, c[0x0][0x198], RZ ;  /* 0x0000660000037a10 */ /* 0x040fe20007ffe0ff */
[----:B------:R-:W-:Y:S01]  /*7b220*/  IMAD.WIDE R188, R0, 0x4, R4 ;  /* 0x0000000400bc7825 */ /* 0x000fe200078e0204 */
[----:B------:R-:W-:-:S03]  /*7b230*/  ISETP.LT.AND P4, PT, R158, c[0x0][0x178], !P2 ;  /* 0x00005e009e007a0c */ /* 0x000fc60005781270 */
[----:B------:R-:W-:-:S04]  /*7b240*/  IMAD.WIDE R186, R3, 0x4, R182 ;  /* 0x0000000403ba7825 */ /* 0x000fc800078e02b6 */
[----:B------:R1:W-:Y:S01]  /*7b250*/  @P3 STG.E [R188.64], R193 ;  /* 0x000000c1bc003986 */ /* 0x0003e2000c101904 */
[----:B------:R-:W-:Y:S01]  /*7b260*/  ISETP.LT.AND P3, PT, R159, c[0x0][0x178], !P2 ;  /* 0x00005e009f007a0c */ /* 0x000fe20005761270 */
[----:B------:R-:W-:Y:S01]  /*7b270*/  IMAD.WIDE R184, R3, 0x4, R180 ;  /* 0x0000000403b87825 */ /* 0x000fe200078e02b4 */
[----:B------:R-:W-:Y:S01]  /*7b280*/  ISETP.LT.AND P2, PT, R119, c[0x0][0x178], !P2 ;  /* 0x00005e0077007a0c */ /* 0x000fe20005741270 */
[----:B---3--:R3:W-:Y:S01]  /*7b290*/  @P6 STG.E [R186.64], R194 ;  /* 0x000000c2ba006986 */ /* 0x0087e2000c101904 */
[----:B------:R-:W-:Y:S02]  /*7b2a0*/  ISETP.LT.AND P6, PT, R227, c[0x0][0x178], !P0 ;  /* 0x00005e00e3007a0c */ /* 0x000fe400047c1270 */
[----:B------:R-:W-:Y:S01]  /*7b2b0*/  ISETP.LT.AND P5, PT, R158, c[0x0][0x178], !P0 ;  /* 0x00005e009e007a0c */ /* 0x000fe200047a1270 */
[----:B------:R3:W-:Y:S01]  /*7b2c0*/  @P4 STG.E [R184.64], R48 ;  /* 0x00000030b8004986 */ /* 0x0007e2000c101904 */
[----:B------:R-:W-:Y:S02]  /*7b2d0*/  IADD3 R190, R123, 0xc2, RZ ;  /* 0x000000c27bbe7810 */ /* 0x000fe40007ffe0ff */
[----:B-1----:R-:W-:-:S02]  /*7b2e0*/  IADD3 R193, R3, c[0x0][0x198], RZ ;  /* 0x0000660003c17a10 */ /* 0x002fc40007ffe0ff */
[----:B------:R-:W-:Y:S01]  /*7b2f0*/  ISETP.LT.AND P4, PT, R159, c[0x0][0x178], !P0 ;  /* 0x00005e009f007a0c */ /* 0x000fe20004781270 */
[----:B---3--:R-:W-:Y:S01]  /*7b300*/  IMAD.WIDE R186, R3, 0x4, R4 ;  /* 0x0000000403ba7825 */ /* 0x008fe200078e0204 */
[----:B------:R-:W-:-:S03]  /*7b310*/  ISETP.GE.AND P1, PT, R190, c[0x0][0x17c], PT ;  /* 0x00005f00be007a0c */ /* 0x000fc60003f26270 */
[----:B------:R-:W-:-:S04]  /*7b320*/  IMAD.WIDE R184, R3, 0x4, R6 ;  /* 0x0000000403b87825 */ /* 0x000fc800078e0206 */
[C---:B------:R-:W-:Y:S01]  /*7b330*/  IMAD.WIDE R188, R193.reuse, 0x4, R182 ;  /* 0x00000004c1bc7825 */ /* 0x040fe200078e02b6 */
[----:B------:R1:W-:Y:S03]  /*7b340*/  @P3 STG.E [R184.64], R80 ;  /* 0x00000050b8003986 */ /* 0x0003e6000c101904 */
[----:B------:R-:W-:Y:S01]  /*7b350*/  IMAD.WIDE R190, R193, 0x4, R180 ;  /* 0x00000004c1be7825 */ /* 0x000fe200078e02b4 */
[----:B------:R3:W-:Y:S01]  /*7b360*/  @P2 STG.E [R186.64], R112 ;  /* 0x00000070ba002986 */ /* 0x0007e2000c101904 */
[----:B------:R-:W-:Y:S02]  /*7b370*/  ISETP.LT.AND P0, PT, R119, c[0x0][0x178], !P0 ;  /* 0x00005e0077007a0c */ /* 0x000fe40004701270 */
[----:B------:R-:W-:Y:S02]  /*7b380*/  IADD3 R3, R193, c[0x0][0x198], RZ ;  /* 0x00006600c1037a10 */ /* 0x000fe40007ffe0ff */
[----:B------:R-:W-:-:S02]  /*7b390*/  ISETP.LT.AND P2, PT, R159, c[0x0][0x178], !P1 ;  /* 0x00005e009f007a0c */ /* 0x000fc40004f41270 */
[----:B------:R-:W-:Y:S01]  /*7b3a0*/  IADD3 R0, R123, 0xc3, RZ ;  /* 0x000000c37b007810 */ /* 0x000fe20007ffe0ff */
[----:B-1----:R-:W-:-:S03]  /*7b3b0*/  IMAD.WIDE R184, R3, 0x4, R180 ;  /* 0x0000000403b87825 */ /* 0x002fc600078e02b4 */
[----:B------:R-:W-:Y:S01]  /*7b3c0*/  ISETP.GE.AND P3, PT, R0, c[0x0][0x17c], PT ;  /* 0x00005f0000007a0c */ /* 0x000fe20003f66270 */
[----:B---3--:R-:W-:Y:S01]  /*7b3d0*/  IMAD.WIDE R186, R3, 0x4, R6 ;  /* 0x0000000403ba7825 */ /* 0x008fe200078e0206 */
[----:B------:R-:W-:Y:S01]  /*7b3e0*/  IADD3 R0, R123, 0xc4, RZ ;  /* 0x000000c47b007810 */ /* 0x000fe20007ffe0ff */
[----:B--2---:R1:W-:Y:S01]  /*7b3f0*/  @P6 STG.E [R188.64], R195 ;  /* 0x000000c3bc006986 */ /* 0x0043e2000c101904 */
[----:B------:R-:W-:-:S03]  /*7b400*/  ISETP.LT.AND P6, PT, R227, c[0x0][0x178], !P1 ;  /* 0x00005e00e3007a0c */ /* 0x000fc60004fc1270 */
[----:B------:R2:W-:Y:S01]  /*7b410*/  @P5 STG.E [R190.64], R49 ;  /* 0x00000031be005986 */ /* 0x0005e2000c101904 */
[----:B------:R-:W-:Y:S01]  /*7b420*/  ISETP.LT.AND P5, PT, R158, c[0x0][0x178], !P1 ;  /* 0x00005e009e007a0c */ /* 0x000fe20004fa1270 */
[----:B-1----:R-:W-:-:S05]  /*7b430*/  IMAD.WIDE R194, R193, 0x4, R6 ;  /* 0x00000004c1c27825 */ /* 0x002fca00078e0206 */
[----:B------:R1:W-:Y:S01]  /*7b440*/  @P4 STG.E [R194.64], R81 ;  /* 0x00000051c2004986 */ /* 0x0003e2000c101904 */
[----:B------:R-:W-:Y:S01]  /*7b450*/  ISETP.LT.AND P4, PT, R119, c[0x0][0x178], !P1 ;  /* 0x00005e0077007a0c */ /* 0x000fe20004f81270 */
[----:B--2---:R-:W-:Y:S01]  /*7b460*/  IMAD.WIDE R48, R193, 0x4, R4 ;  /* 0x00000004c1307825 */ /* 0x004fe200078e0204 */
[----:B------:R-:W-:-:S03]  /*7b470*/  ISETP.GE.AND P1, PT, R0, c[0x0][0x17c], PT ;  /* 0x00005f0000007a0c */ /* 0x000fc60003f26270 */
[C---:B------:R-:W-:Y:S01]  /*7b480*/  IMAD.WIDE R188, R3.reuse, 0x4, R4 ;  /* 0x0000000403bc7825 */ /* 0x040fe200078e0204 */
[----:B------:R-:W-:Y:S03]  /*7b490*/  @P0 STG.E [R48.64], R113 ;  /* 0x0000007130000986 */ /* 0x000fe6000c101904 */
[----:B-1----:R-:W-:Y:S01]  /*7b4a0*/  IMAD.WIDE R80, R3, 0x4, R182 ;  /* 0x0000000403507825 */ /* 0x002fe200078e02b6 */
[----:B------:R-:W-:-:S04]  /*7b4b0*/  ISETP.LT.AND P0, PT, R158, c[0x0][0x178], !P3 ;  /* 0x00005e009e007a0c */ /* 0x000fc80005f01270 */
[----:B------:R-:W-:Y:S01]  /*7b4c0*/  @P6 STG.E [R80.64], R236 ;  /* 0x000000ec50006986 */ /* 0x000fe2000c101904 */
[----:B------:R-:W-:-:S03]  /*7b4d0*/  ISETP.LT.AND P6, PT, R159, c[0x0][0x178], !P3 ;  /* 0x00005e009f007a0c */ /* 0x000fc60005fc1270 */
[----:B------:R1:W-:Y:S01]  /*7b4e0*/  @P5 STG.E [R184.64], R44 ;  /* 0x0000002cb8005986 */ /* 0x0003e2000c101904 */
[----:B------:R-:W-:Y:S02]  /*7b4f0*/  ISETP.LT.AND P5, PT, R227, c[0x0][0x178], !P3 ;  /* 0x00005e00e3007a0c */ /* 0x000fe40005fa1270 */
[----:B------:R-:W-:Y:S01]  /*7b500*/  IADD3 R3, R3, c[0x0][0x198], RZ ;  /* 0x0000660003037a10 */ /* 0x000fe20007ffe0ff */
[----:B------:R2:W-:Y:S01]  /*7b510*/  @P2 STG.E [R186.64], R76 ;  /* 0x0000004cba002986 */ /* 0x0005e2000c101904 */
[----:B------:R-:W-:-:S03]  /*7b520*/  ISETP.LT.AND P3, PT, R119, c[0x0][0x178], !P3 ;  /* 0x00005e0077007a0c */ /* 0x000fc60005f61270 */
[----:B------:R-:W-:Y:S01]  /*7b530*/  @P4 STG.E [R188.64], R108 ;  /* 0x0000006cbc004986 */ /* 0x000fe2000c101904 */
[----:B------:R-:W-:Y:S02]  /*7b540*/  ISETP.LT.AND P4, PT, R227, c[0x0][0x178], !P1 ;  /* 0x00005e00e3007a0c */ /* 0x000fe40004f81270 */
[C---:B------:R-:W-:Y:S01]  /*7b550*/  IADD3 R191, R3.reuse, c[0x0][0x198], RZ ;  /* 0x0000660003bf7a10 */ /* 0x040fe20007ffe0ff */
[----:B-1----:R-:W-:Y:S01]  /*7b560*/  IMAD.WIDE R184, R3, 0x4, R182 ;  /* 0x0000000403b87825 */ /* 0x002fe200078e02b6 */
[----:B------:R-:W-:-:S03]  /*7b570*/  IADD3 R0, R123, 0xc5, RZ ;  /* 0x000000c57b007810 */ /* 0x000fc60007ffe0ff */
[C---:B------:R-:W-:Y:S01]  /*7b580*/  IMAD.WIDE R112, R3.reuse, 0x4, R180 ;  /* 0x0000000403707825 */ /* 0x040fe200078e02b4 */
[----:B------:R1:W-:Y:S03]  /*7b590*/  @P5 STG.E [R184.64], R237 ;  /* 0x000000edb8005986 */ /* 0x0003e6000c101904 */
[C---:B------:R-:W-:Y:S01]  /*7b5a0*/  IMAD.WIDE R80, R3.reuse, 0x4, R6 ;  /* 0x0000000403507825 */ /* 0x040fe200078e0206 */
[----:B------:R3:W-:Y:S03]  /*7b5b0*/  @P0 STG.E [R112.64], R45 ;  /* 0x0000002d70000986 */ /* 0x0007e6000c101904 */
[----:B------:R-:W-:Y:S01]  /*7b5c0*/  IMAD.WIDE R48, R3, 0x4, R4 ;  /* 0x0000000403307825 */ /* 0x000fe200078e0204 */
[----:B------:R-:W-:Y:S03]  /*7b5d0*/  @P6 STG.E [R80.64], R77 ;  /* 0x0000004d50006986 */ /* 0x000fe6000c101904 */
[----:B--2---:R-:W-:Y:S01]  /*7b5e0*/  IMAD.WIDE R186, R191, 0x4, R182 ;  /* 0x00000004bfba7825 */ /* 0x004fe200078e02b6 */
[----:B------:R-:W-:Y:S01]  /*7b5f0*/  ISETP.GE.AND P2, PT, R0, c[0x0][0x17c], PT ;  /* 0x00005f0000007a0c */ /* 0x000fe20003f46270 */
[----:B------:R2:W-:Y:S01]  /*7b600*/  @P3 STG.E [R48.64], R109 ;  /* 0x0000006d30003986 */ /* 0x0005e2000c101904 */
[----:B------:R-:W-:-:S03]  /*7b610*/  ISETP.LT.AND P3, PT, R158, c[0x0][0x178], !P1 ;  /* 0x00005e009e007a0c */ /* 0x000fc60004f61270 */
[----:B------:R-:W-:Y:S01]  /*7b620*/  @P4 STG.E [R186.64], R228 ;  /* 0x000000e4ba004986 */ /* 0x000fe2000c101904 */
[----:B------:R-:W-:Y:S02]  /*7b630*/  ISETP.LT.AND P4, PT, R159, c[0x0][0x178], !P1 ;  /* 0x00005e009f007a0c */ /* 0x000fe40004f81270 */
[----:B------:R-:W-:Y:S02]  /*7b640*/  ISETP.LT.AND P0, PT, R119, c[0x0][0x178], !P1 ;  /* 0x00005e0077007a0c */ /* 0x000fe40004f01270 */
[----:B------:R-:W-:Y:S02]  /*7b650*/  ISETP.LT.AND P6, PT, R227, c[0x0][0x178], !P2 ;  /* 0x00005e00e3007a0c */ /* 0x000fe400057c1270 */
[----:B------:R-:W-:Y:S02]  /*7b660*/  ISETP.LT.AND P5, PT, R158, c[0x0][0x178], !P2 ;  /* 0x00005e009e007a0c */ /* 0x000fe400057a1270 */
[C---:B-1----:R-:W-:Y:S01]  /*7b670*/  IADD3 R185, R191.reuse, c[0x0][0x198], RZ ;  /* 0x00006600bfb97a10 */ /* 0x042fe20007ffe0ff */
[----:B---3--:R-:W-:Y:S01]  /*7b680*/  IMAD.WIDE R44, R191, 0x4, R180 ;  /* 0x00000004bf2c7825 */ /* 0x008fe200078e02b4 */
[----:B------:R-:W-:-:S03]  /*7b690*/  IADD3 R0, R123, 0xc6, RZ ;  /* 0x000000c67b007810 */ /* 0x000fc60007ffe0ff */
[C---:B--2---:R-:W-:Y:S01]  /*7b6a0*/  IMAD.WIDE R48, R191.reuse, 0x4, R6 ;  /* 0x00000004bf307825 */ /* 0x044fe200078e0206 */
[----:B------:R1:W-:Y:S03]  /*7b6b0*/  @P3 STG.E [R44.64], R40 ;  /* 0x000000282c003986 */ /* 0x0003e6000c101904 */
[----:B------:R-:W-:Y:S01]  /*7b6c0*/  IMAD.WIDE R76, R191, 0x4, R4 ;  /* 0x00000004bf4c7825 */ /* 0x000fe200078e0204 */
[----:B------:R-:W-:-:S03]  /*7b6d0*/  ISETP.GE.AND P1, PT, R0, c[0x0][0x17c], PT ;  /* 0x00005f0000007a0c */ /* 0x000fc60003f26270 */
[C---:B------:R-:W-:Y:S01]  /*7b6e0*/  IMAD.WIDE R80, R185.reuse, 0x4, R182 ;  /* 0x00000004b9507825 */ /* 0x040fe200078e02b6 */
[----:B------:R2:W-:Y:S03]  /*7b6f0*/  @P4 STG.E [R48.64], R72 ;  /* 0x0000004830004986 */ /* 0x0005e6000c101904 */
[----:B------:R-:W-:Y:S01]  /*7b700*/  IMAD.WIDE R108, R185, 0x4, R180 ;  /* 0x00000004b96c7825 */ /* 0x000fe200078e02b4 */
[----:B------:R3:W-:Y:S01]  /*7b710*/  @P0 STG.E [R76.64], R104 ;  /* 0x000000684c000986 */ /* 0x0007e2000c101904 */
[----:B------:R-:W-:Y:S02]  /*7b720*/  ISETP.LT.AND P3, PT, R159, c[0x0][0x178], !P2 ;  /* 0x00005e009f007a0c */ /* 0x000fe40005761270 */
[----:B------:R-:W-:Y:S01]  /*7b730*/  ISETP.LT.AND P2, PT, R119, c[0x0][0x178], !P2 ;  /* 0x00005e0077007a0c */ /* 0x000fe20005741270 */
[----:B------:R-:W-:Y:S04]  /*7b740*/  @P6 STG.E [R80.64], R229 ;  /* 0x000000e550006986 */ /* 0x000fe8000c101904 */
[----:B------:R3:W-:Y:S01]  /*7b750*/  @P5 STG.E [R108.64], R41 ;  /* 0x000000296c005986 */ /* 0x0007e2000c101904 */
[----:B------:R-:W-:-:S02]  /*7b760*/  ISETP.LT.AND P5, PT, R227, c[0x0][0x178], !P1 ;  /* 0x00005e00e3007a0c */ /* 0x000fc40004fa1270 */
[C---:B------:R-:W-:Y:S01]  /*7b770*/  IADD3 R113, R185.reuse, c[0x0][0x198], RZ ;  /* 0x00006600b9717a10 */ /* 0x040fe20007ffe0ff */
[----:B-1----:R-:W-:Y:S01]  /*7b780*/  IMAD.WIDE R44, R185, 0x4, R6 ;  /* 0x00000004b92c7825 */ /* 0x002fe200078e0206 */
[----:B------:R-:W-:-:S03]  /*7b790*/  IADD3 R3, R123, 0xc7, RZ ;  /* 0x000000c77b037810 */ /* 0x000fc60007ffe0ff */
[----:B--2---:R-:W-:Y:S01]  /*7b7a0*/  IMAD.WIDE R48, R185, 0x4, R4 ;  /* 0x00000004b9307825 */ /* 0x004fe200078e0204 */
[----:B------:R-:W-:Y:S02]  /*7b7b0*/  ISETP.LT.AND P0, PT, R158, c[0x0][0x178], !P1 ;  /* 0x00005e009e007a0c */ /* 0x000fe40004f01270 */
[----:B------:R-:W-:Y:S01]  /*7b7c0*/  ISETP.GE.AND P6, PT, R3, c[0x0][0x17c], PT ;  /* 0x00005f0003007a0c */ /* 0x000fe20003fc6270 */
[----:B---3--:R-:W-:Y:S01]  /*7b7d0*/  IMAD.WIDE R76, R113, 0x4, R182 ;  /* 0x00000004714c7825 */ /* 0x008fe200078e02b6 */
[----:B------:R-:W-:Y:S01]  /*7b7e0*/  ISETP.LT.AND P4, PT, R159, c[0x0][0x178], !P1 ;  /* 0x00005e009f007a0c */ /* 0x000fe20004f81270 */
[----:B------:R1:W-:Y:S01]  /*7b7f0*/  @P3 STG.E [R44.64], R73 ;  /* 0x000000492c003986 */ /* 0x0003e2000c101904 */
[----:B------:R-:W-:-:S03]  /*7b800*/  ISETP.LT.AND P1, PT, R119, c[0x0][0x178], !P1 ;  /* 0x00005e0077007a0c */ /* 0x000fc60004f21270 */
[----:B------:R2:W-:Y:S01]  /*7b810*/  @P2 STG.E [R48.64], R105 ;  /* 0x0000006930002986 */ /* 0x0005e2000c101904 */
[----:B------:R-:W-:-:S03]  /*7b820*/  ISETP.LT.AND P2, PT, R227, c[0x0][0x178], !P6 ;  /* 0x00005e00e3007a0c */ /* 0x000fc60007741270 */
[----:B------:R-:W-:Y:S01]  /*7b830*/  @P5 STG.E [R76.64], R16 ;  /* 0x000000104c005986 */ /* 0x000fe2000c101904 */
[----:B------:R-:W-:Y:S01]  /*7b840*/  ISETP.LT.AND P5, PT, R158, c[0x0][0x178], !P6 ;  /* 0x00005e009e007a0c */ /* 0x000fe200077a1270 */
[C---:B------:R-:W-:Y:S01]  /*7b850*/  IMAD.WIDE R40, R113.reuse, 0x4, R180 ;  /* 0x0000000471287825 */ /* 0x040fe200078e02b4 */
[----:B------:R-:W-:-:S03]  /*7b860*/  IADD3 R3, R113, c[0x0][0x198], RZ ;  /* 0x0000660071037a10 */ /* 0x000fc60007ffe0ff */
[----:B------:R-:W-:Y:S01]  /*7b870*/  IMAD.WIDE R80, R113, 0x4, R6 ;  /* 0x0000000471507825 */ /* 0x000fe200078e0206 */
[----:B------:R-:W-:Y:S01]  /*7b880*/  IADD3 R0, R123, 0xc8, RZ ;  /* 0x000000c87b007810 */ /* 0x000fe20007ffe0ff */
[----:B------:R3:W-:Y:S02]  /*7b890*/  @P0 STG.E [R40.64], R36 ;  /* 0x0000002428000986 */ /* 0x0007e4000c101904 */
[----:B-1----:R-:W-:Y:S01]  /*7b8a0*/  IMAD.WIDE R44, R113, 0x4, R4 ;  /* 0x00000004712c7825 */ /* 0x002fe200078e0204 */
[----:B------:R-:W-:Y:S01]  /*7b8b0*/  ISETP.GE.AND P3, PT, R0, c[0x0][0x17c], PT ;  /* 0x00005f0000007a0c */ /* 0x000fe20003f66270 */
[----:B------:R-:W-:Y:S02]  /*7b8c0*/  @P4 STG.E [R80.64], R68 ;  /* 0x0000004450004986 */ /* 0x000fe4000c101904 */
[----:B--2---:R-:W-:Y:S01]  /*7b8d0*/  IMAD.WIDE R48, R3, 0x4, R182 ;  /* 0x0000000403307825 */ /* 0x004fe200078e02b6 */
[----:B------:R-:W-:-:S03]  /*7b8e0*/  ISETP.LT.AND P4, PT, R159, c[0x0][0x178], !P6 ;  /* 0x00005e009f007a0c */ /* 0x000fc60007781270 */
[----:B------:R-:W-:Y:S01]  /*7b8f0*/  IMAD.WIDE R72, R3, 0x4, R180 ;  /* 0x0000000403487825 */ /* 0x000fe200078e02b4 */
[----:B------:R-:W-:Y:S01]  /*7b900*/  ISETP.LT.AND P6, PT, R119, c[0x0][0x178], !P6 ;  /* 0x00005e0077007a0c */ /* 0x000fe200077c1270 */
[----:B------:R-:W-:Y:S04]  /*7b910*/  @P1 STG.E [R44.64], R100 ;  /* 0x000000642c001986 */ /* 0x000fe8000c101904 */
[----:B------:R1:W-:Y:S01]  /*7b920*/  @P2 STG.E [R48.64], R17 ;  /* 0x0000001130002986 */ /* 0x0003e2000c101904 */
[----:B---3--:R-:W-:-:S03]  /*7b930*/  IMAD.WIDE R40, R3, 0x4, R6 ;  /* 0x0000000403287825 */ /* 0x008fc600078e0206 */
[----:B------:R2:W-:Y:S01]  /*7b940*/  @P5 STG.E [R72.64], R37 ;  /* 0x0000002548005986 */ /* 0x0005e2000c101904 */
[----:B------:R-:W-:Y:S01]  /*7b950*/  ISETP.LT.AND P5, PT, R227, c[0x0][0x178], !P3 ;  /* 0x00005e00e3007a0c */ /* 0x000fe20005fa1270 */
[----:B------:R-:W-:Y:S01]  /*7b960*/  IMAD.WIDE R76, R3, 0x4, R4 ;  /* 0x00000004034c7825 */ /* 0x000fe200078e0204 */
[----:B------:R-:W-:Y:S02]  /*7b970*/  IADD3 R0, R123, 0xc9, RZ ;  /* 0x000000c97b007810 */ /* 0x000fe40007ffe0ff */
[----:B------:R-:W-:Y:S02]  /*7b980*/  IADD3 R3, R3, c[0x0][0x198], RZ ;  /* 0x0000660003037a10 */ /* 0x000fe40007ffe0ff */
[----:B------:R-:W-:Y:S01]  /*7b990*/  ISETP.GE.AND P0, PT, R0, c[0x0][0x17c], PT ;  /* 0x00005f0000007a0c */ /* 0x000fe20003f06270 */
[----:B------:R3:W-:Y:S01]  /*7b9a0*/  @P4 STG.E [R40.64], R69 ;  /* 0x0000004528004986 */ /* 0x0007e2000c101904 */
[----:B------:R-:W-:Y:S01]  /*7b9b0*/  ISETP.LT.AND P1, PT, R158, c[0x0][0x178], !P3 ;  /* 0x00005e009e007a0c */ /* 0x000fe20005f21270 */
[----:B-1----:R-:W-:Y:S01]  /*7b9c0*/  IMAD.WIDE R16, R3, 0x4, R182 ;  /* 0x0000000403107825 */ /* 0x002fe200078e02b6 */
[----:B------:R-:W-:Y:S01]  /*7b9d0*/  ISETP.LT.AND P2, PT, R159, c[0x0][0x178], !P3 ;  /* 0x00005e009f007a0c */ /* 0x000fe20005f41270 */
[----:B------:R-:W-:Y:S01]  /*7b9e0*/  @P6 STG.E [R76.64], R101 ;  /* 0x000000654c006986 */ /* 0x000fe2000c101904 */
[----:B------:R-:W-:-:S02]  /*7b9f0*/  ISETP.LT.AND P3, PT, R119, c[0x0][0x178], !P3 ;  /* 0x00005e0077007a0c */ /* 0x000fc40005f61270 */
[----:B------:R-:W-:Y:S01]  /*7ba00*/  ISETP.LT.AND P6, PT, R227, c[0x0][0x178], !P0 ;  /* 0x00005e00e3007a0c */ /* 0x000fe200047c1270 */
[----:B------:R1:W-:Y:S01]  /*7ba10*/  @P5 STG.E [R16.64], R240 ;  /* 0x000000f010005986 */ /* 0x0003e2000c101904 */
[----:B------:R-:W-:Y:S02]  /*7ba20*/  ISETP.LT.AND P5, PT, R158, c[0x0][0x178], !P0 ;  /* 0x00005e009e007a0c */ /* 0x000fe400047a1270 */
[C---:B--2---:R-:W-:Y:S01]  /*7ba30*/  IADD3 R73, R3.reuse, c[0x0][0x198], RZ ;  /* 0x0000660003497a10 */ /* 0x044fe20007ffe0ff */
[----:B------:R-:W-:Y:S01]  /*7ba40*/  IMAD.WIDE R36, R3, 0x4, R180 ;  /* 0x0000000403247825 */ /* 0x000fe200078e02b4 */
[----:B------:R-:W-:-:S03]  /*7ba50*/  IADD3 R0, R123, 0xca, RZ ;  /* 0x000000ca7b007810 */ /* 0x000fc60007ffe0ff */
[----:B------:R-:W-:Y:S01]  /*7ba60*/  IMAD.WIDE R44, R3, 0x4, R6 ;  /* 0x00000004032c7825 */ /* 0x000fe200078e0206 */
[----:B------:R-:W-:-:S03]  /*7ba70*/  ISETP.GE.AND P4, PT, R0, c[0x0][0x17c], PT ;  /* 0x00005f0000007a0c */ /* 0x000fc60003f86270 */
[----:B---3--:R-:W-:Y:S01]  /*7ba80*/  IMAD.WIDE R40, R3, 0x4, R4 ;  /* 0x0000000403287825 */ /* 0x008fe200078e0204 */
[----:B------:R2:W-:Y:S03]  /*7ba90*/  @P1 STG.E [R36.64], R32 ;  /* 0x0000002024001986 */ /* 0x0005e6000c101904 */
[----:B------:R-:W-:Y:S01]  /*7baa0*/  IMAD.WIDE R48, R73, 0x4, R182 ;  /* 0x0000000449307825 */ /* 0x000fe200078e02b6 */
[----:B------:R-:W-:Y:S01]  /*7bab0*/  @P2 STG.E [R44.64], R64 ;  /* 0x000000402c002986 */ /* 0x000fe2000c101904 */
[----:B------:R-:W-:Y:S02]  /*7bac0*/  ISETP.LT.AND P2, PT, R159, c[0x0][0x178], !P0 ;  /* 0x00005e009f007a0c */ /* 0x000fe40004741270 */
[----:B------:R-:W-:Y:S01]  /*7bad0*/  IMAD.WIDE R68, R73, 0x4, R180 ;  /* 0x0000000449447825 */ /* 0x000fe200078e02b4 */
[----:B------:R3:W-:Y:S01]  /*7bae0*/  @P3 STG.E [R40.64], R96 ;  /* 0x0000006028003986 */ /* 0x0007e2000c101904 */
[----:B------:R-:W-:-:S03]  /*7baf0*/  ISETP.LT.AND P0, PT, R119, c[0x0][0x178], !P0 ;  /* 0x00005e0077007a0c */ /* 0x000fc60004701270 */
[----:B------:R-:W-:Y:S01]  /*7bb00*/  @P6 STG.E [R48.64], R241 ;  /* 0x000000f130006986 */ /* 0x000fe2000c101904 */
[----:B------:R-:W-:Y:S02]  /*7bb10*/  ISETP.LT.AND P6, PT, R227, c[0x0][0x178], !P4 ;  /* 0x00005e00e3007a0c */ /* 0x000fe400067c1270 */
[----:B------:R-:W-:Y:S01]  /*7bb20*/  ISETP.LT.AND P3, PT, R158, c[0x0][0x178], !P4 ;  /* 0x00005e009e007a0c */ /* 0x000fe20006761270 */
[----:B------:R3:W-:Y:S01]  /*7bb30*/  @P5 STG.E [R68.64], R33 ;  /* 0x0000002144005986 */ /* 0x0007e2000c101904 */
[----:B------:R-:W-:Y:S02]  /*7bb40*/  IADD3 R3, R73, c[0x0][0x198], RZ ;  /* 0x0000660049037a10 */ /* 0x000fe40007ffe0ff */
[----:B------:R-:W-:Y:S02]  /*7bb50*/  ISETP.LT.AND P5, PT, R159, c[0x0][0x178], !P4 ;  /* 0x00005e009f007a0c */ /* 0x000fe400067a1270 */
[----:B------:R-:W-:Y:S01]  /*7bb60*/  ISETP.LT.AND P4, PT, R119, c[0x0][0x178], !P4 ;  /* 0x00005e0077007a0c */ /* 0x000fe20006781270 */
[----:B-1----:R-:W-:Y:S01]  /*7bb70*/  IMAD.WIDE R16, R73, 0x4, R6 ;  /* 0x0000000449107825 */ /* 0x002fe200078e0206 */
[----:B------:R-:W-:-:S03]  /*7bb80*/  IADD3 R0, R123, 0xcb, RZ ;  /* 0x000000cb7b007810 */ /* 0x000fc60007ffe0ff */
[----:B--2---:R-:W-:Y:S01]  /*7bb90*/  IMAD.WIDE R36, R73, 0x4, R4 ;  /* 0x0000000449247825 */ /* 0x004fe200078e0204 */
[----:B------:R-:W-:-:S03]  /*7bba0*/  ISETP.GE.AND P1, PT, R0, c[0x0][0x17c], PT ;  /* 0x00005f0000007a0c */ /* 0x000fc60003f26270 */
[----:B---3--:R-:W-:Y:S01]  /*7bbb0*/  IMAD.WIDE R40, R3, 0x4, R182 ;  /* 0x0000000403287825 */ /* 0x008fe200078e02b6 */
[----:B------:R-:W-:Y:S01]  /*7bbc0*/  IADD3 R0, R123, 0xcc, RZ ;  /* 0x000000cc7b007810 */ /* 0x000fe20007ffe0ff */
[----:B------:R1:W-:Y:S02]  /*7bbd0*/  @P2 STG.E [R16.64], R65 ;  /* 0x0000004110002986 */ /* 0x0003e4000c101904 */
[C---:B------:R-:W-:Y:S02]  /*7bbe0*/  IMAD.WIDE R32, R3.reuse, 0x4, R180 ;  /* 0x0000000403207825 */ /* 0x040fe400078e02b4 */
[----:B------:R-:W-:Y:S02]  /*7bbf0*/  @P0 STG.E [R36.64], R97 ;  /* 0x0000006124000986 */ /* 0x000fe4000c101904 */
[----:B------:R-:W-:Y:S01]  /*7bc00*/  IMAD.WIDE R44, R3, 0x4, R6 ;  /* 0x00000004032c7825 */ /* 0x000fe200078e0206 */
[----:B------:R-:W-:Y:S01]  /*7bc10*/  ISETP.LT.AND P0, PT, R227, c[0x0][0x178], !P1 ;  /* 0x00005e00e3007a0c */ /* 0x000fe20004f01270 */
[----:B------:R-:W-:Y:S02]  /*7bc20*/  @P6 STG.E [R40.64], R232 ;  /* 0x000000e828006986 */ /* 0x000fe4000c101904 */
[----:B------:R-:W-:Y:S01]  /*7bc30*/  IMAD.WIDE R48, R3, 0x4, R4 ;  /* 0x0000000403307825 */ /* 0x000fe200078e0204 */
[----:B------:R-:W-:Y:S01]  /*7bc40*/  ISETP.GE.AND P2, PT, R0, c[0x0][0x17c], PT ;  /* 0x00005f0000007a0c */ /* 0x000fe20003f46270 */
[----:B------:R2:W-:Y:S01]  /*7bc50*/  @P3 STG.E [R32.64], R28 ;  /* 0x0000001c20003986 */ /* 0x0005e2000c101904 */
[----:B------:R-:W-:-:S02]  /*7bc60*/  ISETP.LT.AND P3, PT, R158, c[0x0][0x178], !P1 ;  /* 0x00005e009e007a0c */ /* 0x000fc40004f61270 */
[----:B------:R-:W-:Y:S01]  /*7bc70*/  IADD3 R3, R3, c[0x0][0x198], RZ ;  /* 0x0000660003037a10 */ /* 0x000fe20007ffe0ff */
[----:B------:R3:W-:Y:S01]  /*7bc80*/  @P5 STG.E [R44.64], R60 ;  /* 0x0000003c2c005986 */ /* 0x0007e2000c101904 */
[----:B------:R-:W-:Y:S02]  /*7bc90*/  ISETP.LT.AND P6, PT, R159, c[0x0][0x178], !P1 ;  /* 0x00005e009f007a0c */ /* 0x000fe40004fc1270 */
[----:B------:R-:W-:Y:S01]  /*7bca0*/  ISETP.LT.AND P1, PT, R119, c[0x0][0x178], !P1 ;  /* 0x00005e0077007a0c */ /* 0x000fe20004f21270 */
[----:B------:R3:W-:Y:S01]  /*7bcb0*/  @P4 STG.E [R48.64], R92 ;  /* 0x0000005c30004986 */ /* 0x0007e2000c101904 */
[----:B------:R-:W-:Y:S02]  /*7bcc0*/  ISETP.LT.AND P4, PT, R227, c[0x0][0x178], !P2 ;  /* 0x00005e00e3007a0c */ /* 0x000fe40005781270 */
[----:B------:R-:W-:Y:S01]  /*7bcd0*/  ISETP.LT.AND P5, PT, R158, c[0x0][0x178], !P2 ;  /* 0x00005e009e007a0c */ /* 0x000fe200057a1270 */
[C---:B-1----:R-:W-:Y:S01]  /*7bce0*/  IMAD.WIDE R16, R3.reuse, 0x4, R182 ;  /* 0x0000000403107825 */ /* 0x042fe200078e02b6 */
[----:B------:R-:W-:-:S02]  /*7bcf0*/  IADD3 R65, R3, c[0x0][0x198], RZ ;  /* 0x0000660003417a10 */ /* 0x000fc40007ffe0ff */
[----:B------:R-:W-:Y:S01]  /*7bd00*/  IADD3 R0, R123, 0xcd, RZ ;  /* 0x000000cd7b007810 */ /* 0x000fe20007ffe0ff */
[C---:B--2---:R-:W-:Y:S01]  /*7bd10*/  IMAD.WIDE R32, R3.reuse, 0x4, R180 ;  /* 0x0000000403207825 */ /* 0x044fe200078e02b4 */
[----:B------:R1:W-:Y:S03]  /*7bd20*/  @P0 STG.E [R16.64], R233 ;  /* 0x000000e910000986 */ /* 0x0003e6000c101904 */
[----:B------:R-:W-:Y:S01]  /*7bd30*/  IMAD.WIDE R36, R3, 0x4, R6 ;  /* 0x0000000403247825 */ /* 0x000fe200078e0206 */
[----:B------:R-:W-:-:S03]  /*7bd40*/  ISETP.GE.AND P0, PT, R0, c[0x0][0x17c], PT ;  /* 0x00005f0000007a0c */ /* 0x000fc60003f06270 */
[----:B------:R-:W-:Y:S01]  /*7bd50*/  IMAD.WIDE R40, R3, 0x4, R4 ;  /* 0x0000000403287825 */ /* 0x000fe200078e0204 */
[----:B------:R2:W-:Y:S03]  /*7bd60*/  @P3 STG.E [R32.64], R29 ;  /* 0x0000001d20003986 */ /* 0x0005e6000c101904 */
[----:B---3--:R-:W-:Y:S01]  /*7bd70*/  IMAD.WIDE R44, R65, 0x4, R182 ;  /* 0x00000004412c7825 */ /* 0x008fe200078e02b6 */
[----:B------:R3:W-:Y:S01]  /*7bd80*/  @P6 STG.E [R36.64], R61 ;  /* 0x0000003d24006986 */ /* 0x0007e2000c101904 */
[----:B------:R-:W-:Y:S02]  /*7bd90*/  ISETP.LT.AND P3, PT, R159, c[0x0][0x178], !P2 ;  /* 0x00005e009f007a0c */ /* 0x000fe40005761270 */
[----:B------:R-:W-:Y:S01]  /*7bda0*/  IMAD.WIDE R48, R65, 0x4, R180 ;  /* 0x0000000441307825 */ /* 0x000fe200078e02b4 */
[----:B------:R1:W-:Y:S01]  /*7bdb0*/  @P1 STG.E [R40.64], R93 ;  /* 0x0000005d28001986 */ /* 0x0003e2000c101904 */
[----:B------:R-:W-:-:S02]  /*7bdc0*/  ISETP.LT.AND P2, PT, R119, c[0x0][0x178], !P2 ;  /* 0x00005e0077007a0c */ /* 0x000fc40005741270 */
[----:B------:R-:W-:Y:S01]  /*7bdd0*/  ISETP.LT.AND P6, PT, R227, c[0x0][0x178], !P0 ;  /* 0x00005e00e3007a0c */ /* 0x000fe200047c1270 */
[----:B------:R2:W-:Y:S01]  /*7bde0*/  @P4 STG.E [R44.64], R12 ;  /* 0x0000000c2c004986 */ /* 0x0005e2000c101904 */
[----:B------:R-:W-:-:S03]  /*7bdf0*/  ISETP.LT.AND P4, PT, R158, c[0x0][0x178], !P0 ;  /* 0x00005e009e007a0c */ /* 0x000fc60004781270 */
[----:B------:R-:W-:Y:S01]  /*7be00*/  @P5 STG.E [R48.64], R24 ;  /* 0x0000001830005986 */ /* 0x000fe2000c101904 */
[----:B------:R-:W-:Y:S02]  /*7be10*/  ISETP.LT.AND P5, PT, R159, c[0x0][0x178], !P0 ;  /* 0x00005e009f007a0c */ /* 0x000fe400047a1270 */
[C---:B------:R-:W-:Y:S01]  /*7be20*/  IADD3 R3, R65.reuse, c[0x0][0x198], RZ ;  /* 0x0000660041037a10 */ /* 0x040fe20007ffe0ff */
[----:B-1----:R-:W-:Y:S01]  /*7be30*/  IMAD.WIDE R16, R65, 0x4, R6 ;  /* 0x0000000441107825 */ /* 0x002fe200078e0206 */
[----:B------:R-:W-:-:S03]  /*7be40*/  IADD3 R0, R123, 0xce, RZ ;  /* 0x000000ce7b007810 */ /* 0x000fc60007ffe0ff */
[----:B--2---:R-:W-:Y:S01]  /*7be50*/  IMAD.WIDE R28, R65, 0x4, R4 ;  /* 0x00000004411c7825 */ /* 0x004fe200078e0204 */
[----:B------:R-:W-:-:S03]  /*7be60*/  ISETP.GE.AND P1, PT, R0, c[0x0][0x17c], PT ;  /* 0x00005f0000007a0c */ /* 0x000fc60003f26270 */
[----:B------:R-:W-:Y:S01]  /*7be70*/  IMAD.WIDE R32, R3, 0x4, R182 ;  /* 0x0000000403207825 */ /* 0x000fe200078e02b6 */
[----:B------:R-:W-:Y:S01]  /*7be80*/  IADD3 R0, R123, 0xcf, RZ ;  /* 0x000000cf7b007810 */ /* 0x000fe20007ffe0ff */
[----:B------:R1:W-:Y:S02]  /*7be90*/  @P3 STG.E [R16.64], R56 ;  /* 0x0000003810003986 */ /* 0x0003e4000c101904 */
[C---:B---3--:R-:W-:Y:S02]  /*7bea0*/  IMAD.WIDE R36, R3.reuse, 0x4, R180 ;  /* 0x0000000403247825 */ /* 0x048fe400078e02b4 */
[----:B------:R-:W-:Y:S02]  /*7beb0*/  @P2 STG.E [R28.64], R88 ;  /* 0x000000581c002986 */ /* 0x000fe4000c101904 */
[----:B------:R-:W-:Y:S01]  /*7bec0*/  IMAD.WIDE R40, R3, 0x4, R6 ;  /* 0x0000000403287825 */ /* 0x000fe200078e0206 */
[----:B------:R-:W-:Y:S01]  /*7bed0*/  ISETP.LT.AND P0, PT, R119, c[0x0][0x178], !P0 ;  /* 0x00005e0077007a0c */ /* 0x000fe20004701270 */
[----:B------:R2:W-:Y:S01]  /*7bee0*/  @P6 STG.E [R32.64], R13 ;  /* 0x0000000d20006986 */ /* 0x0005e2000c101904 */
[----:B------:R-:W-:-:S03]  /*7bef0*/  ISETP.GE.AND P3, PT, R0, c[0x0][0x17c], PT ;  /* 0x00005f0000007a0c */ /* 0x000fc60003f66270 */
[----:B------:R3:W-:Y:S01]  /*7bf00*/  @P4 STG.E [R36.64], R25 ;  /* 0x0000001924004986 */ /* 0x0007e2000c101904 */
[----:B------:R-:W-:-:S03]  /*7bf10*/  ISETP.LT.AND P4, PT, R227, c[0x0][0x178], !P1 ;  /* 0x00005e00e3007a0c */ /* 0x000fc60004f81270 */
[----:B------:R2:W-:Y:S01]  /*7bf20*/  @P5 STG.E [R40.64], R57 ;  /* 0x0000003928005986 */ /* 0x0005e2000c101904 */
[----:B------:R-:W-:Y:S02]  /*7bf30*/  ISETP.LT.AND P5, PT, R158, c[0x0][0x178], !P1 ;  /* 0x00005e009e007a0c */ /* 0x000fe40004fa1270 */
[----:B------:R-:W-:Y:S02]  /*7bf40*/  ISETP.LT.AND P2, PT, R159, c[0x0][0x178], !P1 ;  /* 0x00005e009f007a0c */ /* 0x000fe40004f41270 */
[----:B------:R-:W-:Y:S02]  /*7bf50*/  IADD3 R45, R3, c[0x0][0x198], RZ ;  /* 0x00006600032d7a10 */ /* 0x000fe40007ffe0ff */
[----:B------:R-:W-:Y:S02]  /*7bf60*/  ISETP.LT.AND P1, PT, R119, c[0x0][0x178], !P1 ;  /* 0x00005e0077007a0c */ /* 0x000fe40004f21270 */
[----:B------:R-:W-:Y:S01]  /*7bf70*/  ISETP.LT.AND P6, PT, R227, c[0x0][0x178], !P3 ;  /* 0x00005e00e3007a0c */ /* 0x000fe20005fc1270 */
[----:B-1----:R-:W-:Y:S01]  /*7bf80*/  IMAD.WIDE R16, R3, 0x4, R4 ;  /* 0x0000000403107825 */ /* 0x002fe200078e0204 */
[----:B------:R-:W-:-:S03]  /*7bf90*/  IADD3 R3, R45, c[0x0][0x198], RZ ;  /* 0x000066002d037a10 */ /* 0x000fc60007ffe0ff */
[----:B--2---:R-:W-:Y:S01]  /*7bfa0*/  IMAD.WIDE R12, R45, 0x4, R182 ;  /* 0x000000042d0c7825 */ /* 0x004fe200078e02b6 */
[----:B------:R-:W-:-:S03]  /*7bfb0*/  IADD3 R0, R123, 0xd0, RZ ;  /* 0x000000d07b007810 */ /* 0x000fc60007ffe0ff */
[C---:B---3--:R-:W-:Y:S01]  /*7bfc0*/  IMAD.WIDE R24, R45.reuse, 0x4, R180 ;  /* 0x000000042d187825 */ /* 0x048fe200078e02b4 */
[----:B------:R-:W-:Y:S03]  /*7bfd0*/  @P0 STG.E [R16.64], R89 ;  /* 0x0000005910000986 */ /* 0x000fe6000c101904 */
[C---:B------:R-:W-:Y:S01]  /*7bfe0*/  IMAD.WIDE R28, R45.reuse, 0x4, R6 ;  /* 0x000000042d1c7825 */ /* 0x040fe200078e0206 */
[----:B------:R1:W-:Y:S03]  /*7bff0*/  @P4 STG.E [R12.64], R8 ;  /* 0x000000080c004986 */ /* 0x0003e6000c101904 */
[----:B------:R-:W-:Y:S01]  /*7c000*/  IMAD.WIDE R32, R45, 0x4, R4 ;  /* 0x000000042d207825 */ /* 0x000fe200078e0204 */
[----:B------:R-:W-:Y:S01]  /*7c010*/  ISETP.GE.AND P0, PT, R0, c[0x0][0x17c], PT ;  /* 0x00005f0000007a0c */ /* 0x000fe20003f06270 */
[----:B------:R-:W-:Y:S02]  /*7c020*/  @P5 STG.E [R24.64], R20 ;  /* 0x0000001418005986 */ /* 0x000fe4000c101904 */
[----:B------:R-:W-:Y:S01]  /*7c030*/  IMAD.WIDE R36, R3, 0x4, R182 ;  /* 0x0000000403247825 */ /* 0x000fe200078e02b6 */
[----:B------:R-:W-:Y:S01]  /*7c040*/  ISETP.LT.AND P5, PT, R158, c[0x0][0x178], !P3 ;  /* 0x00005e009e007a0c */ /* 0x000fe20005fa1270 */
[----:B------:R-:W-:Y:S01]  /*7c050*/  @P2 STG.E [R28.64], R52 ;  /* 0x000000341c002986 */ /* 0x000fe2000c101904 */
[----:B------:R-:W-:-:S02]  /*7c060*/  ISETP.LT.AND P4, PT, R159, c[0x0][0x178], !P3 ;  /* 0x00005e009f007a0c */ /* 0x000fc40005f81270 */
[----:B------:R-:W-:Y:S01]  /*7c070*/  ISETP.LT.AND P3, PT, R119, c[0x0][0x178], !P3 ;  /* 0x00005e0077007a0c */ /* 0x000fe20005f61270 */
[----:B------:R-:W-:Y:S01]  /*7c080*/  @P1 STG.E [R32.64], R84 ;  /* 0x0000005420001986 */ /* 0x000fe2000c101904 */
[----:B------:R-:W-:-:S03]  /*7c090*/  ISETP.LT.AND P2, PT, R158, c[0x0][0x178], !P0 ;  /* 0x00005e009e007a0c */ /* 0x000fc60004741270 */
[----:B------:R2:W-:Y:S01]  /*7c0a0*/  @P6 STG.E [R36.64], R9 ;  /* 0x0000000924006986 */ /* 0x0005e2000c101904 */
[----:B------:R-:W-:Y:S02]  /*7c0b0*/  ISETP.LT.AND P6, PT, R227, c[0x0][0x178], !P0 ;  /* 0x00005e00e3007a0c */ /* 0x000fe400047c1270 */
[C---:B------:R-:W-:Y:S01]  /*7c0c0*/  IADD3 R41, R3.reuse, c[0x0][0x198], RZ ;  /* 0x0000660003297a10 */ /* 0x040fe20007ffe0ff */
[----:B-1----:R-:W-:Y:S01]  /*7c0d0*/  IMAD.WIDE R12, R3, 0x4, R180 ;  /* 0x00000004030c7825 */ /* 0x002fe200078e02b4 */
[----:B------:R-:W-:-:S03]  /*7c0e0*/  IADD3 R0, R123, 0xd1, RZ ;  /* 0x000000d17b007810 */ /* 0x000fc60007ffe0ff */
[----:B------:R-:W-:Y:S01]  /*7c0f0*/  IMAD.WIDE R16, R3, 0x4, R6 ;  /* 0x0000000403107825 */ /* 0x000fe200078e0206 */
[----:B------:R-:W-:-:S03]  /*7c100*/  ISETP.GE.AND P1, PT, R0, c[0x0][0x17c], PT ;  /* 0x00005f0000007a0c */ /* 0x000fc60003f26270 */
[----:B--2---:R-:W-:Y:S01]  /*7c110*/  IMAD.WIDE R8, R3, 0x4, R4 ;  /* 0x0000000403087825 */ /* 0x004fe200078e0204 */
[----:B------:R1:W-:Y:S03]  /*7c120*/  @P5 STG.E [R12.64], R21 ;  /* 0x000000150c005986 */ /* 0x0003e6000c101904 */
[----:B------:R-:W-:Y:S01]  /*7c130*/  IMAD.WIDE R24, R41, 0x4, R182 ;  /* 0x0000000429187825 */ /* 0x000fe200078e02b6 */
[----:B------:R-:W-:Y:S01]  /*7c140*/  @P4 STG.E [R16.64], R53 ;  /* 0x0000003510004986 */ /* 0x000fe2000c101904 */
[----:B------:R-:W-:Y:S02]  /*7c150*/  ISETP.LT.AND P5, PT, R159, c[0x0][0x178], !P0 ;  /* 0x00005e009f007a0c */ /* 0x000fe400047a1270 */
[----:B------:R-:W-:Y:S01]  /*7c160*/  IMAD.WIDE R28, R41, 0x4, R180 ;  /* 0x00000004291c7825 */ /* 0x000fe200078e02b4 */
[----:B------:R2:W-:Y:S01]  /*7c170*/  @P3 STG.E [R8.64], R85 ;  /* 0x0000005508003986 */ /* 0x0005e2000c101904 */
[----:B------:R-:W-:-:S03]  /*7c180*/  ISETP.LT.AND P0, PT, R119, c[0x0][0x178], !P0 ;  /* 0x00005e0077007a0c */ /* 0x000fc60004701270 */
[----:B----4-:R3:W-:Y:S01]  /*7c190*/  @P6 STG.E [R24.64], R249 ;  /* 0x000000f918006986 */ /* 0x0107e2000c101904 */
[----:B------:R-:W-:Y:S02]  /*7c1a0*/  ISETP.LT.AND P6, PT, R227, c[0x0][0x178], !P1 ;  /* 0x00005e00e3007a0c */ /* 0x000fe40004fc1270 */
[----:B------:R-:W-:Y:S01]  /*7c1b0*/  ISETP.LT.AND P3, PT, R158, c[0x0][0x178], !P1 ;  /* 0x00005e009e007a0c */ /* 0x000fe20004f61270 */
[----:B------:R4:W-:Y:S01]  /*7c1c0*/  @P2 STG.E [R28.64], R50 ;  /* 0x000000321c002986 */ /* 0x0009e2000c101904 */
[----:B------:R-:W-:Y:S02]  /*7c1d0*/  ISETP.LT.AND P2, PT, R159, c[0x0][0x178], !P1 ;  /* 0x00005e009f007a0c */ /* 0x000fe40004f41270 */
[----:B------:R-:W-:Y:S02]  /*7c1e0*/  IADD3 R3, R41, c[0x0][0x198], RZ ;  /* 0x0000660029037a10 */ /* 0x000fe40007ffe0ff */
[----:B------:R-:W-:Y:S01]  /*7c1f0*/  ISETP.LT.AND P1, PT, R119, c[0x0][0x178], !P1 ;  /* 0x00005e0077007a0c */ /* 0x000fe20004f21270 */
[----:B-1----:R-:W-:Y:S01]  /*7c200*/  IMAD.WIDE R12, R41, 0x4, R6 ;  /* 0x00000004290c7825 */ /* 0x002fe200078e0206 */
[----:B------:R-:W-:-:S03]  /*7c210*/  IADD3 R0, R123, 0xd2, RZ ;  /* 0x000000d27b007810 */ /* 0x000fc60007ffe0ff */
[----:B--2---:R-:W-:Y:S01]  /*7c220*/  IMAD.WIDE R8, R41, 0x4, R4 ;  /* 0x0000000429087825 */ /* 0x004fe200078e0204 */
[----:B------:R-:W-:Y:S03]  /*7c230*/  @P5 STG.E [R12.64], R82 ;  /* 0x000000520c005986 */ /* 0x000fe6000c101904 */
[----:B------:R-:W-:Y:S01]  /*7c240*/  IMAD.WIDE R16, R3, 0x4, R182 ;  /* 0x0000000403107825 */ /* 0x000fe200078e02b6 */
[----:B------:R-:W-:-:S03]  /*7c250*/  ISETP.GE.AND P4, PT, R0, c[0x0][0x17c], PT ;  /* 0x00005f0000007a0c */ /* 0x000fc60003f86270 */
[C---:B------:R-:W-:Y:S01]  /*7c260*/  IMAD.WIDE R20, R3.reuse, 0x4, R180 ;  /* 0x0000000403147825 */ /* 0x040fe200078e02b4 */
[----:B------:R1:W-:Y:S03]  /*7c270*/  @P0 STG.E [R8.64], R114 ;  /* 0x0000007208000986 */ /* 0x0003e6000c101904 */
[C---:B---3--:R-:W-:Y:S01]  /*7c280*/  IMAD.WIDE R24, R3.reuse, 0x4, R6 ;  /* 0x0000000403187825 */ /* 0x048fe200078e0206 */
[----:B------:R2:W-:Y:S03]  /*7c290*/  @P6 STG.E [R16.64], R248 ;  /* 0x000000f810006986 */ /* 0x0005e6000c101904 */
[----:B----4-:R-:W-:Y:S01]  /*7c2a0*/  IMAD.WIDE R28, R3, 0x4, R4 ;  /* 0x00000004031c7825 */ /* 0x010fe200078e0204 */
[----:B------:R3:W-:Y:S01]  /*7c2b0*/  @P3 STG.E [R20.64], R51 ;  /* 0x0000003314003986 */ /* 0x0007e2000c101904 */
[----:B------:R-:W-:-:S03]  /*7c2c0*/  IADD3 R0, R123, 0xd3, RZ ;  /* 0x000000d37b007810 */ /* 0x000fc60007ffe0ff */
[----:B------:R4:W-:Y:S01]  /*7c2d0*/  @P2 STG.E [R24.64], R83 ;  /* 0x0000005318002986 */ /* 0x0009e2000c101904 */
[----:B------:R-:W-:Y:S02]  /*7c2e0*/  ISETP.LT.AND P2, PT, R227, c[0x0][0x178], !P4 ;  /* 0x00005e00e3007a0c */ /* 0x000fe40006741270 */
[----:B------:R-:W-:Y:S01]  /*7c2f0*/  ISETP.LT.AND P3, PT, R158, c[0x0][0x178], !P4 ;  /* 0x00005e009e007a0c */ /* 0x000fe20006761270 */
[----:B------:R-:W-:Y:S01]  /*7c300*/  @P1 STG.E [R28.64], R115 ;  /* 0x000000731c001986 */ /* 0x000fe2000c101904 */
[----:B------:R-:W-:Y:S02]  /*7c310*/  ISETP.LT.AND P1, PT, R159, c[0x0][0x178], !P4 ;  /* 0x00005e009f007a0c */ /* 0x000fe40006721270 */
[----:B------:R-:W-:Y:S02]  /*7c320*/  IADD3 R3, R3, c[0x0][0x198], RZ ;  /* 0x0000660003037a10 */ /* 0x000fe40007ffe0ff */
[----:B------:R-:W-:Y:S02]  /*7c330*/  ISETP.GE.AND P5, PT, R0, c[0x0][0x17c], PT ;  /* 0x00005f0000007a0c */ /* 0x000fe40003fa6270 */
[----:B------:R-:W-:Y:S01]  /*7c340*/  ISETP.LT.AND P4, PT, R119, c[0x0][0x178], !P4 ;  /* 0x00005e0077007a0c */ /* 0x000fe20006781270 */
[----:B-1----:R-:W-:Y:S01]  /*7c350*/  IMAD.WIDE R8, R3, 0x4, R182 ;  /* 0x0000000403087825 */ /* 0x002fe200078e02b6 */
[----:B------:R-:W-:-:S03]  /*7c360*/  ISETP.LT.AND P6, PT, R227, c[0x0][0x178], !P5 ;  /* 0x00005e00e3007a0c */ /* 0x000fc60006fc1270 */
[C---:B------:R-:W-:Y:S01]  /*7c370*/  IMAD.WIDE R12, R3.reuse, 0x4, R180 ;  /* 0x00000004030c7825 */ /* 0x040fe200078e02b4 */
[----:B------:R-:W-:-:S03]  /*7c380*/  IADD3 R33, R3, c[0x0][0x198], RZ ;  /* 0x0000660003217a10 */ /* 0x000fc60007ffe0ff */
[----:B--2---:R-:W-:Y:S01]  /*7c390*/  IMAD.WIDE R16, R3, 0x4, R6 ;  /* 0x0000000403107825 */ /* 0x004fe200078e0206 */
[----:B------:R1:W-:Y:S01]  /*7c3a0*/  @P2 STG.E [R8.64], R238 ;  /* 0x000000ee08002986 */ /* 0x0003e2000c101904 */
[----:B------:R-:W-:Y:S02]  /*7c3b0*/  IADD3 R0, R123, 0xd4, RZ ;  /* 0x000000d47b007810 */ /* 0x000fe40007ffe0ff */
[----:B---3--:R-:W-:Y:S01]  /*7c3c0*/  IMAD.WIDE R20, R3, 0x4, R4 ;  /* 0x0000000403147825 */ /* 0x008fe200078e0204 */
[----:B------:R2:W-:Y:S01]  /*7c3d0*/  @P3 STG.E [R12.64], R46 ;  /* 0x0000002e0c003986 */ /* 0x0005e2000c101904 */
[----:B------:R-:W-:Y:S02]  /*7c3e0*/  ISETP.LT.AND P3, PT, R159, c[0x0][0x178], !P5 ;  /* 0x00005e009f007a0c */ /* 0x000fe40006f61270 */
[----:B----4-:R-:W-:Y:S01]  /*7c3f0*/  IMAD.WIDE R24, R33, 0x4, R182 ;  /* 0x0000000421187825 */ /* 0x010fe200078e02b6 */
[----:B------:R3:W-:Y:S01]  /*7c400*/  @P1 STG.E [R16.64], R78 ;  /* 0x0000004e10001986 */ /* 0x0007e2000c101904 */
[----:B------:R-:W-:-:S02]  /*7c410*/  ISETP.LT.AND P1, PT, R158, c[0x0][0x178], !P5 ;  /* 0x00005e009e007a0c */ /* 0x000fc40006f21270 */
[----:B------:R-:W-:Y:S02]  /*7c420*/  ISETP.GE.AND P0, PT, R0, c[0x0][0x17c], PT ;  /* 0x00005f0000007a0c */ /* 0x000fe40003f06270 */
[----:B------:R-:W-:Y:S01]  /*7c430*/  ISETP.LT.AND P5, PT, R119, c[0x0][0x178], !P5 ;  /* 0x00005e0077007a0c */ /* 0x000fe20006fa1270 */
[----:B------:R4:W-:Y:S01]  /*7c440*/  @P4 STG.E [R20.64], R110 ;  /* 0x0000006e14004986 */ /* 0x0009e2000c101904 */
[----:B-1----:R-:W-:-:S03]  /*7c450*/  IMAD.WIDE R8, R33, 0x4, R180 ;  /* 0x0000000421087825 */ /* 0x002fc600078e02b4 */
[----:B------:R1:W-:Y:S01]  /*7c460*/  @P6 STG.E [R24.64], R239 ;  /* 0x000000ef18006986 */ /* 0x0003e2000c101904 */
[----:B------:R-:W-:Y:S01]  /*7c470*/  ISETP.LT.AND P6, PT, R227, c[0x0][0x178], !P0 ;  /* 0x00005e00e3007a0c */ /* 0x000fe200047c1270 */
[C---:B--2---:R-:W-:Y:S01]  /*7c480*/  IMAD.WIDE R12, R33.reuse, 0x4, R6 ;  /* 0x00000004210c7825 */ /* 0x044fe200078e0206 */
[----:B------:R-:W-:Y:S02]  /*7c490*/  IADD3 R29, R33, c[0x0][0x198], RZ ;  /* 0x00006600211d7a10 */ /* 0x000fe40007ffe0ff */
[----:B------:R-:W-:Y:S01]  /*7c4a0*/  IADD3 R0, R123, 0xd5, RZ ;  /* 0x000000d57b007810 */ /* 0x000fe20007ffe0ff */
[----:B---3--:R-:W-:Y:S01]  /*7c4b0*/  IMAD.WIDE R16, R33, 0x4, R4 ;  /* 0x0000000421107825 */ /* 0x008fe200078e0204 */
[----:B------:R2:W-:Y:S01]  /*7c4c0*/  @P1 STG.E [R8.64], R47 ;  /* 0x0000002f08001986 */ /* 0x0005e2000c101904 */
[----:B------:R-:W-:Y:S02]  /*7c4d0*/  ISETP.LT.AND P4, PT, R158, c[0x0][0x178], !P0 ;  /* 0x00005e009e007a0c */ /* 0x000fe40004781270 */
[----:B------:R-:W-:Y:S01]  /*7c4e0*/  ISETP.GE.AND P2, PT, R0, c[0x0][0x17c], PT ;  /* 0x00005f0000007a0c */ /* 0x000fe20003f46270 */
[----:B----4-:R-:W-:Y:S01]  /*7c4f0*/  IMAD.WIDE R20, R29, 0x4, R182 ;  /* 0x000000041d147825 */ /* 0x010fe200078e02b6 */
[----:B------:R3:W-:Y:S04]  /*7c500*/  @P3 STG.E [R12.64], R79 ;  /* 0x0000004f0c003986 */ /* 0x0007e8000c101904 */
[----:B------:R4:W-:Y:S01]  /*7c510*/  @P5 STG.E [R16.64], R111 ;  /* 0x0000006f10005986 */ /* 0x0009e2000c101904 */
[----:B------:R-:W-:-:S02]  /*7c520*/  ISETP.LT.AND P5, PT, R159, c[0x0][0x178], !P0 ;  /* 0x00005e009f007a0c */ /* 0x000fc400047a1270 */
[----:B------:R-:W-:Y:S01]  /*7c530*/  ISETP.LT.AND P0, PT, R119, c[0x0][0x178], !P0 ;  /* 0x00005e0077007a0c */ /* 0x000fe20004701270 */
[----:B------:R4:W-:Y:S01]  /*7c540*/  @P6 STG.E [R20.64], R230 ;  /* 0x000000e614006986 */ /* 0x0009e2000c101904 */
[----:B------:R-:W-:Y:S01]  /*7c550*/  ISETP.LT.AND P1, PT, R227, c[0x0][0x178], !P2 ;  /* 0x00005e00e3007a0c */ /* 0x000fe20005721270 */
[----:B-1----:R-:W-:Y:S01]  /*7c560*/  IMAD.WIDE R24, R29, 0x4, R180 ;  /* 0x000000041d187825 */ /* 0x002fe200078e02b4 */
[----:B------:R-:W-:Y:S02]  /*7c570*/  ISETP.LT.AND P3, PT, R158, c[0x0][0x178], !P2 ;  /* 0x00005e009e007a0c */ /* 0x000fe40005761270 */
[----:B------:R-:W-:Y:S01]  /*7c580*/  ISETP.LT.AND P6, PT, R159, c[0x0][0x178], !P2 ;  /* 0x00005e009f007a0c */ /* 0x000fe200057c1270 */
[----:B--2---:R-:W-:-:S04]  /*7c590*/  IMAD.WIDE R8, R29, 0x4, R6 ;  /* 0x000000041d087825 */ /* 0x004fc800078e0206 */
[C---:B---3--:R-:W-:Y:S01]  /*7c5a0*/  IMAD.WIDE R12, R29.reuse, 0x4, R4 ;  /* 0x000000041d0c7825 */ /* 0x048fe200078e0204 */
[----:B------:R-:W-:Y:S02]  /*7c5b0*/  IADD3 R29, R29, c[0x0][0x198], RZ ;  /* 0x000066001d1d7a10 */ /* 0x000fe40007ffe0ff */
[----:B------:R-:W-:Y:S01]  /*7c5c0*/  IADD3 R3, R123, 0xd6, RZ ;  /* 0x000000d67b037810 */ /* 0x000fe20007ffe0ff */
[----:B------:R1:W-:Y:S02]  /*7c5d0*/  @P4 STG.E [R24.64], R42 ;  /* 0x0000002a18004986 */ /* 0x0003e4000c101904 */
[----:B----4-:R-:W-:Y:S01]  /*7c5e0*/  IMAD.WIDE R16, R29, 0x4, R182 ;  /* 0x000000041d107825 */ /* 0x010fe200078e02b6 */
[----:B------:R-:W-:Y:S01]  /*7c5f0*/  ISETP.GE.AND P4, PT, R3, c[0x0][0x17c], PT ;  /* 0x00005f0003007a0c */ /* 0x000fe20003f86270 */
[----:B------:R2:W-:Y:S02]  /*7c600*/  @P5 STG.E [R8.64], R74 ;  /* 0x0000004a08005986 */ /* 0x0005e4000c101904 */
[----:B------:R-:W-:Y:S01]  /*7c610*/  IMAD.WIDE R20, R29, 0x4, R180 ;  /* 0x000000041d147825 */ /* 0x000fe200078e02b4 */
[----:B------:R-:W-:Y:S01]  /*7c620*/  ISETP.LT.AND P2, PT, R119, c[0x0][0x178], !P2 ;  /* 0x00005e0077007a0c */ /* 0x000fe20005741270 */
[----:B------:R3:W-:Y:S02]  /*7c630*/  @P0 STG.E [R12.64], R106 ;  /* 0x0000006a0c000986 */ /* 0x0007e4000c101904 */
[----:B-1----:R-:W-:-:S02]  /*7c640*/  IMAD.WIDE R24, R29, 0x4, R6 ;  /* 0x000000041d187825 */ /* 0x002fc400078e0206 */
[----:B------:R1:W-:Y:S01]  /*7c650*/  @P1 STG.E [R16.64], R231 ;  /* 0x000000e710001986 */ /* 0x0003e2000c101904 */
[----:B------:R-:W-:Y:S02]  /*7c660*/  ISETP.LT.AND P0, PT, R227, c[0x0][0x178], !P4 ;  /* 0x00005e00e3007a0c */ /* 0x000fe40006701270 */
[----:B------:R-:W-:Y:S01]  /*7c670*/  ISETP.LT.AND P1, PT, R158, c[0x0][0x178], !P4 ;  /* 0x00005e009e007a0c */ /* 0x000fe20006721270 */
[----:B------:R4:W-:Y:S01]  /*7c680*/  @P3 STG.E [R20.64], R43 ;  /* 0x0000002b14003986 */ /* 0x0009e2000c101904 */
[----:B------:R-:W-:-:S03]  /*7c690*/  IADD3 R3, R29, c[0x0][0x198], RZ ;  /* 0x000066001d037a10 */ /* 0x000fc60007ffe0ff */
[----:B------:R4:W-:Y:S01]  /*7c6a0*/  @P6 STG.E [R24.64], R75 ;  /* 0x0000004b18006986 */ /* 0x0009e2000c101904 */
[----:B------:R-:W-:Y:S01]  /*7c6b0*/  ISETP.LT.AND P6, PT, R159, c[0x0][0x178], !P4 ;  /* 0x00005e009f007a0c */ /* 0x000fe200067c1270 */
[----:B--2---:R-:W-:Y:S01]  /*7c6c0*/  IMAD.WIDE R8, R29, 0x4, R4 ;  /* 0x000000041d087825 */ /* 0x004fe200078e0204 */
[----:B------:R-:W-:-:S03]  /*7c6d0*/  IADD3 R0, R123, 0xd7, RZ ;  /* 0x000000d77b007810 */ /* 0x000fc60007ffe0ff */
[----:B---3--:R-:W-:Y:S01]  /*7c6e0*/  IMAD.WIDE R12, R3, 0x4, R182 ;  /* 0x00000004030c7825 */ /* 0x008fe200078e02b6 */
[----:B------:R-:W-:-:S03]  /*7c6f0*/  ISETP.GE.AND P5, PT, R0, c[0x0][0x17c], PT ;  /* 0x00005f0000007a0c */ /* 0x000fc60003fa6270 */
[C---:B-1----:R-:W-:Y:S01]  /*7c700*/  IMAD.WIDE R16, R3.reuse, 0x4, R180 ;  /* 0x0000000403107825 */ /* 0x042fe200078e02b4 */
[----:B------:R1:W-:Y:S03]  /*7c710*/  @P2 STG.E [R8.64], R107 ;  /* 0x0000006b08002986 */ /* 0x0003e6000c101904 */
[----:B----4-:R-:W-:Y:S01]  /*7c720*/  IMAD.WIDE R20, R3, 0x4, R6 ;  /* 0x0000000403147825 */ /* 0x010fe200078e0206 */
[----:B------:R-:W-:Y:S01]  /*7c730*/  ISETP.LT.AND P4, PT, R119, c[0x0][0x178], !P4 ;  /* 0x00005e0077007a0c */ /* 0x000fe20006781270 */
[----:B------:R2:W-:Y:S01]  /*7c740*/  @P0 STG.E [R12.64], R18 ;  /* 0x000000120c000986 */ /* 0x0005e2000c101904 */
[----:B------:R-:W-:-:S03]  /*7c750*/  ISETP.LT.AND P0, PT, R227, c[0x0][0x178], !P5 ;  /* 0x00005e00e3007a0c */ /* 0x000fc60006f01270 */
[----:B------:R3:W-:Y:S01]  /*7c760*/  @P1 STG.E [R16.64], R38 ;  /* 0x0000002610001986 */ /* 0x0007e2000c101904 */
[----:B------:R-:W-:-:S03]  /*7c770*/  ISETP.LT.AND P1, PT, R158, c[0x0][0x178], !P5 ;  /* 0x00005e009e007a0c */ /* 0x000fc60006f21270 */
[----:B------:R4:W-:Y:S01]  /*7c780*/  @P6 STG.E [R20.64], R70 ;  /* 0x0000004614006986 */ /* 0x0009e2000c101904 */
[----:B------:R-:W-:Y:S02]  /*7c790*/  ISETP.LT.AND P6, PT, R159, c[0x0][0x178], !P5 ;  /* 0x00005e009f007a0c */ /* 0x000fe40006fc1270 */
[----:B------:R-:W-:Y:S02]  /*7c7a0*/  IADD3 R29, R3, c[0x0][0x198], RZ ;  /* 0x00006600031d7a10 */ /* 0x000fe40007ffe0ff */
[----:B------:R-:W-:Y:S01]  /*7c7b0*/  ISETP.LT.AND P5, PT, R119, c[0x0][0x178], !P5 ;  /* 0x00005e0077007a0c */ /* 0x000fe20006fa1270 */
[----:B------:R-:W-:Y:S01]  /*7c7c0*/  IMAD.WIDE R24, R3, 0x4, R4 ;  /* 0x0000000403187825 */ /* 0x000fe200078e0204 */
[----:B------:R-:W-:-:S03]  /*7c7d0*/  IADD3 R0, R123, 0xd8, RZ ;  /* 0x000000d87b007810 */ /* 0x000fc60007ffe0ff */
[----:B-1----:R-:W-:Y:S01]  /*7c7e0*/  IMAD.WIDE R8, R29, 0x4, R182 ;  /* 0x000000041d087825 */ /* 0x002fe200078e02b6 */
[----:B------:R-:W-:-:S03]  /*7c7f0*/  ISETP.GE.AND P3, PT, R0, c[0x0][0x17c], PT ;  /* 0x00005f0000007a0c */ /* 0x000fc60003f66270 */
[----:B--2---:R-:W-:Y:S01]  /*7c800*/  IMAD.WIDE R12, R29, 0x4, R180 ;  /* 0x000000041d0c7825 */ /* 0x004fe200078e02b4 */
[----:B------:R-:W-:Y:S01]  /*7c810*/  IADD3 R0, R123, 0xd9, RZ ;  /* 0x000000d97b007810 */ /* 0x000fe20007ffe0ff */
[----:B------:R1:W-:Y:S02]  /*7c820*/  @P4 STG.E [R24.64], R102 ;  /* 0x0000006618004986 */ /* 0x0003e4000c101904 */
[C---:B---3--:R-:W-:Y:S02]  /*7c830*/  IMAD.WIDE R16, R29.reuse, 0x4, R6 ;  /* 0x000000041d107825 */ /* 0x048fe400078e0206 */
[----:B------:R2:W-:Y:S02]  /*7c840*/  @P0 STG.E [R8.64], R19 ;  /* 0x0000001308000986 */ /* 0x0005e4000c101904 */
[----:B----4-:R-:W-:Y:S01]  /*7c850*/  IMAD.WIDE R20, R29, 0x4, R4 ;  /* 0x000000041d147825 */ /* 0x010fe200078e0204 */
[----:B------:R-:W-:Y:S01]  /*7c860*/  ISETP.LT.AND P4, PT, R227, c[0x0][0x178], !P3 ;  /* 0x00005e00e3007a0c */ /* 0x000fe20005f81270 */
[----:B------:R3:W-:Y:S01]  /*7c870*/  @P1 STG.E [R12.64], R39 ;  /* 0x000000270c001986 */ /* 0x0007e2000c101904 */
[----:B------:R-:W-:-:S02]  /*7c880*/  ISETP.GE.AND P2, PT, R0, c[0x0][0x17c], PT ;  /* 0x00005f0000007a0c */ /* 0x000fc40003f46270 */
[----:B------:R-:W-:Y:S01]  /*7c890*/  ISETP.LT.AND P1, PT, R158, c[0x0][0x178], !P3 ;  /* 0x00005e009e007a0c */ /* 0x000fe20005f21270 */
[----:B------:R4:W-:Y:S01]  /*7c8a0*/  @P6 STG.E [R16.64], R71 ;  /* 0x0000004710006986 */ /* 0x0009e2000c101904 */
[----:B------:R-:W-:-:S03]  /*7c8b0*/  IADD3 R3, R29, c[0x0][0x198], RZ ;  /* 0x000066001d037a10 */ /* 0x000fc60007ffe0ff */
[----:B------:R3:W-:Y:S01]  /*7c8c0*/  @P5 STG.E [R20.64], R103 ;  /* 0x0000006714005986 */ /* 0x0007e2000c101904 */
[----:B------:R-:W-:Y:S02]  /*7c8d0*/  ISETP.LT.AND P5, PT, R159, c[0x0][0x178], !P3 ;  /* 0x00005e009f007a0c */ /* 0x000fe40005fa1270 */
[----:B------:R-:W-:Y:S02]  /*7c8e0*/  ISETP.LT.AND P3, PT, R119, c[0x0][0x178], !P3 ;  /* 0x00005e0077007a0c */ /* 0x000fe40005f61270 */
[----:B------:R-:W-:Y:S01]  /*7c8f0*/  ISETP.LT.AND P6, PT, R227, c[0x0][0x178], !P2 ;  /* 0x00005e00e3007a0c */ /* 0x000fe200057c1270 */
[C---:B-1----:R-:W-:Y:S01]  /*7c900*/  IMAD.WIDE R24, R3.reuse, 0x4, R182 ;  /* 0x0000000403187825 */ /* 0x042fe200078e02b6 */
[----:B------:R-:W-:-:S03]  /*7c910*/  IADD3 R29, R3, c[0x0][0x198], RZ ;  /* 0x00006600031d7a10 */ /* 0x000fc60007ffe0ff */
[----:B--2---:R-:W-:Y:S01]  /*7c920*/  IMAD.WIDE R8, R3, 0x4, R180 ;  /* 0x0000000403087825 */ /* 0x004fe200078e02b4 */
[----:B------:R-:W-:-:S03]  /*7c930*/  IADD3 R0, R123, 0xda, RZ ;  /* 0x000000da7b007810 */ /* 0x000fc60007ffe0ff */
[C---:B---3--:R-:W-:Y:S01]  /*7c940*/  IMAD.WIDE R12, R3.reuse, 0x4, R6 ;  /* 0x00000004030c7825 */ /* 0x048fe200078e0206 */
[----:B------:R-:W-:Y:S03]  /*7c950*/  @P4 STG.E [R24.64], R242 ;  /* 0x000000f218004986 */ /* 0x000fe6000c101904 */
[----:B----4-:R-:W-:Y:S01]  /*7c960*/  IMAD.WIDE R16, R3, 0x4, R4 ;  /* 0x0000000403107825 */ /* 0x010fe200078e0204 */
[----:B------:R-:W-:Y:S01]  /*7c970*/  ISETP.LT.AND P4, PT, R158, c[0x0][0x178], !P2 ;  /* 0x00005e009e007a0c */ /* 0x000fe20005781270 */
[----:B------:R1:W-:Y:S02]  /*7c980*/  @P1 STG.E [R8.64], R34 ;  /* 0x0000002208001986 */ /* 0x0003e4000c101904 */
[----:B------:R-:W-:Y:S01]  /*7c990*/  IMAD.WIDE R18, R29, 0x4, R182 ;  /* 0x000000041d127825 */ /* 0x000fe200078e02b6 */
[----:B------:R-:W-:Y:S01]  /*7c9a0*/  ISETP.GE.AND P0, PT, R0, c[0x0][0x17c], PT ;  /* 0x00005f0000007a0c */ /* 0x000fe20003f06270 */
[----:B------:R2:W-:Y:S04]  /*7c9b0*/  @P5 STG.E [R12.64], R66 ;  /* 0x000000420c005986 */ /* 0x0005e8000c101904 */
[----:B------:R3:W-:Y:S01]  /*7c9c0*/  @P3 STG.E [R16.64], R98 ;  /* 0x0000006210003986 */ /* 0x0007e2000c101904 */
[----:B------:R-:W-:-:S02]  /*7c9d0*/  ISETP.LT.AND P3, PT, R159, c[0x0][0x178], !P2 ;  /* 0x00005e009f007a0c */ /* 0x000fc40005761270 */
[----:B------:R-:W-:Y:S01]  /*7c9e0*/  ISETP.LT.AND P2, PT, R119, c[0x0][0x178], !P2 ;  /* 0x00005e0077007a0c */ /* 0x000fe20005741270 */
[----:B------:R4:W-:Y:S01]  /*7c9f0*/  @P6 STG.E [R18.64], R243 ;  /* 0x000000f312006986 */ /* 0x0009e2000c101904 */
[----:B------:R-:W-:Y:S02]  /*7ca00*/  ISETP.LT.AND P6, PT, R227, c[0x0][0x178], !P0 ;  /* 0x00005e00e3007a0c */ /* 0x000fe400047c1270 */
[----:B------:R-:W-:Y:S01]  /*7ca10*/  ISETP.LT.AND P5, PT, R158, c[0x0][0x178], !P0 ;  /* 0x00005e009e007a0c */ /* 0x000fe200047a1270 */
[C---:B------:R-:W-:Y:S01]  /*7ca20*/  IMAD.WIDE R20, R29.reuse, 0x4, R180 ;  /* 0x000000041d147825 */ /* 0x040fe200078e02b4 */
[----:B------:R-:W-:Y:S02]  /*7ca30*/  IADD3 R3, R29, c[0x0][0x198], RZ ;  /* 0x000066001d037a10 */ /* 0x000fe40007ffe0ff */
[----:B------:R-:W-:Y:S01]  /*7ca40*/  IADD3 R0, R123, 0xdb, RZ ;  /* 0x000000db7b007810 */ /* 0x000fe20007ffe0ff */
[----:B-1----:R-:W-:Y:S01]  /*7ca50*/  IMAD.WIDE R8, R29, 0x4, R6 ;  /* 0x000000041d087825 */ /* 0x002fe200078e0206 */
[----:B------:R1:W-:Y:S01]  /*7ca60*/  @P4 STG.E [R20.64], R35 ;  /* 0x0000002314004986 */ /* 0x0003e2000c101904 */
[----:B------:R-:W-:-:S02]  /*7ca70*/  ISETP.LT.AND P4, PT, R159, c[0x0][0x178], !P0 ;  /* 0x00005e009f007a0c */ /* 0x000fc40004781270 */
[----:B--2---:R-:W-:Y:S01]  /*7ca80*/  IMAD.WIDE R12, R29, 0x4, R4 ;  /* 0x000000041d0c7825 */ /* 0x004fe200078e0204 */
[----:B------:R-:W-:-:S03]  /*7ca90*/  ISETP.GE.AND P1, PT, R0, c[0x0][0x17c], PT ;  /* 0x00005f0000007a0c */ /* 0x000fc60003f26270 */
[C---:B---3--:R-:W-:Y:S01]  /*7caa0*/  IMAD.WIDE R16, R3.reuse, 0x4, R182 ;  /* 0x0000000403107825 */ /* 0x048fe200078e02b6 */
[----:B------:R2:W-:Y:S03]  /*7cab0*/  @P3 STG.E [R8.64], R67 ;  /* 0x0000004308003986 */ /* 0x0005e6000c101904 */
[----:B----4-:R-:W-:Y:S01]  /*7cac0*/  IMAD.WIDE R18, R3, 0x4, R180 ;  /* 0x0000000403127825 */ /* 0x010fe200078e02b4 */
[----:B------:R3:W-:Y:S01]  /*7cad0*/  @P2 STG.E [R12.64], R99 ;  /* 0x000000630c002986 */ /* 0x0007e2000c101904 */
[----:B------:R-:W-:-:S03]  /*7cae0*/  ISETP.LT.AND P0, PT, R119, c[0x0][0x178], !P0 ;  /* 0x00005e0077007a0c */ /* 0x000fc60004701270 */
[----:B------:R4:W-:Y:S01]  /*7caf0*/  @P6 STG.E [R16.64], R234 ;  /* 0x000000ea10006986 */ /* 0x0009e2000c101904 */
[----:B------:R-:W-:-:S03]  /*7cb00*/  ISETP.LT.AND P6, PT, R227, c[0x0][0x178], !P1 ;  /* 0x00005e00e3007a0c */ /* 0x000fc60004fc1270 */
[----:B------:R4:W-:Y:S01]  /*7cb10*/  @P5 STG.E [R18.64], R30 ;  /* 0x0000001e12005986 */ /* 0x0009e2000c101904 */
[----:B------:R-:W-:Y:S01]  /*7cb20*/  ISETP.LT.AND P5, PT, R158, c[0x0][0x178], !P1 ;  /* 0x00005e009e007a0c */ /* 0x000fe20004fa1270 */
[----:B-1----:R-:W-:Y:S01]  /*7cb30*/  IMAD.WIDE R20, R3, 0x4, R6 ;  /* 0x0000000403147825 */ /* 0x002fe200078e0206 */
[----:B------:R-:W-:Y:S02]  /*7cb40*/  ISETP.LT.AND P2, PT, R159, c[0x0][0x178], !P1 ;  /* 0x00005e009f007a0c */ /* 0x000fe40004f41270 */
[C---:B------:R-:W-:Y:S01]  /*7cb50*/  IADD3 R25, R3.reuse, c[0x0][0x198], RZ ;  /* 0x0000660003197a10 */ /* 0x040fe20007ffe0ff */
[----:B--2---:R-:W-:Y:S01]  /*7cb60*/  IMAD.WIDE R8, R3, 0x4, R4 ;  /* 0x0000000403087825 */ /* 0x004fe200078e0204 */
[----:B------:R-:W-:Y:S01]  /*7cb70*/  IADD3 R0, R123, 0xdc, RZ ;  /* 0x000000dc7b007810 */ /* 0x000fe20007ffe0ff */
[----:B------:R1:W-:Y:S01]  /*7cb80*/  @P4 STG.E [R20.64], R62 ;  /* 0x0000003e14004986 */ /* 0x0003e2000c101904 */
[----:B------:R-:W-:Y:S01]  /*7cb90*/  ISETP.LT.AND P4, PT, R119, c[0x0][0x178], !P1 ;  /* 0x00005e0077007a0c */ /* 0x000fe20004f81270 */
[----:B---3--:R-:W-:Y:S01]  /*7cba0*/  IMAD.WIDE R12, R25, 0x4, R182 ;  /* 0x00000004190c7825 */ /* 0x008fe200078e02b6 */
[----:B------:R-:W-:-:S03]  /*7cbb0*/  ISETP.GE.AND P3, PT, R0, c[0x0][0x17c], PT ;  /* 0x00005f0000007a0c */ /* 0x000fc60003f66270 */
[C---:B----4-:R-:W-:Y:S01]  /*7cbc0*/  IMAD.WIDE R16, R25.reuse, 0x4, R180 ;  /* 0x0000000419107825 */ /* 0x050fe200078e02b4 */
[----:B------:R2:W-:Y:S03]  /*7cbd0*/  @P0 STG.E [R8.64], R94 ;  /* 0x0000005e08000986 */ /* 0x0005e6000c101904 */
[----:B------:R-:W-:Y:S01]  /*7cbe0*/  IMAD.WIDE R18, R25, 0x4, R6 ;  /* 0x0000000419127825 */ /* 0x000fe200078e0206 */
[----:B------:R3:W-:Y:S01]  /*7cbf0*/  @P6 STG.E [R12.64], R235 ;  /* 0x000000eb0c006986 */ /* 0x0007e2000c101904 */
[----:B------:R-:W-:-:S03]  /*7cc00*/  IADD3 R0, R123, 0xdd, RZ ;  /* 0x000000dd7b007810 */ /* 0x000fc60007ffe0ff */
[----:B------:R4:W-:Y:S01]  /*7cc10*/  @P5 STG.E [R16.64], R31 ;  /* 0x0000001f10005986 */ /* 0x0009e2000c101904 */
[----:B-1----:R-:W-:Y:S01]  /*7cc20*/  IMAD.WIDE R20, R25, 0x4, R4 ;  /* 0x0000000419147825 */ /* 0x002fe200078e0204 */
[----:B------:R-:W-:Y:S02]  /*7cc30*/  ISETP.LT.AND P0, PT, R158, c[0x0][0x178], !P3 ;  /* 0x00005e009e007a0c */ /* 0x000fe40005f01270 */
[----:B------:R1:W-:Y:S01]  /*7cc40*/  @P2 STG.E [R18.64], R63 ;  /* 0x0000003f12002986 */ /* 0x0003e2000c101904 */
[----:B------:R-:W-:Y:S02]  /*7cc50*/  ISETP.LT.AND P2, PT, R227, c[0x0][0x178], !P3 ;  /* 0x00005e00e3007a0c */ /* 0x000fe40005f41270 */
[----:B------:R-:W-:Y:S02]  /*7cc60*/  ISETP.LT.AND P5, PT, R159, c[0x0][0x178], !P3 ;  /* 0x00005e009f007a0c */ /* 0x000fe40005fa1270 */
[----:B------:R-:W-:Y:S02]  /*7cc70*/  ISETP.GE.AND P1, PT, R0, c[0x0][0x17c], PT ;  /* 0x00005f0000007a0c */ /* 0x000fe40003f26270 */
[----:B------:R-:W-:-:S02]  /*7cc80*/  IADD3 R25, R25, c[0x0][0x198], RZ ;  /* 0x0000660019197a10 */ /* 0x000fc40007ffe0ff */
[----:B------:R-:W-:Y:S01]  /*7cc90*/  ISETP.LT.AND P3, PT, R119, c[0x0][0x178], !P3 ;  /* 0x00005e0077007a0c */ /* 0x000fe20005f61270 */
[----:B------:R-:W-:Y:S01]  /*7cca0*/  @P4 STG.E [R20.64], R95 ;  /* 0x0000005f14004986 */ /* 0x000fe2000c101904 */
[----:B------:R-:W-:Y:S01]  /*7ccb0*/  ISETP.LT.AND P4, PT, R227, c[0x0][0x178], !P1 ;  /* 0x00005e00e3007a0c */ /* 0x000fe20004f81270 */
[C---:B--2---:R-:W-:Y:S01]  /*7ccc0*/  IMAD.WIDE R8, R25.reuse, 0x4, R182 ;  /* 0x0000000419087825 */ /* 0x044fe200078e02b6 */
[----:B------:R-:W-:-:S03]  /*7ccd0*/  IADD3 R3, R25, c[0x0][0x198], RZ ;  /* 0x0000660019037a10 */ /* 0x000fc60007ffe0ff */
[----:B---3--:R-:W-:Y:S01]  /*7cce0*/  IMAD.WIDE R12, R25, 0x4, R180 ;  /* 0x00000004190c7825 */ /* 0x008fe200078e02b4 */
[----:B------:R-:W-:-:S03]  /*7ccf0*/  IADD3 R0, R123, 0xde, RZ ;  /* 0x000000de7b007810 */ /* 0x000fc60007ffe0ff */
[C---:B----4-:R-:W-:Y:S01]  /*7cd00*/  IMAD.WIDE R16, R25.reuse, 0x4, R6 ;  /* 0x0000000419107825 */ /* 0x050fe200078e0206 */
[----:B------:R2:W-:Y:S03]  /*7cd10*/  @P2 STG.E [R8.64], R14 ;  /* 0x0000000e08002986 */ /* 0x0005e6000c101904 */
[----:B-1----:R-:W-:Y:S01]  /*7cd20*/  IMAD.WIDE R18, R25, 0x4, R4 ;  /* 0x0000000419127825 */ /* 0x002fe200078e0204 */
[----:B------:R-:W-:Y:S01]  /*7cd30*/  @P0 STG.E [R12.64], R26 ;  /* 0x0000001a0c000986 */ /* 0x000fe2000c101904 */
[----:B------:R-:W-:Y:S02]  /*7cd40*/  ISETP.GE.AND P6, PT, R0, c[0x0][0x17c], PT ;  /* 0x00005f0000007a0c */ /* 0x000fe40003fc6270 */
[----:B------:R-:W-:Y:S01]  /*7cd50*/  IMAD.WIDE R24, R3, 0x4, R182 ;  /* 0x0000000403187825 */ /* 0x000fe200078e02b6 */
[----:B------:R1:W-:Y:S01]  /*7cd60*/  @P5 STG.E [R16.64], R58 ;  /* 0x0000003a10005986 */ /* 0x0003e2000c101904 */
[----:B------:R-:W-:-:S03]  /*7cd70*/  ISETP.LT.AND P2, PT, R158, c[0x0][0x178], !P1 ;  /* 0x00005e009e007a0c */ /* 0x000fc60004f41270 */
[----:B------:R3:W-:Y:S01]  /*7cd80*/  @P3 STG.E [R18.64], R90 ;  /* 0x0000005a12003986 */ /* 0x0007e2000c101904 */
[----:B------:R-:W-:Y:S02]  /*7cd90*/  ISETP.LT.AND P3, PT, R159, c[0x0][0x178], !P1 ;  /* 0x00005e009f007a0c */ /* 0x000fe40004f61270 */
[----:B------:R-:W-:Y:S01]  /*7cda0*/  ISETP.LT.AND P1, PT, R119, c[0x0][0x178], !P1 ;  /* 0x00005e0077007a0c */ /* 0x000fe20004f21270 */
[----:B------:R4:W-:Y:S01]  /*7cdb0*/  @P4 STG.E [R24.64], R15 ;  /* 0x0000000f18004986 */ /* 0x0009e2000c101904 */
[----:B------:R-:W-:Y:S02]  /*7cdc0*/  ISETP.LT.AND P5, PT, R227, c[0x0][0x178], !P6 ;  /* 0x00005e00e3007a0c */ /* 0x000fe400077a1270 */
[----:B------:R-:W-:Y:S01]  /*7cdd0*/  ISETP.LT.AND P4, PT, R158, c[0x0][0x178], !P6 ;  /* 0x00005e009e007a0c */ /* 0x000fe20007781270 */
[C---:B--2---:R-:W-:Y:S01]  /*7cde0*/  IMAD.WIDE R8, R3.reuse, 0x4, R180 ;  /* 0x0000000403087825 */ /* 0x044fe200078e02b4 */
[----:B------:R-:W-:Y:S01]  /*7cdf0*/  IADD3 R29, R3, c[0x0][0x198], RZ ;  /* 0x00006600031d7a10 */ /* 0x000fe20007ffe0ff */
[----:B------:R-:W2:Y:S01]  /*7ce00*/  LDS.128 R12, [R2] ;  /* 0x00000000020c7984 */ /* 0x000ea20000000c00 */
[----:B------:R-:W-:Y:S01]  /*7ce10*/  IADD3 R0, R123, 0xdf, RZ ;  /* 0x000000df7b007810 */ /* 0x000fe20007ffe0ff */
[----:B-1----:R-:W-:-:S04]  /*7ce20*/  IMAD.WIDE R16, R3, 0x4, R6 ;  /* 0x0000000403107825 */ /* 0x002fc800078e0206 */
[----:B---3--:R-:W-:Y:S01]  /*7ce30*/  IMAD.WIDE R18, R3, 0x4, R4 ;  /* 0x0000000403127825 */ /* 0x008fe200078e0204 */
[----:B------:R1:W-:Y:S01]  /*7ce40*/  @P2 STG.E [R8.64], R27 ;  /* 0x0000001b08002986 */ /* 0x0003e2000c101904 */
[----:B------:R-:W-:Y:S02]  /*7ce50*/  ISETP.GE.AND P0, PT, R0, c[0x0][0x17c], PT ;  /* 0x00005f0000007a0c */ /* 0x000fe40003f06270 */
[C---:B------:R-:W-:Y:S01]  /*7ce60*/  IMAD.WIDE R20, R29.reuse, 0x4, R182 ;  /* 0x000000041d147825 */ /* 0x040fe200078e02b6 */
[----:B------:R3:W-:Y:S03]  /*7ce70*/  @P3 STG.E [R16.64], R59 ;  /* 0x0000003b10003986 */ /* 0x0007e6000c101904 */
[----:B----4-:R-:W-:Y:S01]  /*7ce80*/  IMAD.WIDE R24, R29, 0x4, R180 ;  /* 0x000000041d187825 */ /* 0x010fe200078e02b4 */
[----:B------:R4:W-:Y:S01]  /*7ce90*/  @P1 STG.E [R18.64], R91 ;  /* 0x0000005b12001986 */ /* 0x0009e2000c101904 */
[----:B------:R-:W-:-:S02]  /*7cea0*/  ISETP.LT.AND P1, PT, R159, c[0x0][0x178], !P6 ;  /* 0x00005e009f007a0c */ /* 0x000fc40007721270 */
[----:B------:R-:W-:Y:S01]  /*7ceb0*/  ISETP.LT.AND P6, PT, R119, c[0x0][0x178], !P6 ;  /* 0x00005e0077007a0c */ /* 0x000fe200077c1270 */
[----:B------:R3:W-:Y:S01]  /*7cec0*/  @P5 STG.E [R20.64], R10 ;  /* 0x0000000a14005986 */ /* 0x0007e2000c101904 */
[----:B------:R-:W-:-:S03]  /*7ced0*/  ISETP.LT.AND P3, PT, R227, c[0x0][0x178], !P0 ;  /* 0x00005e00e3007a0c */ /* 0x000fc60004761270 */
[----:B------:R2:W-:Y:S01]  /*7cee0*/  @P4 STG.E [R24.64], R22 ;  /* 0x0000001618004986 */ /* 0x0005e2000c101904 */
[----:B------:R-:W-:Y:S02]  /*7cef0*/  ISETP.LT.AND P4, PT, R158, c[0x0][0x178], !P0 ;  /* 0x00005e009e007a0c */ /* 0x000fe40004781270 */
[C---:B-1----:R-:W-:Y:S01]  /*7cf00*/  IADD3 R27, R29.reuse, c[0x0][0x198], RZ ;  /* 0x000066001d1b7a10 */ /* 0x042fe20007ffe0ff */
[----:B------:R-:W-:Y:S01]  /*7cf10*/  IMAD.WIDE R8, R29, 0x4, R6 ;  /* 0x000000041d087825 */ /* 0x000fe200078e0206 */
[----:B------:R-:W-:-:S03]  /*7cf20*/  IADD3 R3, R123, 0xe0, RZ ;  /* 0x000000e07b037810 */ /* 0x000fc60007ffe0ff */
[----:B---3--:R-:W-:Y:S01]  /*7cf30*/  IMAD.WIDE R16, R29, 0x4, R4 ;  /* 0x000000041d107825 */ /* 0x008fe200078e0204 */
[----:B------:R-:W-:-:S03]  /*7cf40*/  ISETP.GE.AND P5, PT, R3, c[0x0][0x17c], PT ;  /* 0x00005f0003007a0c */ /* 0x000fc60003fa6270 */
[C---:B----4-:R-:W-:Y:S01]  /*7cf50*/  IMAD.WIDE R18, R27.reuse, 0x4, R182 ;  /* 0x000000041b127825 */ /* 0x050fe200078e02b6 */
[----:B------:R-:W-:Y:S03]  /*7cf60*/  @P1 STG.E [R8.64], R54 ;  /* 0x0000003608001986 */ /* 0x000fe6000c101904 */
[----:B------:R-:W-:Y:S01]  /*7cf70*/  IMAD.WIDE R20, R27, 0x4, R180 ;  /* 0x000000041b147825 */ /* 0x000fe200078e02b4 */
[----:B------:R-:W-:Y:S01]  /*7cf80*/  ISETP.LT.AND P2, PT, R159, c[0x0][0x178], !P0 ;  /* 0x00005e009f007a0c */ /* 0x000fe20004741270 */
[----:B------:R1:W-:Y:S01]  /*7cf90*/  @P6 STG.E [R16.64], R86 ;  /* 0x0000005610006986 */ /* 0x0003e2000c101904 */
[----:B------:R-:W-:-:S03]  /*7cfa0*/  ISETP.LT.AND P0, PT, R119, c[0x0][0x178], !P0 ;  /* 0x00005e0077007a0c */ /* 0x000fc60004701270 */
[----:B------:R3:W-:Y:S01]  /*7cfb0*/  @P3 STG.E [R18.64], R11 ;  /* 0x0000000b12003986 */ /* 0x0007e2000c101904 */
[----:B------:R-:W-:Y:S02]  /*7cfc0*/  ISETP.LT.AND P3, PT, R227, c[0x0][0x178], !P5 ;  /* 0x00005e00e3007a0c */ /* 0x000fe40006f61270 */
[----:B------:R-:W-:Y:S01]  /*7cfd0*/  LOP3.LUT R249, R2, 0x20, RZ, 0x3c, !PT ;  /* 0x0000002002f97812 */ /* 0x000fe200078e3cff */
[----:B------:R4:W-:Y:S01]  /*7cfe0*/  @P4 STG.E [R20.64], R23 ;  /* 0x0000001714004986 */ /* 0x0009e2000c101904 */
[----:B------:R-:W-:Y:S02]  /*7cff0*/  ISETP.LT.AND P4, PT, R158, c[0x0][0x178], !P5 ;  /* 0x00005e009e007a0c */ /* 0x000fe40006f81270 */
[----:B------:R-:W-:Y:S01]  /*7d000*/  ISETP.LT.AND P6, PT, R159, c[0x0][0x178], !P5 ;  /* 0x00005e009f007a0c */ /* 0x000fe20006fc1270 */
[C---:B--2---:R-:W-:Y:S01]  /*7d010*/  IMAD.WIDE R24, R27.reuse, 0x4, R6 ;  /* 0x000000041b187825 */ /* 0x044fe200078e0206 */
[----:B------:R-:W-:Y:S01]  /*7d020*/  IADD3 R29, R27, c[0x0][0x198], RZ ;  /* 0x000066001b1d7a10 */ /* 0x000fe20007ffe0ff */
[----:B------:R-:W2:Y:S01]  /*7d030*/  LDS.128 R8, [R249] ;  /* 0x00000000f9087984 */ /* 0x000ea20000000c00 */
[----:B------:R-:W-:Y:S01]  /*7d040*/  ISETP.LT.AND P5, PT, R119, c[0x0][0x178], !P5 ;  /* 0x00005e0077007a0c */ /* 0x000fe20006fa1270 */
[----:B------:R-:W-:Y:S01]  /*7d050*/  IMAD.WIDE R26, R27, 0x4, R4 ;  /* 0x000000041b1a7825 */ /* 0x000fe200078e0204 */
[----:B------:R-:W-:-:S03]  /*7d060*/  IADD3 R0, R123, 0xe1, RZ ;  /* 0x000000e17b007810 */ /* 0x000fc60007ffe0ff */
[C---:B-1----:R-:W-:Y:S01]  /*7d070*/  IMAD.WIDE R16, R29.reuse, 0x4, R182 ;  /* 0x000000041d107825 */ /* 0x042fe200078e02b6 */
[----:B------:R-:W-:Y:S01]  /*7d080*/  ISETP.GE.AND P1, PT, R0, c[0x0][0x17c], PT ;  /* 0x00005f0000007a0c */ /* 0x000fe20003f26270 */
[----:B------:R1:W-:Y:S02]  /*7d090*/  @P2 STG.E [R24.64], R55 ;  /* 0x0000003718002986 */ /* 0x0003e4000c101904 */
[----:B---3--:R-:W-:Y:S01]  /*7d0a0*/  IMAD.WIDE R18, R29, 0x4, R180 ;  /* 0x000000041d127825 */ /* 0x008fe200078e02b4 */
[----:B------:R-:W-:Y:S01]  /*7d0b0*/  IADD3 R3, R123, 0xe2, RZ ;  /* 0x000000e27b037810 */ /* 0x000fe20007ffe0ff */
[----:B------:R3:W-:Y:S02]  /*7d0c0*/  @P0 STG.E [R26.64], R87 ;  /* 0x000000571a000986 */ /* 0x0007e4000c101904 */
[C---:B----4-:R-:W-:Y:S02]  /*7d0d0*/  IMAD.WIDE R20, R29.reuse, 0x4, R6 ;  /* 0x000000041d147825 */ /* 0x050fe400078e0206 */
[----:B------:R-:W-:Y:S02]  /*7d0e0*/  @P3 STG.E [R16.64], R144 ;  /* 0x0000009010003986 */ /* 0x000fe4000c101904 */
[----:B------:R-:W-:Y:S01]  /*7d0f0*/  IMAD.WIDE R22, R29, 0x4, R4 ;  /* 0x000000041d167825 */ /* 0x000fe200078e0204 */
[----:B------:R-:W-:Y:S01]  /*7d100*/  ISETP.LT.AND P3, PT, R227, c[0x0][0x178], !P1 ;  /* 0x00005e00e3007a0c */ /* 0x000fe20004f61270 */
[----:B------:R-:W-:Y:S01]  /*7d110*/  @P4 STG.E [R18.64], R176 ;  /* 0x000000b012004986 */ /* 0x000fe2000c101904 */
[----:B------:R-:W-:-:S03]  /*7d120*/  ISETP.LT.AND P4, PT, R158, c[0x0][0x178], !P1 ;  /* 0x00005e009e007a0c */ /* 0x000fc60004f81270 */
[----:B------:R4:W-:Y:S01]  /*7d130*/  @P6 STG.E [R20.64], R196 ;  /* 0x000000c414006986 */ /* 0x0009e2000c101904 */
[----:B------:R-:W-:-:S03]  /*7d140*/  ISETP.GE.AND P2, PT, R3, c[0x0][0x17c], PT ;  /* 0x00005f0003007a0c */ /* 0x000fc60003f46270 */
[----:B------:R2:W-:Y:S01]  /*7d150*/  @P5 STG.E [R22.64], R12 ;  /* 0x0000000c16005986 */ /* 0x0005e2000c101904 */
[----:B------:R-:W-:Y:S02]  /*7d160*/  ISETP.LT.AND P5, PT, R159, c[0x0][0x178], !P1 ;  /* 0x00005e009f007a0c */ /* 0x000fe40004fa1270 */
[----:B------:R-:W-:Y:S02]  /*7d170*/  IADD3 R3, R29, c[0x0][0x198], RZ ;  /* 0x000066001d037a10 */ /* 0x000fe40007ffe0ff */
[----:B------:R-:W-:Y:S02]  /*7d180*/  ISETP.LT.AND P1, PT, R119, c[0x0][0x178], !P1 ;  /* 0x00005e0077007a0c */ /* 0x000fe40004f21270 */
[----:B------:R-:W-:Y:S01]  /*7d190*/  ISETP.LT.AND P6, PT, R227, c[0x0][0x178], !P2 ;  /* 0x00005e00e3007a0c */ /* 0x000fe200057c1270 */
[C---:B-1----:R-:W-:Y:S01]  /*7d1a0*/  IMAD.WIDE R24, R3.reuse, 0x4, R182 ;  /* 0x0000000403187825 */ /* 0x042fe200078e02b6 */
[----:B------:R-:W-:-:S03]  /*7d1b0*/  IADD3 R31, R3, c[0x0][0x198], RZ ;  /* 0x00006600031f7a10 */ /* 0x000fc60007ffe0ff */
[----:B---3--:R-:W-:Y:S01]  /*7d1c0*/  IMAD.WIDE R26, R3, 0x4, R180 ;  /* 0x00000004031a7825 */ /* 0x008fe200078e02b4 */
[----:B------:R-:W-:-:S03]  /*7d1d0*/  IADD3 R0, R123, 0xe3, RZ ;  /* 0x000000e37b007810 */ /* 0x000fc60007ffe0ff */
[C---:B----4-:R-:W-:Y:S01]  /*7d1e0*/  IMAD.WIDE R20, R3.reuse, 0x4, R6 ;  /* 0x0000000403147825 */ /* 0x050fe200078e0206 */
[----:B------:R1:W-:Y:S01]  /*7d1f0*/  @P3 STG.E [R24.64], R145 ;  /* 0x0000009118003986 */ /* 0x0003e2000c101904 */
[----:B------:R-:W-:Y:S02]  /*7d200*/  LOP3.LUT R248, R2, 0x40, RZ, 0x3c, !PT ;  /* 0x0000004002f87812 */ /* 0x000fe400078e3cff */
[----:B------:R-:W-:Y:S01]  /*7d210*/  IMAD.WIDE R28, R3, 0x4, R4 ;  /* 0x00000004031c7825 */ /* 0x000fe200078e0204 */
[----:B------:R-:W-:Y:S01]  /*7d220*/  @P4 STG.E [R26.64], R177 ;  /* 0x000000b11a004986 */ /* 0x000fe2000c101904 */
[----:B------:R-:W-:Y:S02]  /*7d230*/  ISETP.GE.AND P0, PT, R0, c[0x0][0x17c], PT ;  /* 0x00005f0000007a0c */ /* 0x000fe40003f06270 */
[----:B--2---:R-:W-:Y:S01]  /*7d240*/  IMAD.WIDE R22, R31, 0x4, R182 ;  /* 0x000000041f167825 */ /* 0x004fe200078e02b6 */
[----:B------:R-:W-:Y:S01]  /*7d250*/  @P5 STG.E [R20.64], R197 ;  /* 0x000000c514005986 */ /* 0x000fe2000c101904 */
[----:B------:R-:W-:-:S03]  /*7d260*/  ISETP.LT.AND P3, PT, R158, c[0x0][0x178], !P2 ;  /* 0x00005e009e007a0c */ /* 0x000fc60005761270 */
[----:B------:R2:W-:Y:S01]  /*7d270*/  @P1 STG.E [R28.64], R13 ;  /* 0x0000000d1c001986 */ /* 0x0005e2000c101904 */
[----:B------:R-:W-:Y:S02]  /*7d280*/  ISETP.LT.AND P1, PT, R159, c[0x0][0x178], !P2 ;  /* 0x00005e009f007a0c */ /* 0x000fe40005721270 */
[----:B------:R-:W-:Y:S01]  /*7d290*/  ISETP.LT.AND P2, PT, R119, c[0x0][0x178], !P2 ;  /* 0x00005e0077007a0c */ /* 0x000fe20005741270 */
[----:B------:R-:W3:Y:S01]  /*7d2a0*/  LDS.128 R16, [R248] ;  /* 0x00000000f8107984 */ /* 0x000ee20000000c00 */
[----:B------:R-:W-:-:S03]  /*7d2b0*/  ISETP.LT.AND P5, PT, R227, c[0x0][0x178], !P0 ;  /* 0x00005e00e3007a0c */ /* 0x000fc600047a1270 */
[----:B------:R4:W-:Y:S01]  /*7d2c0*/  @P6 STG.E [R22.64], R140 ;  /* 0x0000008c16006986 */ /* 0x0009e2000c101904 */
[----:B------:R-:W-:Y:S02]  /*7d2d0*/  ISETP.LT.AND P6, PT, R158, c[0x0][0x178], !P0 ;  /* 0x00005e009e007a0c */ /* 0x000fe400047c1270 */
[C---:B------:R-:W-:Y:S01]  /*7d2e0*/  IADD3 R3, R31.reuse, c[0x0][0x198], RZ ;  /* 0x000066001f037a10 */ /* 0x040fe20007ffe0ff */
[----:B-1----:R-:W-:Y:S01]  /*7d2f0*/  IMAD.WIDE R24, R31, 0x4, R180 ;  /* 0x000000041f187825 */ /* 0x002fe200078e02b4 */
[----:B------:R-:W-:-:S03]  /*7d300*/  IADD3 R0, R123, 0xe4, RZ ;  /* 0x000000e47b007810 */ /* 0x000fc60007ffe0ff */
[----:B--2---:R-:W-:Y:S01]  /*7d310*/  IMAD.WIDE R12, R31, 0x4, R6 ;  /* 0x000000041f0c7825 */ /* 0x004fe200078e0206 */
[----:B------:R-:W-:-:S03]  /*7d320*/  ISETP.GE.AND P4, PT, R0, c[0x0][0x17c], PT ;  /* 0x00005f0000007a0c */ /* 0x000fc60003f86270 */
[----:B------:R-:W-:Y:S01]  /*7d330*/  IMAD.WIDE R20, R31, 0x4, R4 ;  /* 0x000000041f147825 */ /* 0x000fe200078e0204 */
[----:B------:R1:W-:Y:S03]  /*7d340*/  @P3 STG.E [R24.64], R172 ;  /* 0x000000ac18003986 */ /* 0x0003e6000c101904 */
[----:B----4-:R-:W-:Y:S01]  /*7d350*/  IMAD.WIDE R22, R3, 0x4, R182 ;  /* 0x0000000403167825 */ /* 0x010fe200078e02b6 */
[----:B------:R-:W-:Y:S01]  /*7d360*/  ISETP.LT.AND P3, PT, R159, c[0x0][0x178], !P0 ;  /* 0x00005e009f007a0c */ /* 0x000fe20004761270 */
[----:B------:R2:W-:Y:S02]  /*7d370*/  @P1 STG.E [R12.64], R204 ;  /* 0x000000cc0c001986 */ /* 0x0005e4000c101904 */
[----:B------:R-:W-:Y:S01]  /*7d380*/  IMAD.WIDE R26, R3, 0x4, R180 ;  /* 0x00000004031a7825 */ /* 0x000fe200078e02b4 */
[----:B------:R-:W-:Y:S01]  /*7d390*/  ISETP.LT.AND P0, PT, R119, c[0x0][0x178], !P0 ;  /* 0x00005e0077007a0c */ /* 0x000fe20004701270 */
[----:B------:R-:W-:Y:S01]  /*7d3a0*/  @P2 STG.E [R20.64], R8 ;  /* 0x0000000814002986 */ /* 0x000fe2000c101904 */
[----:B------:R-:W-:-:S03]  /*7d3b0*/  ISETP.LT.AND P2, PT, R227, c[0x0][0x178], !P4 ;  /* 0x00005e00e3007a0c */ /* 0x000fc60006741270 */
[----:B------:R-:W-:Y:S01]  /*7d3c0*/  @P5 STG.E [R22.64], R141 ;  /* 0x0000008d16005986 */ /* 0x000fe2000c101904 */
[----:B------:R-:W-:-:S03]  /*7d3d0*/  ISETP.LT.AND P5, PT, R158, c[0x0][0x178], !P4 ;  /* 0x00005e009e007a0c */ /* 0x000fc600067a1270 */
[----:B------:R4:W-:Y:S01]  /*7d3e0*/  @P6 STG.E [R26.64], R173 ;  /* 0x000000ad1a006986 */ /* 0x0009e2000c101904 */
[----:B------:R-:W-:Y:S02]  /*7d3f0*/  ISETP.LT.AND P6, PT, R159, c[0x0][0x178], !P4 ;  /* 0x00005e009f007a0c */ /* 0x000fe400067c1270 */
[----:B------:R-:W-:Y:S01]  /*7d400*/  IADD3 R33, R3, c[0x0][0x198], RZ ;  /* 0x0000660003217a10 */ /* 0x000fe20007ffe0ff */
[----:B------:R-:W3:Y:S01]  /*7d410*/  LDS.128 R20, [R252] ;  /* 0x00000000fc147984 */ /* 0x000ee20000000c00 */
[----:B------:R-:W-:Y:S01]  /*7d420*/  IADD3 R0, R123, 0xe5, RZ ;  /* 0x000000e57b007810 */ /* 0x000fe20007ffe0ff */
[----:B-1----:R-:W-:-:S04]  /*7d430*/  IMAD.WIDE R24, R3, 0x4, R6 ;  /* 0x0000000403187825 */ /* 0x002fc800078e0206 */
[----:B--2---:R-:W-:Y:S01]  /*7d440*/  IMAD.WIDE R12, R3, 0x4, R4 ;  /* 0x00000004030c7825 */ /* 0x004fe200078e0204 */
[----:B------:R-:W-:-:S03]  /*7d450*/  ISETP.GE.AND P1, PT, R0, c[0x0][0x17c], PT ;  /* 0x00005f0000007a0c */ /* 0x000fc60003f26270 */
[C---:B----4-:R-:W-:Y:S01]  /*7d460*/  IMAD.WIDE R26, R33.reuse, 0x4, R182 ;  /* 0x00000004211a7825 */ /* 0x050fe200078e02b6 */
[----:B------:R1:W-:Y:S03]  /*7d470*/  @P3 STG.E [R24.64], R205 ;  /* 0x000000cd18003986 */ /* 0x0003e6000c101904 */
[C---:B------:R-:W-:Y:S01]  /*7d480*/  IMAD.WIDE R28, R33.reuse, 0x4, R180 ;  /* 0x00000004211c7825 */ /* 0x040fe200078e02b4 */
[----:B------:R2:W-:Y:S03]  /*7d490*/  @P0 STG.E [R12.64], R9 ;  /* 0x000000090c000986 */ /* 0x0005e6000c101904 */
[----:B------:R-:W-:Y:S01]  /*7d4a0*/  IMAD.WIDE R30, R33, 0x4, R6 ;  /* 0x00000004211e7825 */ /* 0x000fe200078e0206 */
[----:B------:R-:W-:Y:S01]  /*7d4b0*/  ISETP.LT.AND P4, PT, R119, c[0x0][0x178], !P4 ;  /* 0x00005e0077007a0c */ /* 0x000fe20006781270 */
[----:B------:R-:W-:Y:S01]  /*7d4c0*/  @P2 STG.E [R26.64], R132 ;  /* 0x000000841a002986 */ /* 0x000fe2000c101904 */
[----:B------:R-:W-:-:S03]  /*7d4d0*/  ISETP.LT.AND P0, PT, R227, c[0x0][0x178], !P1 ;  /* 0x00005e00e3007a0c */ /* 0x000fc60004f01270 */
[----:B------:R4:W-:Y:S01]  /*7d4e0*/  @P5 STG.E [R28.64], R148 ;  /* 0x000000941c005986 */ /* 0x0009e2000c101904 */
[----:B------:R-:W-:Y:S01]  /*7d4f0*/  ISETP.LT.AND P5, PT, R158, c[0x0][0x178], !P1 ;  /* 0x00005e009e007a0c */ /* 0x000fe20004fa1270 */
[----:B-1----:R-:W-:Y:S02]  /*7d500*/  IMAD.WIDE R24, R33, 0x4, R4 ;  /* 0x0000000421187825 */ /* 0x002fe400078e0204 */
[----:B------:R1:W-:Y:S01]  /*7d510*/  @P6 STG.E [R30.64], R212 ;  /* 0x000000d41e006986 */ /* 0x0003e2000c101904 */
[----:B------:R-:W-:Y:S02]  /*7d520*/  ISETP.LT.AND P6, PT, R159, c[0x0][0x178], !P1 ;  /* 0x00005e009f007a0c */ /* 0x000fe40004fc1270 */
[----:B------:R-:W-:Y:S02]  /*7d530*/  IADD3 R33, R33, c[0x0][0x198], RZ ;  /* 0x0000660021217a10 */ /* 0x000fe40007ffe0ff */
[----:B------:R-:W-:-:S03]  /*7d540*/  IADD3 R0, R123, 0xe6, RZ ;  /* 0x000000e67b007810 */ /* 0x000fc60007ffe0ff */
[----:B--2---:R-:W-:Y:S01]  /*7d550*/  IMAD.WIDE R8, R33, 0x4, R182 ;  /* 0x0000000421087825 */ /* 0x004fe200078e02b6 */
[----:B------:R-:W-:-:S03]  /*7d560*/  ISETP.GE.AND P3, PT, R0, c[0x0][0x17c], PT ;  /* 0x00005f0000007a0c */ /* 0x000fc60003f66270 */
[C---:B------:R-:W-:Y:S01]  /*7d570*/  IMAD.WIDE R12, R33.reuse, 0x4, R180 ;  /* 0x00000004210c7825 */ /* 0x040fe200078e02b4 */
[----:B---3--:R-:W-:Y:S03]  /*7d580*/  @P4 STG.E [R24.64], R16 ;  /* 0x0000001018004986 */ /* 0x008fe6000c101904 */
        /* <DEDUP_REMOVED lines=8> */
[C---:B------:R-:W-:Y:S01]  /*7d610*/  IADD3 R3, R33.reuse, c[0x0][0x198], RZ ;  /* 0x0000660021037a10 */ /* 0x040fe20007ffe0ff */
[----:B-1----:R-:W-:Y:S01]  /*7d620*/  IMAD.WIDE R30, R33, 0x4, R4 ;  /* 0x00000004211e7825 */ /* 0x002fe200078e0204 */
[----:B------:R-:W-:Y:S01]  /*7d630*/  ISETP.LT.AND P3, PT, R119, c[0x0][0x178], !P3 ;  /* 0x00005e0077007a0c */ /* 0x000fe20005f61270 */
[----:B------:R-:W1:Y:S01]  /*7d640*/  LDS.128 R24, [R2+0x800] ;  /* 0x0008000002187984 */ /* 0x000e620000000c00 */
[----:B------:R-:W-:Y:S01]  /*7d650*/  IADD3 R0, R123, 0xe7, RZ ;  /* 0x000000e77b007810 */ /* 0x000fe20007ffe0ff */
[----:B------:R-:W-:-:S04]  /*7d660*/  IMAD.WIDE R32, R3, 0x4, R182 ;  /* 0x0000000403207825 */ /* 0x000fc800078e02b6 */
[C---:B--2---:R-:W-:Y:S01]  /*7d670*/  IMAD.WIDE R8, R3.reuse, 0x4, R180 ;  /* 0x0000000403087825 */ /* 0x044fe200078e02b4 */
[----:B------:R-:W-:Y:S01]  /*7d680*/  ISETP.GE.AND P2, PT, R0, c[0x0][0x17c], PT ;  /* 0x00005f0000007a0c */ /* 0x000fe20003f46270 */
[----:B------:R2:W-:Y:S02]  /*7d690*/  @P1 STG.E [R30.64], R17 ;  /* 0x000000111e001986 */ /* 0x0005e4000c101904 */
[C---:B---3--:R-:W-:Y:S02]  /*7d6a0*/  IMAD.WIDE R12, R3.reuse, 0x4, R6 ;  /* 0x00000004030c7825 */ /* 0x048fe400078e0206 */
[----:B------:R-:W-:Y:S02]  /*7d6b0*/  @P4 STG.E [R32.64], R136 ;  /* 0x0000008820004986 */ /* 0x000fe4000c101904 */
[----:B----4-:R-:W-:Y:S02]  /*7d6c0*/  IMAD.WIDE R28, R3, 0x4, R4 ;  /* 0x00000004031c7825 */ /* 0x010fe400078e0204 */
[----:B------:R3:W-:Y:S01]  /*7d6d0*/  @P5 STG.E [R8.64], R164 ;  /* 0x000000a408005986 */ /* 0x0007e2000c101904 */
[----:B------:R-:W-:-:S03]  /*7d6e0*/  ISETP.LT.AND P4, PT, R227, c[0x0][0x178], !P2 ;  /* 0x00005e00e3007a0c */ /* 0x000fc60005781270 */
[----:B------:R4:W-:Y:S01]  /*7d6f0*/  @P6 STG.E [R12.64], R220 ;  /* 0x000000dc0c006986 */ /* 0x0009e2000c101904 */
[----:B------:R-:W-:-:S03]  /*7d700*/  ISETP.LT.AND P5, PT, R159, c[0x0][0x178], !P2 ;  /* 0x00005e009f007a0c */ /* 0x000fc600057a1270 */
[----:B------:R-:W-:Y:S01]  /*7d710*/  @P3 STG.E [R28.64], R20 ;  /* 0x000000141c003986 */ /* 0x000fe2000c101904 */
[----:B------:R-:W-:Y:S02]  /*7d720*/  ISETP.LT.AND P3, PT, R158, c[0x0][0x178], !P2 ;  /* 0x00005e009e007a0c */ /* 0x000fe40005761270 */
[----:B------:R-:W-:Y:S01]  /*7d730*/  IADD3 R35, R3, c[0x0][0x198], RZ ;  /* 0x0000660003237a10 */ /* 0x000fe20007ffe0ff */
[----:B------:R-:W1:Y:S01]  /*7d740*/  LDS.128 R28, [R249+0x800] ;  /* 0x00080000f91c7984 */ /* 0x000e620000000c00 */
[----:B------:R-:W-:-:S03]  /*7d750*/  IADD3 R0, R123, 0xe8, RZ ;  /* 0x000000e87b007810 */ /* 0x000fc60007ffe0ff */
[----:B--2---:R-:W-:Y:S01]  /*7d760*/  IMAD.WIDE R16, R35, 0x4, R182 ;  /* 0x0000000423107825 */ /* 0x004fe200078e02b6 */
[----:B------:R-:W-:-:S03]  /*7d770*/  ISETP.GE.AND P0, PT, R0, c[0x0][0x17c], PT ;  /* 0x00005f0000007a0c */ /* 0x000fc60003f06270 */
[----:B------:R-:W-:Y:S01]  /*7d780*/  IMAD.WIDE R2, R35, 0x4, R180 ;  /* 0x0000000423027825 */ /* 0x000fe200078e02b4 */
[----:B------:R-:W-:-:S03]  /*7d790*/  ISETP.LT.AND P2, PT, R119, c[0x0][0x178], !P2 ;  /* 0x00005e0077007a0c */ /* 0x000fc60005741270 */
[----:B---3--:R-:W-:Y:S01]  /*7d7a0*/  IMAD.WIDE R8, R35, 0x4, R6 ;  /* 0x0000000423087825 */ /* 0x008fe200078e0206 */
[----:B------:R2:W-:Y:S01]  /*7d7b0*/  @P4 STG.E [R16.64], R137 ;  /* 0x0000008910004986 */ /* 0x0005e2000c101904 */
[----:B------:R-:W-:-:S03]  /*7d7c0*/  ISETP.LT.AND P6, PT, R227, c[0x0][0x178], !P0 ;  /* 0x00005e00e3007a0c */ /* 0x000fc600047c1270 */
[----:B------:R3:W-:Y:S01]  /*7d7d0*/  @P3 STG.E [R2.64], R165 ;  /* 0x000000a502003986 */ /* 0x0007e2000c101904 */
[----:B------:R-:W-:-:S03]  /*7d7e0*/  ISETP.LT.AND P3, PT, R158, c[0x0][0x178], !P0 ;  /* 0x00005e009e007a0c */ /* 0x000fc60004761270 */
[----:B------:R1:W-:Y:S01]  /*7d7f0*/  @P5 STG.E [R8.64], R221 ;  /* 0x000000dd08005986 */ /* 0x0003e2000c101904 */
[----:B------:R-:W-:Y:S02]  /*7d800*/  ISETP.LT.AND P5, PT, R159, c[0x0][0x178], !P0 ;  /* 0x00005e009f007a0c */ /* 0x000fe400047a1270 */
[C---:B------:R-:W-:Y:S01]  /*7d810*/  IADD3 R37, R35.reuse, c[0x0][0x198], RZ ;  /* 0x0000660023257a10 */ /* 0x040fe20007ffe0ff */
[----:B----4-:R-:W-:Y:S01]  /*7d820*/  IMAD.WIDE R12, R35, 0x4, R4 ;  /* 0x00000004230c7825 */ /* 0x010fe200078e0204 */
[----:B------:R-:W-:-:S03]  /*7d830*/  IADD3 R0, R123, 0xe9, RZ ;  /* 0x000000e97b007810 */ /* 0x000fc60007ffe0ff */
[----:B------:R-:W-:Y:S01]  /*7d840*/  IMAD.WIDE R32, R37, 0x4, R182 ;  /* 0x0000000425207825 */ /* 0x000fe200078e02b6 */
[----:B------:R-:W-:-:S03]  /*7d850*/  ISETP.GE.AND P1, PT, R0, c[0x0][0x17c], PT ;  /* 0x00005f0000007a0c */ /* 0x000fc60003f26270 */
[C---:B--2---:R-:W-:Y:S01]  /*7d860*/  IMAD.WIDE R16, R37.reuse, 0x4, R180 ;  /* 0x0000000425107825 */ /* 0x044fe200078e02b4 */
[----:B------:R2:W-:Y:S03]  /*7d870*/  @P2 STG.E [R12.64], R21 ;  /* 0x000000150c002986 */ /* 0x0005e6000c101904 */
[----:B---3--:R-:W-:Y:S01]  /*7d880*/  IMAD.WIDE R2, R37, 0x4, R6 ;  /* 0x0000000425027825 */ /* 0x008fe200078e0206 */
[----:B------:R-:W-:Y:S01]  /*7d890*/  @P6 STG.E [R32.64], R128 ;  /* 0x0000008020006986 */ /* 0x000fe2000c101904 */
[----:B------:R-:W-:Y:S02]  /*7d8a0*/  ISETP.LT.AND P0, PT, R119, c[0x0][0x178], !P0 ;  /* 0x00005e0077007a0c */ /* 0x000fe40004701270 */
[----:B------:R-:W-:Y:S01]  /*7d8b0*/  ISETP.LT.AND P6, PT, R227, c[0x0][0x178], !P1 ;  /* 0x00005e00e3007a0c */ /* 0x000fe20004fc1270 */
[----:B------:R3:W-:Y:S01]  /*7d8c0*/  @P3 STG.E [R16.64], R160 ;  /* 0x000000a010003986 */ /* 0x0007e2000c101904 */
[----:B------:R-:W-:-:S03]  /*7d8d0*/  ISETP.LT.AND P3, PT, R158, c[0x0][0x178], !P1 ;  /* 0x00005e009e007a0c */ /* 0x000fc60004f61270 */
[----:B------:R4:W-:Y:S01]  /*7d8e0*/  @P5 STG.E [R2.64], R200 ;  /* 0x000000c802005986 */ /* 0x0009e2000c101904 */
[----:B------:R-:W-:Y:S02]  /*7d8f0*/  ISETP.LT.AND P5, PT, R159, c[0x0][0x178], !P1 ;  /* 0x00005e009f007a0c */ /* 0x000fe40004fa1270 */
[----:B------:R-:W-:Y:S02]  /*7d900*/  IADD3 R35, R37, c[0x0][0x198], RZ ;  /* 0x0000660025237a10 */ /* 0x000fe40007ffe0ff */
        /* <DEDUP_REMOVED lines=9> */
[----:B------:R2:W-:Y:S02]  /*7d9a0*/  @P6 STG.E [R12.64], R129 ;  /* 0x000000810c006986 */ /* 0x0005e4000c101904 */
[----:B----4-:R-:W-:Y:S01]  /*7d9b0*/  IMAD.WIDE R2, R35, 0x4, R4 ;  /* 0x0000000423027825 */ /* 0x010fe200078e0204 */
[----:B------:R-:W-:Y:S01]  /*7d9c0*/  ISETP.GE.AND P2, PT, R0, c[0x0][0x17c], PT ;  /* 0x00005f0000007a0c */ /* 0x000fe20003f46270 */
[----:B------:R3:W-:Y:S01]  /*7d9d0*/  @P3 STG.E [R16.64], R161 ;  /* 0x000000a110003986 */ /* 0x0007e2000c101904 */
[----:B------:R-:W-:-:S02]  /*7d9e0*/  ISETP.LT.AND P0, PT, R227, c[0x0][0x178], !P4 ;  /* 0x00005e00e3007a0c */ /* 0x000fc40006701270 */
[----:B------:R-:W-:Y:S01]  /*7d9f0*/  ISETP.LT.AND P6, PT, R158, c[0x0][0x178], !P4 ;  /* 0x00005e009e007a0c */ /* 0x000fe200067c1270 */
[----:B------:R-:W-:Y:S01]  /*7da00*/  @P5 STG.E [R20.64], R201 ;  /* 0x000000c914005986 */ /* 0x000fe2000c101904 */
[----:B------:R-:W-:-:S03]  /*7da10*/  IADD3 R37, R35, c[0x0][0x198], RZ ;  /* 0x0000660023257a10 */ /* 0x000fc60007ffe0ff */
[----:B------:R4:W-:Y:S01]  /*7da20*/  @P1 STG.E [R2.64], R25 ;  /* 0x0000001902001986 */ /* 0x0009e2000c101904 */
[----:B------:R-:W-:Y:S02]  /*7da30*/  ISETP.LT.AND P1, PT, R159, c[0x0][0x178], !P4 ;  /* 0x00005e009f007a0c */ /* 0x000fe40006721270 */
[----:B------:R-:W-:Y:S01]  /*7da40*/  ISETP.LT.AND P4, PT, R119, c[0x0][0x178], !P4 ;  /* 0x00005e0077007a0c */ /* 0x000fe20006781270 */
[----:B------:R-:W4:Y:S01]  /*7da50*/  LDS.128 R32, [R248+0x800] ;  /* 0x00080000f8207984 */ /* 0x000f220000000c00 */
[----:B------:R-:W-:Y:S01]  /*7da60*/  ISETP.LT.AND P5, PT, R227, c[0x0][0x178], !P2 ;  /* 0x00005e00e3007a0c */ /* 0x000fe200057a1270 */
[C---:B-1----:R-:W-:Y:S01]  /*7da70*/  IMAD.WIDE R8, R37.reuse, 0x4, R182 ;  /* 0x0000000425087825 */ /* 0x042fe200078e02b6 */
[----:B------:R-:W-:Y:S02]  /*7da80*/  IADD3 R39, R37, c[0x0][0x198], RZ ;  /* 0x0000660025277a10 */ /* 0x000fe40007ffe0ff */
[----:B------:R-:W-:Y:S01]  /*7da90*/  IADD3 R0, R123, 0xec, RZ ;  /* 0x000000ec7b007810 */ /* 0x000fe20007ffe0ff */
[C---:B--2---:R-:W-:Y:S01]  /*7daa0*/  IMAD.WIDE R12, R37.reuse, 0x4, R180 ;  /* 0x00000004250c7825 */ /* 0x044fe200078e02b4 */
[----:B------:R1:W-:Y:S03]  /*7dab0*/  @P0 STG.E [R8.64], R124 ;  /* 0x0000007c08000986 */ /* 0x0003e6000c101904 */
[----:B---3--:R-:W-:Y:S01]  /*7dac0*/  IMAD.WIDE R16, R37, 0x4, R6 ;  /* 0x0000000425107825 */ /* 0x008fe200078e0206 */
[----:B------:R-:W-:-:S03]  /*7dad0*/  ISETP.GE.AND P3, PT, R0, c[0x0][0x17c], PT ;  /* 0x00005f0000007a0c */ /* 0x000fc60003f66270 */
[----:B----4-:R-:W-:Y:S01]  /*7dae0*/  IMAD.WIDE R2, R37, 0x4, R4 ;  /* 0x0000000425027825 */ /* 0x010fe200078e0204 */
[----:B------:R2:W-:Y:S03]  /*7daf0*/  @P6 STG.E [R12.64], R168 ;  /* 0x000000a80c006986 */ /* 0x0005e6000c101904 */
[----:B------:R-:W-:Y:S01]  /*7db00*/  IMAD.WIDE R20, R39, 0x4, R182 ;  /* 0x0000000427147825 */ /* 0x000fe200078e02b6 */
[C---:B------:R-:W-:Y:S01]  /*7db10*/  ISETP.LT.AND P6, PT, R158.reuse, c[0x0][0x178], !P2 ;  /* 0x00005e009e007a0c */ /* 0x040fe200057c1270 */
[----:B------:R-:W-:Y:S01]  /*7db20*/  @P1 STG.E [R16.64], R208 ;  /* 0x000000d010001986 */ /* 0x000fe2000c101904 */
[----:B------:R-:W-:Y:S02]  /*7db30*/  ISETP.LT.AND P1, PT, R159, c[0x0][0x178], !P2 ;  /* 0x00005e009f007a0c */ /* 0x000fe40005721270 */
[----:B------:R-:W-:Y:S01]  /*7db40*/  ISETP.LT.AND P2, PT, R119, c[0x0][0x178], !P2 ;  /* 0x00005e0077007a0c */ /* 0x000fe20005741270 */
[----:B------:R3:W-:Y:S01]  /*7db50*/  @P4 STG.E [R2.64], R28 ;  /* 0x0000001c02004986 */ /* 0x0007e2000c101904 */
[----:B------:R-:W-:-:S03]  /*7db60*/  ISETP.LT.AND P4, PT, R158, c[0x0][0x178], !P3 ;  /* 0x00005e009e007a0c */ /* 0x000fc60005f81270 */
[----:B------:R4:W-:Y:S01]  /*7db70*/  @P5 STG.E [R20.64], R125 ;  /* 0x0000007d14005986 */ /* 0x0009e2000c101904 */
[----:B------:R-:W-:Y:S02]  /*7db80*/  ISETP.LT.AND P5, PT, R227, c[0x0][0x178], !P3 ;  /* 0x00005e00e3007a0c */ /* 0x000fe40005fa1270 */
[C---:B------:R-:W-:Y:S01]  /*7db90*/  IADD3 R25, R39.reuse, c[0x0][0x198], RZ ;  /* 0x0000660027197a10 */ /* 0x040fe20007ffe0ff */
[----:B-1----:R-:W-:Y:S01]  /*7dba0*/  IMAD.WIDE R8, R39, 0x4, R180 ;  /* 0x0000000427087825 */ /* 0x002fe200078e02b4 */
[----:B------:R-:W-:-:S03]  /*7dbb0*/  IADD3 R0, R123, 0xed, RZ ;  /* 0x000000ed7b007810 */ /* 0x000fc60007ffe0ff */
[----:B--2---:R-:W-:-:S04]  /*7dbc0*/  IMAD.WIDE R12, R39, 0x4, R6 ;  /* 0x00000004270c7825 */ /* 0x004fc800078e0206 */
[----:B---3--:R-:W-:Y:S02]  /*7dbd0*/  IMAD.WIDE R2, R39, 0x4, R4 ;  /* 0x0000000427027825 */ /* 0x008fe400078e0204 */
[----:B------:R-:W1:Y:S02]  /*7dbe0*/  LDS.128 R36, [R252+0x800] ;  /* 0x00080000fc247984 */ /* 0x000e640000000c00 */
[C---:B------:R-:W-:Y:S01]  /*7dbf0*/  IMAD.WIDE R16, R25.reuse, 0x4, R182 ;  /* 0x0000000419107825 */ /* 0x040fe200078e02b6 */
[----:B------:R-:W-:Y:S01]  /*7dc00*/  ISETP.GE.AND P0, PT, R0, c[0x0][0x17c], PT ;  /* 0x00005f0000007a0c */ /* 0x000fe20003f06270 */
[----:B------:R2:W-:Y:S02]  /*7dc10*/  @P6 STG.E [R8.64], R169 ;  /* 0x000000a908006986 */ /* 0x0005e4000c101904 */
[----:B----4-:R-:W-:Y:S02]  /*7dc20*/  IMAD.WIDE R20, R25, 0x4, R180 ;  /* 0x0000000419147825 */ /* 0x010fe400078e02b4 */
[----:B------:R-:W-:Y:S01]  /*7dc30*/  @P1 STG.E [R12.64], R209 ;  /* 0x000000d10c001986 */ /* 0x000fe2000c101904 */
[----:B------:R-:W-:-:S02]  /*7dc40*/  ISETP.LT.AND P1, PT, R159, c[0x0][0x178], !P3 ;  /* 0x00005e009f007a0c */ /* 0x000fc40005f21270 */
        /* <DEDUP_REMOVED lines=8> */
[----:B--2---:R-:W-:Y:S01]  /*7dcd0*/  IMAD.WIDE R8, R25, 0x4, R6 ;  /* 0x0000000419087825 */ /* 0x004fe200078e0206 */
[----:B------:R-:W-:-:S03]  /*7dce0*/  IADD3 R0, R123, 0xee, RZ ;  /* 0x000000ee7b007810 */ /* 0x000fc60007ffe0ff */
[----:B---3--:R-:W-:Y:S01]  /*7dcf0*/  IMAD.WIDE R2, R25, 0x4, R4 ;  /* 0x0000000419027825 */ /* 0x008fe200078e0204 */
[----:B------:R-:W-:-:S03]  /*7dd00*/  ISETP.GE.AND P6, PT, R0, c[0x0][0x17c], PT ;  /* 0x00005f0000007a0c */ /* 0x000fc60003fc6270 */
[C---:B------:R-:W-:Y:S01]  /*7dd10*/  IMAD.WIDE R12, R41.reuse, 0x4, R182 ;  /* 0x00000004290c7825 */ /* 0x040fe200078e02b6 */
[----:B------:R-:W-:Y:S03]  /*7dd20*/  @P1 STG.E [R8.64], R216 ;  /* 0x000000d808001986 */ /* 0x000fe6000c101904 */
[----:B----4-:R-:W-:Y:S01]  /*7dd30*/  IMAD.WIDE R16, R41, 0x4, R180 ;  /* 0x0000000429107825 */ /* 0x010fe200078e02b4 */
[----:B------:R-:W-:Y:S01]  /*7dd40*/  IADD3 R0, R123, 0xef, RZ ;  /* 0x000000ef7b007810 */ /* 0x000fe20007ffe0ff */
[----:B------:R2:W-:Y:S02]  /*7dd50*/  @P3 STG.E [R2.64], R32 ;  /* 0x0000002002003986 */ /* 0x0005e4000c101904 */
[----:B-1----:R-:W-:Y:S02]  /*7dd60*/  IMAD.WIDE R20, R41, 0x4, R6 ;  /* 0x0000000429147825 */ /* 0x002fe400078e0206 */
[----:B------:R1:W-:Y:S01]  /*7dd70*/  @P5 STG.E [R12.64], R121 ;  /* 0x000000790c005986 */ /* 0x0003e2000c101904 */
[----:B------:R-:W-:-:S03]  /*7dd80*/  ISETP.LT.AND P0, PT, R119, c[0x0][0x178], !P0 ;  /* 0x00005e0077007a0c */ /* 0x000fc60004701270 */
[----:B------:R3:W-:Y:S01]  /*7dd90*/  @P4 STG.E [R16.64], R153 ;  /* 0x0000009910004986 */ /* 0x0007e2000c101904 */
[----:B------:R-:W-:-:S03]  /*7dda0*/  ISETP.GE.AND P1, PT, R0, c[0x0][0x17c], PT ;  /* 0x00005f0000007a0c */ /* 0x000fc60003f26270 */
[----:B------:R4:W-:Y:S01]  /*7ddb0*/  @P2 STG.E [R20.64], R217 ;  /* 0x000000d914002986 */ /* 0x0009e2000c101904 */
[----:B------:R-:W-:Y:S01]  /*7ddc0*/  ISETP.LT.AND P2, PT, R227, c[0x0][0x178], !P6 ;  /* 0x00005e00e3007a0c */ /* 0x000fe20007741270 */
[----:B------:R-:W-:Y:S01]  /*7ddd0*/  IMAD.WIDE R24, R41, 0x4, R4 ;  /* 0x0000000429187825 */ /* 0x000fe200078e0204 */
[----:B------:R-:W-:Y:S02]  /*7dde0*/  ISETP.LT.AND P4, PT, R158, c[0x0][0x178], !P6 ;  /* 0x00005e009e007a0c */ /* 0x000fe40007781270 */
[----:B------:R-:W-:Y:S02]  /*7ddf0*/  ISETP.LT.AND P3, PT, R159, c[0x0][0x178], !P6 ;  /* 0x00005e009f007a0c */ /* 0x000fe40007761270 */
[----:B------:R-:W-:Y:S02]  /*7de00*/  IADD3 R41, R41, c[0x0][0x198], RZ ;  /* 0x0000660029297a10 */ /* 0x000fe40007ffe0ff */
[----:B------:R-:W-:Y:S02]  /*7de10*/  ISETP.LT.AND P6, PT, R119, c[0x0][0x178], !P6 ;  /* 0x00005e0077007a0c */ /* 0x000fe400077c1270 */
[----:B------:R-:W-:Y:S01]  /*7de20*/  ISETP.LT.AND P5, PT, R227, c[0x0][0x178], !P1 ;  /* 0x00005e00e3007a0c */ /* 0x000fe20004fa1270 */
[C---:B--2---:R-:W-:Y:S01]  /*7de30*/  IMAD.WIDE R2, R41.reuse, 0x4, R182 ;  /* 0x0000000429027825 */ /* 0x044fe200078e02b6 */
[----:B------:R-:W-:-:S03]  /*7de40*/  IADD3 R29, R41, c[0x0][0x198], RZ ;  /* 0x00006600291d7a10 */ /* 0x000fc60007ffe0ff */
[----:B------:R-:W-:Y:S01]  /*7de50*/  IMAD.WIDE R8, R41, 0x4, R180 ;  /* 0x0000000429087825 */ /* 0x000fe200078e02b4 */
[----:B------:R-:W-:Y:S01]  /*7de60*/  IADD3 R0, R123, 0xf0, RZ ;  /* 0x000000f07b007810 */ /* 0x000fe20007ffe0ff */
[----:B------:R2:W-:Y:S02]  /*7de70*/  @P0 STG.E [R24.64], R33 ;  /* 0x0000002118000986 */ /* 0x0005e4000c101904 */
[C---:B-1----:R-:W-:Y:S02]  /*7de80*/  IMAD.WIDE R12, R41.reuse, 0x4, R6 ;  /* 0x00000004290c7825 */ /* 0x042fe400078e0206 */
[----:B------:R1:W-:Y:S02]  /*7de90*/  @P2 STG.E [R2.64], R116 ;  /* 0x0000007402002986 */ /* 0x0003e4000c101904 */
[----:B---3--:R-:W-:Y:S01]  /*7dea0*/  IMAD.WIDE R16, R41, 0x4, R4 ;  /* 0x0000000429107825 */ /* 0x008fe200078e0204 */
[----:B------:R-:W-:Y:S01]  /*7deb0*/  ISETP.GE.AND P0, PT, R0, c[0x0][0x17c], PT ;  /* 0x00005f0000007a0c */ /* 0x000fe20003f06270 */
[----:B------:R3:W-:Y:S02]  /*7dec0*/  @P4 STG.E [R8.64], R156 ;  /* 0x0000009c08004986 */ /* 0x0007e4000c101904 */
[----:B----4-:R-:W-:-:S02]  /*7ded0*/  IMAD.WIDE R20, R29, 0x4, R182 ;  /* 0x000000041d147825 */ /* 0x010fc400078e02b6 */
[----:B------:R4:W-:Y:S01]  /*7dee0*/  @P3 STG.E [R12.64], R224 ;  /* 0x000000e00c003986 */ /* 0x0009e2000c101904 */
[----:B------:R-:W-:Y:S02]  /*7def0*/  ISETP.LT.AND P3, PT, R158, c[0x0][0x178], !P1 ;  /* 0x00005e009e007a0c */ /* 0x000fe40004f61270 */
[----:B------:R-:W-:Y:S01]  /*7df00*/  ISETP.LT.AND P4, PT, R159, c[0x0][0x178], !P1 ;  /* 0x00005e009f007a0c */ /* 0x000fe20004f81270 */
[----:B------:R3:W-:Y:S01]  /*7df10*/  @P6 STG.E [R16.64], R36 ;  /* 0x0000002410006986 */ /* 0x0007e2000c101904 */
[----:B------:R-:W-:-:S03]  /*7df20*/  ISETP.LT.AND P6, PT, R227, c[0x0][0x178], !P0 ;  /* 0x00005e00e3007a0c */ /* 0x000fc600047c1270 */
[----:B------:R4:W-:Y:S01]  /*7df30*/  @P5 STG.E [R20.64], R117 ;  /* 0x0000007514005986 */ /* 0x0009e2000c101904 */
[----:B------:R-:W-:Y:S02]  /*7df40*/  ISETP.LT.AND P5, PT, R119, c[0x0][0x178], !P1 ;  /* 0x00005e0077007a0c */ /* 0x000fe40004fa1270 */
[----:B------:R-:W-:Y:S02]  /*7df50*/  ISETP.LT.AND P1, PT, R158, c[0x0][0x178], !P0 ;  /* 0x00005e009e007a0c */ /* 0x000fe40004721270 */
[C---:B--2---:R-:W-:Y:S01]  /*7df60*/  IADD3 R25, R29.reuse, c[0x0][0x198], RZ ;  /* 0x000066001d197a10 */ /* 0x044fe20007ffe0ff */
[----:B-1----:R-:W-:Y:S01]  /*7df70*/  IMAD.WIDE R2, R29, 0x4, R180 ;  /* 0x000000041d027825 */ /* 0x002fe200078e02b4 */
[----:B------:R-:W-:-:S03]  /*7df80*/  IADD3 R0, R123, 0xf1, RZ ;  /* 0x000000f17b007810 */ /* 0x000fc60007ffe0ff */
[C---:B---3--:R-:W-:Y:S01]  /*7df90*/  IMAD.WIDE R8, R29.reuse, 0x4, R6 ;  /* 0x000000041d087825 */ /* 0x048fe200078e0206 */
[----:B------:R1:W-:Y:S03]  /*7dfa0*/  @P3 STG.E [R2.64], R157 ;  /* 0x0000009d02003986 */ /* 0x0003e6000c101904 */
[----:B----4-:R-:W-:Y:S01]  /*7dfb0*/  IMAD.WIDE R12, R29, 0x4, R4 ;  /* 0x000000041d0c7825 */ /* 0x010fe200078e0204 */
[----:B------:R-:W-:-:S03]  /*7dfc0*/  ISETP.GE.AND P2, PT, R0, c[0x0][0x17c], PT ;  /* 0x00005f0000007a0c */ /* 0x000fc60003f46270 */
[C---:B------:R-:W-:Y:S01]  /*7dfd0*/  IMAD.WIDE R16, R25.reuse, 0x4, R182 ;  /* 0x0000000419107825 */ /* 0x040fe200078e02b6 */
[----:B------:R2:W-:Y:S03]  /*7dfe0*/  @P4 STG.E [R8.64], R225 ;  /* 0x000000e108004986 */ /* 0x0005e6000c101904 */
[----:B------:R-:W-:Y:S01]  /*7dff0*/  IMAD.WIDE R20, R25, 0x4, R180 ;  /* 0x0000000419147825 */ /* 0x000fe200078e02b4 */
[----:B------:R3:W-:Y:S01]  /*7e000*/  @P5 STG.E [R12.64], R37 ;  /* 0x000000250c005986 */ /* 0x0007e2000c101904 */
[----:B------:R-:W-:Y:S02]  /*7e010*/  ISETP.LT.AND P5, PT, R159, c[0x0][0x178], !P0 ;  /* 0x00005e009f007a0c */ /* 0x000fe400047a1270 */
[----:B------:R-:W-:Y:S01]  /*7e020*/  ISETP.LT.AND P0, PT, R119, c[0x0][0x178], !P0 ;  /* 0x00005e0077007a0c */ /* 0x000fe20004701270 */
[----:B------:R4:W-:Y:S01]  /*7e030*/  @P6 STG.E [R16.64], R146 ;  /* 0x0000009210006986 */ /* 0x0009e2000c101904 */
[----:B------:R-:W-:-:S03]  /*7e040*/  ISETP.LT.AND P3, PT, R158, c[0x0][0x178], !P2 ;  /* 0x00005e009e007a0c */ /* 0x000fc60005761270 */
[----:B------:R3:W-:Y:S01]  /*7e050*/  @P1 STG.E [R20.64], R178 ;  /* 0x000000b214001986 */ /* 0x0007e2000c101904 */
[----:B------:R-:W-:Y:S01]  /*7e060*/  ISETP.LT.AND P1, PT, R227, c[0x0][0x178], !P2 ;  /* 0x00005e00e3007a0c */ /* 0x000fe20005721270 */
[----:B-1----:R-:W-:Y:S01]  /*7e070*/  IMAD.WIDE R2, R25, 0x4, R6 ;  /* 0x0000000419027825 */ /* 0x002fe200078e0206 */
[----:B------:R-:W-:-:S03]  /*7e080*/  ISETP.LT.AND P6, PT, R159, c[0x0][0x178], !P2 ;  /* 0x00005e009f007a0c */ /* 0x000fc600057c1270 */
[C---:B--2---:R-:W-:Y:S01]  /*7e090*/  IMAD.WIDE R8, R25.reuse, 0x4, R4 ;  /* 0x0000000419087825 */ /* 0x044fe200078e0204 */
[----:B------:R-:W-:Y:S02]  /*7e0a0*/  IADD3 R25, R25, c[0x0][0x198], RZ ;  /* 0x0000660019197a10 */ /* 0x000fe40007ffe0ff */
[----:B------:R-:W-:-:S03]  /*7e0b0*/  IADD3 R24, R123, 0xf2, RZ ;  /* 0x000000f27b187810 */ /* 0x000fc60007ffe0ff */
[C---:B---3--:R-:W-:Y:S01]  /*7e0c0*/  IMAD.WIDE R12, R25.reuse, 0x4, R182 ;  /* 0x00000004190c7825 */ /* 0x048fe200078e02b6 */
[----:B------:R-:W-:Y:S01]  /*7e0d0*/  ISETP.GE.AND P4, PT, R24, c[0x0][0x17c], PT ;  /* 0x00005f0018007a0c */ /* 0x000fe20003f86270 */
[----:B------:R1:W-:Y:S02]  /*7e0e0*/  @P5 STG.E [R2.64], R198 ;  /* 0x000000c602005986 */ /* 0x0003e4000c101904 */
[----:B----4-:R-:W-:Y:S01]  /*7e0f0*/  IMAD.WIDE R16, R25, 0x4, R180 ;  /* 0x0000000419107825 */ /* 0x010fe200078e02b4 */
[----:B------:R-:W-:Y:S01]  /*7e100*/  ISETP.LT.AND P2, PT, R119, c[0x0][0x178], !P2 ;  /* 0x00005e0077007a0c */ /* 0x000fe20005741270 */
[----:B------:R2:W-:Y:S02]  /*7e110*/  @P0 STG.E [R8.64], R14 ;  /* 0x0000000e08000986 */ /* 0x0005e4000c101904 */
[----:B------:R-:W-:Y:S01]  /*7e120*/  IMAD.WIDE R20, R25, 0x4, R6 ;  /* 0x0000000419147825 */ /* 0x000fe200078e0206 */
[----:B------:R-:W-:Y:S01]  /*7e130*/  ISETP.LT.AND P0, PT, R227, c[0x0][0x178], !P4 ;  /* 0x00005e00e3007a0c */ /* 0x000fe20006701270 */
[----:B------:R3:W-:Y:S01]  /*7e140*/  @P1 STG.E [R12.64], R147 ;  /* 0x000000930c001986 */ /* 0x0007e2000c101904 */
[----:B------:R-:W-:-:S03]  /*7e150*/  ISETP.LT.AND P1, PT, R158, c[0x0][0x178], !P4 ;  /* 0x00005e009e007a0c */ /* 0x000fc60006721270 */
[----:B------:R4:W-:Y:S01]  /*7e160*/  @P3 STG.E [R16.64], R179 ;  /* 0x000000b310003986 */ /* 0x0009e2000c101904 */
[----:B------:R-:W-:-:S03]  /*7e170*/  IADD3 R29, R25, c[0x0][0x198], RZ ;  /* 0x00006600191d7a10 */ /* 0x000fc60007ffe0ff */
[----:B------:R4:W-:Y:S01]  /*7e180*/  @P6 STG.E [R20.64], R199 ;  /* 0x000000c714006986 */ /* 0x0009e2000c101904 */
[----:B------:R-:W-:Y:S01]  /*7e190*/  ISETP.LT.AND P6, PT, R159, c[0x0][0x178], !P4 ;  /* 0x00005e009f007a0c */ /* 0x000fe200067c1270 */
[----:B-1----:R-:W-:Y:S01]  /*7e1a0*/  IMAD.WIDE R2, R25, 0x4, R4 ;  /* 0x0000000419027825 */ /* 0x002fe200078e0204 */
[----:B------:R-:W-:-:S03]  /*7e1b0*/  IADD3 R0, R123, 0xf3, RZ ;  /* 0x000000f37b007810 */ /* 0x000fc60007ffe0ff */
[----:B--2---:R-:W-:Y:S01]  /*7e1c0*/  IMAD.WIDE R8, R29, 0x4, R182 ;  /* 0x000000041d087825 */ /* 0x004fe200078e02b6 */
[----:B------:R-:W-:-:S03]  /*7e1d0*/  ISETP.GE.AND P5, PT, R0, c[0x0][0x17c], PT ;  /* 0x00005f0000007a0c */ /* 0x000fc60003fa6270 */
[C---:B---3--:R-:W-:Y:S01]  /*7e1e0*/  IMAD.WIDE R12, R29.reuse, 0x4, R180 ;  /* 0x000000041d0c7825 */ /* 0x048fe200078e02b4 */
        /* <DEDUP_REMOVED lines=20> */
[----:B------:R-:W-:Y:S01]  /*7e330*/  IMAD.WIDE R14, R25, 0x4, R4 ;  /* 0x00000004190e7825 */ /* 0x000fe200078e0204 */
        /* <DEDUP_REMOVED lines=10> */
[C---:B----4-:R-:W-:Y:S01]  /*7e3e0*/  IMAD.WIDE R16, R29.reuse, 0x4, R182 ;  /* 0x000000041d107825 */ /* 0x050fe200078e02b6 */
[----:B-1----:R-:W-:-:S03]  /*7e3f0*/  IADD3 R21, R29, c[0x0][0x198], RZ ;  /* 0x000066001d157a10 */ /* 0x002fc60007ffe0ff */
[----:B--2---:R-:W-:Y:S01]  /*7e400*/  IMAD.WIDE R2, R29, 0x4, R180 ;  /* 0x000000041d027825 */ /* 0x004fe200078e02b4 */
[----:B------:R-:W-:-:S03]  /*7e410*/  IADD3 R0, R123, 0xf6, RZ ;  /* 0x000000f67b007810 */ /* 0x000fc60007ffe0ff */
[C---:B---3--:R-:W-:Y:S01]  /*7e420*/  IMAD.WIDE R8, R29.reuse, 0x4, R6 ;  /* 0x000000041d087825 */ /* 0x048fe200078e0206 */
[----:B------:R1:W-:Y:S03]  /*7e430*/  @P4 STG.E [R16.64], R134 ;  /* 0x0000008610004986 */ /* 0x0003e6000c101904 */
[----:B------:R-:W-:Y:S01]  /*7e440*/  IMAD.WIDE R12, R29, 0x4, R4 ;  /* 0x000000041d0c7825 */ /* 0x000fe200078e0204 */
[----:B------:R2:W-:Y:S01]  /*7e450*/  @P1 STG.E [R2.64], R150 ;  /* 0x0000009602001986 */ /* 0x0005e2000c101904 */
        /* <DEDUP_REMOVED lines=9> */
[----:B------:R-:W-:Y:S02]  /*7e4f0*/  ISETP.LT.AND P5, PT, R158, c[0x0][0x178], !P0 ;  /* 0x00005e009e007a0c */ /* 0x000fe400047a1270 */
[C---:B-1----:R-:W-:Y:S01]  /*7e500*/  IADD3 R17, R21.reuse, c[0x0][0x198], RZ ;  /* 0x0000660015117a10 */ /* 0x042fe20007ffe0ff */
[----:B------:R-:W-:Y:S01]  /*7e510*/  IMAD.WIDE R14, R21, 0x4, R180 ;  /* 0x00000004150e7825 */ /* 0x000fe200078e02b4 */
[----:B------:R-:W-:-:S03]  /*7e520*/  IADD3 R0, R123, 0xf7, RZ ;  /* 0x000000f77b007810 */ /* 0x000fc60007ffe0ff */
[----:B--2---:R-:W-:Y:S01]  /*7e530*/  IMAD.WIDE R2, R21, 0x4, R6 ;  /* 0x0000000415027825 */ /* 0x004fe200078e0206 */
[----:B------:R-:W-:-:S03]  /*7e540*/  ISETP.GE.AND P1, PT, R0, c[0x0][0x17c], PT ;  /* 0x00005f0000007a0c */ /* 0x000fc60003f26270 */
[----:B---3--:R-:W-:Y:S01]  /*7e550*/  IMAD.WIDE R8, R21, 0x4, R4 ;  /* 0x0000000415087825 */ /* 0x008fe200078e0204 */
[----:B------:R1:W-:Y:S03]  /*7e560*/  @P4 STG.E [R14.64], R151 ;  /* 0x000000970e004986 */ /* 0x0003e6000c101904 */
[C---:B----4-:R-:W-:Y:S01]  /*7e570*/  IMAD.WIDE R12, R17.reuse, 0x4, R182 ;  /* 0x00000004110c7825 */ /* 0x050fe200078e02b6 */
[----:B------:R2:W-:Y:S03]  /*7e580*/  @P3 STG.E [R2.64], R215 ;  /* 0x000000d702003986 */ /* 0x0005e6000c101904 */
[----:B------:R-:W-:Y:S01]  /*7e590*/  IMAD.WIDE R10, R17, 0x4, R180 ;  /* 0x00000004110a7825 */ /* 0x000fe200078e02b4 */
[----:B------:R-:W-:Y:S01]  /*7e5a0*/  ISETP.LT.AND P4, PT, R159, c[0x0][0x178], !P0 ;  /* 0x00005e009f007a0c */ /* 0x000fe20004781270 */
[----:B------:R3:W-:Y:S01]  /*7e5b0*/  @P2 STG.E [R8.64], R19 ;  /* 0x0000001308002986 */ /* 0x0007e2000c101904 */
[----:B------:R-:W-:-:S03]  /*7e5c0*/  ISETP.LT.AND P0, PT, R119, c[0x0][0x178], !P0 ;  /* 0x00005e0077007a0c */ /* 0x000fc60004701270 */
[----:B------:R-:W-:Y:S01]  /*7e5d0*/  @P6 STG.E [R12.64], R138 ;  /* 0x0000008a0c006986 */ /* 0x000fe2000c101904 */
[----:B------:R-:W-:-:S03]  /*7e5e0*/  ISETP.LT.AND P6, PT, R227, c[0x0][0x178], !P1 ;  /* 0x00005e00e3007a0c */ /* 0x000fc60004fc1270 */
[----:B------:R4:W-:Y:S01]  /*7e5f0*/  @P5 STG.E [R10.64], R166 ;  /* 0x000000a60a005986 */ /* 0x0009e2000c101904 */
[----:B------:R-:W-:Y:S02]  /*7e600*/  ISETP.LT.AND P5, PT, R158, c[0x0][0x178], !P1 ;  /* 0x00005e009e007a0c */ /* 0x000fe40004fa1270 */
[----:B------:R-:W-:Y:S02]  /*7e610*/  ISETP.LT.AND P2, PT, R159, c[0x0][0x178], !P1 ;  /* 0x00005e009f007a0c */ /* 0x000fe40004f41270 */
[C---:B------:R-:W-:Y:S01]  /*7e620*/  IADD3 R21, R17.reuse, c[0x0][0x198], RZ ;  /* 0x0000660011157a10 */ /* 0x040fe20007ffe0ff */
[----:B-1----:R-:W-:Y:S01]  /*7e630*/  IMAD.WIDE R14, R17, 0x4, R6 ;  /* 0x00000004110e7825 */ /* 0x002fe200078e0206 */
[----:B------:R-:W-:-:S03]  /*7e640*/  IADD3 R0, R123, 0xf8, RZ ;  /* 0x000000f87b007810 */ /* 0x000fc60007ffe0ff */
[----:B--2---:R-:W-:Y:S01]  /*7e650*/  IMAD.WIDE R2, R17, 0x4, R4 ;  /* 0x0000000411027825 */ /* 0x004fe200078e0204 */
[----:B------:R1:W-:Y:S03]  /*7e660*/  @P4 STG.E [R14.64], R222 ;  /* 0x000000de0e004986 */ /* 0x0003e6000c101904 */
[----:B---3--:R-:W-:Y:S01]  /*7e670*/  IMAD.WIDE R8, R21, 0x4, R182 ;  /* 0x0000000415087825 */ /* 0x008fe200078e02b6 */
[----:B------:R-:W-:-:S03]  /*7e680*/  ISETP.GE.AND P3, PT, R0, c[0x0][0x17c], PT ;  /* 0x00005f0000007a0c */ /* 0x000fc60003f66270 */
[C---:B----4-:R-:W-:Y:S01]  /*7e690*/  IMAD.WIDE R10, R21.reuse, 0x4, R180 ;  /* 0x00000004150a7825 */ /* 0x050fe200078e02b4 */
[----:B------:R2:W-:Y:S03]  /*7e6a0*/  @P0 STG.E [R2.64], R22 ;  /* 0x0000001602000986 */ /* 0x0005e6000c101904 */
[----:B------:R-:W-:Y:S01]  /*7e6b0*/  IMAD.WIDE R12, R21, 0x4, R6 ;  /* 0x00000004150c7825 */ /* 0x000fe200078e0206 */
[----:B------:R3:W-:Y:S01]  /*7e6c0*/  @P6 STG.E [R8.64], R139 ;  /* 0x0000008b08006986 */ /* 0x0007e2000c101904 */
[----:B------:R-:W-:-:S03]  /*7e6d0*/  ISETP.LT.AND P4, PT, R119, c[0x0][0x178], !P1 ;  /* 0x00005e0077007a0c */ /* 0x000fc60004f81270 */
[----:B------:R4:W-:Y:S01]  /*7e6e0*/  @P5 STG.E [R10.64], R167 ;  /* 0x000000a70a005986 */ /* 0x0009e2000c101904 */
[----:B------:R-:W-:-:S03]  /*7e6f0*/  ISETP.LT.AND P0, PT, R158, c[0x0][0x178], !P3 ;  /* 0x00005e009e007a0c */ /* 0x000fc60005f01270 */
[----:B------:R3:W-:Y:S01]  /*7e700*/  @P2 STG.E [R12.64], R223 ;  /* 0x000000df0c002986 */ /* 0x0007e2000c101904 */
[----:B------:R-:W-:Y:S01]  /*7e710*/  ISETP.LT.AND P2, PT, R227, c[0x0][0x178], !P3 ;  /* 0x00005e00e3007a0c */ /* 0x000fe20005f41270 */
[C---:B-1----:R-:W-:Y:S01]  /*7e720*/  IMAD.WIDE R14, R21.reuse, 0x4, R4 ;  /* 0x00000004150e7825 */ /* 0x042fe200078e0204 */
[----:B------:R-:W-:Y:S02]  /*7e730*/  IADD3 R21, R21, c[0x0][0x198], RZ ;  /* 0x0000660015157a10 */ /* 0x000fe40007ffe0ff */
[----:B------:R-:W-:Y:S02]  /*7e740*/  IADD3 R0, R123, 0xf9, RZ ;  /* 0x000000f97b007810 */ /* 0x000fe40007ffe0ff */
[----:B------:R-:W-:Y:S01]  /*7e750*/  ISETP.LT.AND P6, PT, R159, c[0x0][0x178], !P3 ;  /* 0x00005e009f007a0c */ /* 0x000fe20005fc1270 */
[----:B--2---:R-:W-:Y:S01]  /*7e760*/  IMAD.WIDE R2, R21, 0x4, R182 ;  /* 0x0000000415027825 */ /* 0x004fe200078e02b6 */
[----:B------:R-:W-:-:S03]  /*7e770*/  ISETP.GE.AND P1, PT, R0, c[0x0][0x17c], PT ;  /* 0x00005f0000007a0c */ /* 0x000fc60003f26270 */
[----:B---3--:R-:W-:Y:S01]  /*7e780*/  IMAD.WIDE R8, R21, 0x4, R180 ;  /* 0x0000000415087825 */ /* 0x008fe200078e02b4 */
[----:B------:R-:W-:Y:S01]  /*7e790*/  @P4 STG.E [R14.64], R23 ;  /* 0x000000170e004986 */ /* 0x000fe2000c101904 */
[----:B------:R-:W-:Y:S02]  /*7e7a0*/  IADD3 R0, R123, 0xfa, RZ ;  /* 0x000000fa7b007810 */ /* 0x000fe40007ffe0ff */
[----:B------:R-:W-:Y:S01]  /*7e7b0*/  ISETP.LT.AND P3, PT, R119, c[0x0][0x178], !P3 ;  /* 0x00005e0077007a0c */ /* 0x000fe20005f61270 */
[----:B------:R1:W-:Y:S01]  /*7e7c0*/  @P2 STG.E [R2.64], R130 ;  /* 0x0000008202002986 */ /* 0x0003e2000c101904 */
[----:B------:R-:W-:Y:S01]  /*7e7d0*/  ISETP.LT.AND P4, PT, R227, c[0x0][0x178], !P1 ;  /* 0x00005e00e3007a0c */ /* 0x000fe20004f81270 */
[----:B----4-:R-:W-:Y:S02]  /*7e7e0*/  IMAD.WIDE R10, R21, 0x4, R6 ;  /* 0x00000004150a7825 */ /* 0x010fe400078e0206 */
[----:B------:R2:W-:Y:S01]  /*7e7f0*/  @P0 STG.E [R8.64], R162 ;  /* 0x000000a208000986 */ /* 0x0005e2000c101904 */
[----:B------:R-:W-:-:S02]  /*7e800*/  ISETP.LT.AND P0, PT, R158, c[0x0][0x178], !P1 ;  /* 0x00005e009e007a0c */ /* 0x000fc40004f01270 */
[----:B------:R-:W-:Y:S02]  /*7e810*/  ISETP.LT.AND P2, PT, R159, c[0x0][0x178], !P1 ;  /* 0x00005e009f007a0c */ /* 0x000fe40004f41270 */
[----:B------:R-:W-:Y:S02]  /*7e820*/  ISETP.GE.AND P5, PT, R0, c[0x0][0x17c], PT ;  /* 0x00005f0000007a0c */ /* 0x000fe40003fa6270 */
[----:B------:R-:W-:Y:S02]  /*7e830*/  IADD3 R19, R21, c[0x0][0x198], RZ ;  /* 0x0000660015137a10 */ /* 0x000fe40007ffe0ff */
[----:B------:R-:W-:Y:S01]  /*7e840*/  ISETP.LT.AND P1, PT, R119, c[0x0][0x178], !P1 ;  /* 0x00005e0077007a0c */ /* 0x000fe20004f21270 */
[----:B------:R3:W-:Y:S01]  /*7e850*/  @P6 STG.E [R10.64], R202 ;  /* 0x000000ca0a006986 */ /* 0x0007e2000c101904 */
[----:B------:R-:W-:Y:S01]  /*7e860*/  IMAD.WIDE R12, R21, 0x4, R4 ;  /* 0x00000004150c7825 */ /* 0x000fe200078e0204 */
[----:B------:R-:W-:-:S03]  /*7e870*/  ISETP.LT.AND P6, PT, R227, c[0x0][0x178], !P5 ;  /* 0x00005e00e3007a0c */ /* 0x000fc60006fc1270 */
[C---:B------:R-:W-:Y:S01]  /*7e880*/  IMAD.WIDE R16, R19.reuse, 0x4, R182 ;  /* 0x0000000413107825 */ /* 0x040fe200078e02b6 */
[----:B------:R-:W-:-:S03]  /*7e890*/  IADD3 R21, R19, c[0x0][0x198], RZ ;  /* 0x0000660013157a10 */ /* 0x000fc60007ffe0ff */
[C---:B-1----:R-:W-:Y:S01]  /*7e8a0*/  IMAD.WIDE R2, R19.reuse, 0x4, R180 ;  /* 0x0000000413027825 */ /* 0x042fe200078e02b4 */
[----:B------:R1:W-:Y:S03]  /*7e8b0*/  @P3 STG.E [R12.64], R26 ;  /* 0x0000001a0c003986 */ /* 0x0003e6000c101904 */
[----:B--2---:R-:W-:Y:S01]  /*7e8c0*/  IMAD.WIDE R8, R19, 0x4, R6 ;  /* 0x0000000413087825 */ /* 0x004fe200078e0206 */
[----:B------:R2:W-:Y:S01]  /*7e8d0*/  @P4 STG.E [R16.64], R131 ;  /* 0x0000008310004986 */ /* 0x0005e2000c101904 */
[----:B------:R-:W-:Y:S02]  /*7e8e0*/  IADD3 R0, R123, 0xfb, RZ ;  /* 0x000000fb7b007810 */ /* 0x000fe40007ffe0ff */
[----:B---3--:R-:W-:Y:S01]  /*7e8f0*/  IMAD.WIDE R10, R19, 0x4, R4 ;  /* 0x00000004130a7825 */ /* 0x008fe200078e0204 */
[----:B------:R3:W-:Y:S01]  /*7e900*/  @P0 STG.E [R2.64], R163 ;  /* 0x000000a302000986 */ /* 0x0007e2000c101904 */
[----:B------:R-:W-:-:S02]  /*7e910*/  ISETP.LT.AND P4, PT, R158, c[0x0][0x178], !P5 ;  /* 0x00005e009e007a0c */ /* 0x000fc40006f81270 */
[----:B-1----:R-:W-:Y:S01]  /*7e920*/  IMAD.WIDE R12, R21, 0x4, R182 ;  /* 0x00000004150c7825 */ /* 0x002fe200078e02b6 */
[----:B------:R1:W-:Y:S01]  /*7e930*/  @P2 STG.E [R8.64], R203 ;  /* 0x000000cb08002986 */ /* 0x0003e2000c101904 */
[----:B------:R-:W-:-:S03]  /*7e940*/  ISETP.GE.AND P3, PT, R0, c[0x0][0x17c], PT ;  /* 0x00005f0000007a0c */ /* 0x000fc60003f66270 */
[----:B------:R4:W-:Y:S01]  /*7e950*/  @P1 STG.E [R10.64], R27 ;  /* 0x0000001b0a001986 */ /* 0x0009e2000c101904 */
[----:B------:R-:W-:Y:S02]  /*7e960*/  ISETP.LT.AND P1, PT, R159, c[0x0][0x178], !P5 ;  /* 0x00005e009f007a0c */ /* 0x000fe40006f21270 */
[----:B------:R-:W-:Y:S01]  /*7e970*/  ISETP.LT.AND P5, PT, R119, c[0x0][0x178], !P5 ;  /* 0x00005e0077007a0c */ /* 0x000fe20006fa1270 */
[----:B------:R1:W-:Y:S01]  /*7e980*/  @P6 STG.E [R12.64], R126 ;  /* 0x0000007e0c006986 */ /* 0x0003e2000c101904 */
[----:B------:R-:W-:Y:S02]  /*7e990*/  ISETP.LT.AND P6, PT, R227, c[0x0][0x178], !P3 ;  /* 0x00005e00e3007a0c */ /* 0x000fe40005fc1270 */
[----:B------:R-:W-:Y:S01]  /*7e9a0*/  ISETP.LT.AND P0, PT, R158, c[0x0][0x178], !P3 ;  /* 0x00005e009e007a0c */ /* 0x000fe20005f01270 */
[C---:B------:R-:W-:Y:S01]  /*7e9b0*/  IMAD.WIDE R14, R21.reuse, 0x4, R180 ;  /* 0x00000004150e7825 */ /* 0x040fe200078e02b4 */
[----:B--2---:R-:W-:-:S03]  /*7e9c0*/  IADD3 R17, R21, c[0x0][0x198], RZ ;  /* 0x0000660015117a10 */ /* 0x004fc60007ffe0ff */
[----:B---3--:R-:W-:Y:S01]  /*7e9d0*/  IMAD.WIDE R2, R21, 0x4, R6 ;  /* 0x0000000415027825 */ /* 0x008fe200078e0206 */
[----:B------:R-:W-:Y:S01]  /*7e9e0*/  IADD3 R0, R123, 0xfd, RZ ;  /* 0x000000fd7b007810 */ /* 0x000fe20007ffe0ff */
[----:B------:R2:W-:Y:S02]  /*7e9f0*/  @P4 STG.E [R14.64], R170 ;  /* 0x000000aa0e004986 */ /* 0x0005e4000c101904 */
[----:B-1----:R-:W-:Y:S02]  /*7ea00*/  IMAD.WIDE R8, R21, 0x4, R4 ;  /* 0x0000000415087825 */ /* 0x002fe400078e0204 */
[----:B------:R1:W-:Y:S02]  /*7ea10*/  @P1 STG.E [R2.64], R210 ;  /* 0x000000d202001986 */ /* 0x0003e4000c101904 */
[----:B----4-:R-:W-:Y:S01]  /*7ea20*/  IMAD.WIDE R10, R17, 0x4, R182 ;  /* 0x00000004110a7825 */ /* 0x010fe200078e02b6 */
[----:B------:R-:W-:-:S03]  /*7ea30*/  ISETP.GE.AND P1, PT, R0, c[0x0][0x17c], PT ;  /* 0x00005f0000007a0c */ /* 0x000fc60003f26270 */
[----:B------:R-:W-:Y:S01]  /*7ea40*/  IMAD.WIDE R12, R17, 0x4, R180 ;  /* 0x00000004110c7825 */ /* 0x000fe200078e02b4 */
[C---:B------:R-:W-:Y:S01]  /*7ea50*/  IADD3 R0, R123.reuse, 0xfe, RZ ;  /* 0x000000fe7b007810 */ /* 0x040fe20007ffe0ff */
[----:B------:R3:W-:Y:S01]  /*7ea60*/  @P5 STG.E [R8.64], R30 ;  /* 0x0000001e08005986 */ /* 0x0007e2000c101904 */
[----:B------:R-:W-:-:S03]  /*7ea70*/  IADD3 R16, R123, 0xfc, RZ ;  /* 0x000000fc7b107810 */ /* 0x000fc60007ffe0ff */
[----:B------:R3:W-:Y:S04]  /*7ea80*/  @P6 STG.E [R10.64], R127 ;  /* 0x0000007f0a006986 */ /* 0x0007e8000c101904 */
[----:B------:R1:W-:Y:S01]  /*7ea90*/  @P0 STG.E [R12.64], R171 ;  /* 0x000000ab0c000986 */ /* 0x0003e2000c101904 */
[----:B------:R-:W-:Y:S02]  /*7eaa0*/  ISETP.GE.AND P0, PT, R0, c[0x0][0x17c], PT ;  /* 0x00005f0000007a0c */ /* 0x000fe40003f06270 */
[----:B------:R-:W-:Y:S02]  /*7eab0*/  IADD3 R0, R123, 0xff, RZ ;  /* 0x000000ff7b007810 */ /* 0x000fe40007ffe0ff */
[----:B------:R-:W4:Y:S01]  /*7eac0*/  LDL.LU R123, [R1+0x218c] ;  /* 0x00218c00017b7983 */ /* 0x000f220000300800 */
[----:B------:R-:W-:Y:S01]  /*7ead0*/  ISETP.LT.AND P4, PT, R159, c[0x0][0x178], !P3 ;  /* 0x00005e009f007a0c */ /* 0x000fe20005f81270 */
[----:B--2---:R-:W-:Y:S01]  /*7eae0*/  IMAD.WIDE R14, R17, 0x4, R6 ;  /* 0x00000004110e7825 */ /* 0x004fe200078e0206 */
[----:B------:R-:W-:-:S02]  /*7eaf0*/  ISETP.GE.AND P2, PT, R16, c[0x0][0x17c], PT ;  /* 0x00005f0010007a0c */ /* 0x000fc40003f46270 */
[----:B------:R-:W-:Y:S02]  /*7eb00*/  ISETP.LT.AND P3, PT, R119, c[0x0][0x178], !P3 ;  /* 0x00005e0077007a0c */ /* 0x000fe40005f61270 */
[----:B------:R-:W-:Y:S02]  /*7eb10*/  ISETP.LT.AND P6, PT, R227, c[0x0][0x178], !P2 ;  /* 0x00005e00e3007a0c */ /* 0x000fe400057c1270 */
[----:B------:R-:W-:Y:S02]  /*7eb20*/  ISETP.LT.AND P5, PT, R158, c[0x0][0x178], !P2 ;  /* 0x00005e009e007a0c */ /* 0x000fe400057a1270 */
[----:B------:R-:W-:-:S03]  /*7eb30*/  IADD3 R19, R17, c[0x0][0x198], RZ ;  /* 0x0000660011137a10 */ /* 0x000fc60007ffe0ff */
[----:B------:R2:W-:Y:S01]  /*7eb40*/  @P4 STG.E [R14.64], R211 ;  /* 0x000000d30e004986 */ /* 0x0005e2000c101904 */
[----:B------:R-:W-:Y:S02]  /*7eb50*/  ISETP.LT.AND P4, PT, R159, c[0x0][0x178], !P2 ;  /* 0x00005e009f007a0c */ /* 0x000fe40005781270 */
[----:B------:R-:W-:Y:S01]  /*7eb60*/  ISETP.LT.AND P2, PT, R119, c[0x0][0x178], !P2 ;  /* 0x00005e0077007a0c */ /* 0x000fe20005741270 */
[----:B-1----:R-:W-:-:S04]  /*7eb70*/  IMAD.WIDE R2, R17, 0x4, R4 ;  /* 0x0000000411027825 */ /* 0x002fc800078e0204 */
[C---:B---3--:R-:W-:Y:S01]  /*7eb80*/  IMAD.WIDE R8, R19.reuse, 0x4, R182 ;  /* 0x0000000413087825 */ /* 0x048fe200078e02b6 */
[----:B------:R1:W-:Y:S03]  /*7eb90*/  @P3 STG.E [R2.64], R31 ;  /* 0x0000001f02003986 */ /* 0x0003e6000c101904 */
[C---:B------:R-:W-:Y:S01]  /*7eba0*/  IMAD.WIDE R10, R19.reuse, 0x4, R180 ;  /* 0x00000004130a7825 */ /* 0x040fe200078e02b4 */
[----:B------:R3:W-:Y:S03]  /*7ebb0*/  @P6 STG.E [R8.64], R122 ;  /* 0x0000007a08006986 */ /* 0x0007e6000c101904 */
[----:B------:R-:W-:Y:S01]  /*7ebc0*/  IMAD.WIDE R12, R19, 0x4, R6 ;  /* 0x00000004130c7825 */ /* 0x000fe200078e0206 */
[----:B------:R1:W-:Y:S01]  /*7ebd0*/  @P5 STG.E [R10.64], R154 ;  /* 0x0000009a0a005986 */ /* 0x0003e2000c101904 */
[----:B------:R-:W-:-:S02]  /*7ebe0*/  ISETP.LT.AND P5, PT, R227, c[0x0][0x178], !P1 ;  /* 0x00005e00e3007a0c */ /* 0x000fc40004fa1270 */
[----:B--2---:R-:W-:Y:S01]  /*7ebf0*/  IMAD.WIDE R14, R19, 0x4, R4 ;  /* 0x00000004130e7825 */ /* 0x004fe200078e0204 */
[----:B------:R-:W-:Y:S01]  /*7ec00*/  ISETP.LT.AND P6, PT, R158, c[0x0][0x178], !P1 ;  /* 0x00005e009e007a0c */ /* 0x000fe20004fc1270 */
[----:B------:R2:W-:Y:S01]  /*7ec10*/  @P4 STG.E [R12.64], R218 ;  /* 0x000000da0c004986 */ /* 0x0005e2000c101904 */
[----:B------:R-:W-:Y:S02]  /*7ec20*/  ISETP.LT.AND P4, PT, R159, c[0x0][0x178], !P1 ;  /* 0x00005e009f007a0c */ /* 0x000fe40004f81270 */
[----:B------:R-:W-:Y:S01]  /*7ec30*/  IADD3 R17, R19, c[0x0][0x198], RZ ;  /* 0x0000660013117a10 */ /* 0x000fe20007ffe0ff */
[----:B------:R2:W-:Y:S01]  /*7ec40*/  @P2 STG.E [R14.64], R34 ;  /* 0x000000220e002986 */ /* 0x0005e2000c101904 */
[----:B------:R-:W-:Y:S02]  /*7ec50*/  ISETP.LT.AND P1, PT, R119, c[0x0][0x178], !P1 ;  /* 0x00005e0077007a0c */ /* 0x000fe40004f21270 */
[----:B------:R-:W-:Y:S01]  /*7ec60*/  ISETP.LT.AND P2, PT, R227, c[0x0][0x178], !P0 ;  /* 0x00005e00e3007a0c */ /* 0x000fe20004741270 */
[C---:B-1----:R-:W-:Y:S01]  /*7ec70*/  IMAD.WIDE R2, R17.reuse, 0x4, R182 ;  /* 0x0000000411027825 */ /* 0x042fe200078e02b6 */
[----:B------:R-:W-:-:S03]  /*7ec80*/  IADD3 R19, R17, c[0x0][0x198], RZ ;  /* 0x0000660011137a10 */ /* 0x000fc60007ffe0ff */
[----:B---3--:R-:W-:Y:S01]  /*7ec90*/  IMAD.WIDE R8, R17, 0x4, R180 ;  /* 0x0000000411087825 */ /* 0x008fe200078e02b4 */
[----:B------:R-:W-:-:S03]  /*7eca0*/  ISETP.GE.AND P3, PT, R0, c[0x0][0x17c], PT ;  /* 0x00005f0000007a0c */ /* 0x000fc60003f66270 */
[----:B------:R-:W-:-:S04]  /*7ecb0*/  IMAD.WIDE R10, R17, 0x4, R6 ;  /* 0x00000004110a7825 */ /* 0x000fc800078e0206 */
[----:B--2---:R-:W-:-:S04]  /*7ecc0*/  IMAD.WIDE R12, R17, 0x4, R4 ;  /* 0x00000004110c7825 */ /* 0x004fc800078e0204 */
[----:B------:R-:W-:Y:S01]  /*7ecd0*/  IMAD.WIDE R16, R19, 0x4, R182 ;  /* 0x0000000413107825 */ /* 0x000fe200078e02b6 */
[----:B----4-:R1:W-:Y:S01]  /*7ece0*/  @P5 STG.E [R2.64], R123 ;  /* 0x0000007b02005986 */ /* 0x0103e2000c101904 */
[----:B------:R-:W-:-:S03]  /*7ecf0*/  ISETP.LT.AND P5, PT, R227, c[0x0][0x178], !P3 ;  /* 0x00005e00e3007a0c */ /* 0x000fc60005fa1270 */
[----:B------:R2:W-:Y:S01]  /*7ed00*/  @P6 STG.E [R8.64], R155 ;  /* 0x0000009b08006986 */ /* 0x0005e2000c101904 */
[----:B------:R-:W-:-:S03]  /*7ed10*/  ISETP.LT.AND P6, PT, R158, c[0x0][0x178], !P3 ;  /* 0x00005e009e007a0c */ /* 0x000fc60005fc1270 */
[----:B------:R3:W-:Y:S01]  /*7ed20*/  @P4 STG.E [R10.64], R219 ;  /* 0x000000db0a004986 */ /* 0x0007e2000c101904 */
[----:B------:R-:W-:-:S03]  /*7ed30*/  ISETP.LT.AND P4, PT, R158, c[0x0][0x178], !P0 ;  /* 0x00005e009e007a0c */ /* 0x000fc60004781270 */
[----:B------:R-:W4:Y:S04]  /*7ed40*/  LDL.LU R227, [R1+0x2188] ;  /* 0x0021880001e37983 */ /* 0x000f280000300800 */
[----:B------:R1:W-:Y:S01]  /*7ed50*/  @P1 STG.E [R12.64], R35 ;  /* 0x000000230c001986 */ /* 0x0003e2000c101904 */
[----:B------:R-:W-:-:S03]  /*7ed60*/  ISETP.LT.AND P1, PT, R159, c[0x0][0x178], !P0 ;  /* 0x00005e009f007a0c */ /* 0x000fc60004721270 */
[----:B------:R-:W4:Y:S01]  /*7ed70*/  LDL.LU R158, [R1+0x2184] ;  /* 0x00218400019e7983 */ /* 0x000f220000300800 */
[----:B------:R-:W-:-:S03]  /*7ed80*/  ISETP.LT.AND P0, PT, R119, c[0x0][0x178], !P0 ;  /* 0x00005e0077007a0c */ /* 0x000fc60004701270 */
[----:B------:R2:W-:Y:S01]  /*7ed90*/  @P2 STG.E [R16.64], R118 ;  /* 0x0000007610002986 */ /* 0x0005e2000c101904 */
[----:B------:R-:W-:Y:S02]  /*7eda0*/  ISETP.LT.AND P2, PT, R159, c[0x0][0x178], !P3 ;  /* 0x00005e009f007a0c */ /* 0x000fe40005f41270 */
[----:B------:R-:W-:Y:S01]  /*7edb0*/  ISETP.LT.AND P3, PT, R119, c[0x0][0x178], !P3 ;  /* 0x00005e0077007a0c */ /* 0x000fe20005f61270 */
[----:B------:R-:W4:Y:S04]  /*7edc0*/  LDL.LU R159, [R1+0x2180] ;  /* 0x00218000019f7983 */ /* 0x000f280000300800 */
[----:B------:R-:W4:Y:S01]  /*7edd0*/  LDL.LU R119, [R1+0x217c] ;  /* 0x00217c0001777983 */ /* 0x000f220000300800 */
[C---:B------:R-:W-:Y:S01]  /*7ede0*/  IADD3 R15, R19.reuse, c[0x0][0x198], RZ ;  /* 0x00006600130f7a10 */ /* 0x040fe20007ffe0ff */
[----:B-1----:R-:W-:-:S04]  /*7edf0*/  IMAD.WIDE R2, R19, 0x4, R180 ;  /* 0x0000000413027825 */ /* 0x002fc800078e02b4 */
[----:B--2---:R-:W-:-:S04]  /*7ee00*/  IMAD.WIDE R8, R19, 0x4, R6 ;  /* 0x0000000413087825 */ /* 0x004fc800078e0206 */
[----:B---3--:R-:W-:-:S04]  /*7ee10*/  IMAD.WIDE R10, R19, 0x4, R4 ;  /* 0x00000004130a7825 */ /* 0x008fc800078e0204 */
[----:B------:R-:W-:-:S04]  /*7ee20*/  IMAD.WIDE R182, R15, 0x4, R182 ;  /* 0x000000040fb67825 */ /* 0x000fc800078e02b6 */
[----:B------:R-:W-:-:S04]  /*7ee30*/  IMAD.WIDE R180, R15, 0x4, R180 ;  /* 0x000000040fb47825 */ /* 0x000fc800078e02b4 */
[----:B------:R-:W-:-:S04]  /*7ee40*/  IMAD.WIDE R6, R15, 0x4, R6 ;  /* 0x000000040f067825 */ /* 0x000fc800078e0206 */
[----:B------:R-:W-:Y:S01]  /*7ee50*/  IMAD.WIDE R4, R15, 0x4, R4 ;  /* 0x000000040f047825 */ /* 0x000fe200078e0204 */
[----:B----4-:R1:W-:Y:S04]  /*7ee60*/  @P4 STG.E [R2.64], R158 ;  /* 0x0000009e02004986 */ /* 0x0103e8000c101904 */
[----:B------:R1:W-:Y:S04]  /*7ee70*/  @P1 STG.E [R8.64], R226 ;  /* 0x000000e208001986 */ /* 0x0003e8000c101904 */
[----:B------:R1:W-:Y:S04]  /*7ee80*/  @P0 STG.E [R10.64], R38 ;  /* 0x000000260a000986 */ /* 0x0003e8000c101904 */
[----:B------:R1:W-:Y:S04]  /*7ee90*/  @P5 STG.E [R182.64], R119 ;  /* 0x00000077b6005986 */ /* 0x0003e8000c101904 */
[----:B------:R1:W-:Y:S04]  /*7eea0*/  @P6 STG.E [R180.64], R159 ;  /* 0x0000009fb4006986 */ /* 0x0003e8000c101904 */
[----:B------:R1:W-:Y:S02]  /*7eeb0*/  @P2 STG.E [R6.64], R227 ;  /* 0x000000e306002986 */ /* 0x0003e4000c101904 */
[----:B------:R-:W-:Y:S05]  /*7eec0*/  @!P3 EXIT ;  /* 0x000000000000b94d */ /* 0x000fea0003800000 */
[----:B------:R-:W-:Y:S01]  /*7eed0*/  STG.E [R4.64], R39 ;  /* 0x0000002704007986 */ /* 0x000fe2000c101904 */
[----:B------:R-:W-:Y:S05]  /*7eee0*/  EXIT ;  /* 0x000000000000794d */ /* 0x000fea0003800000 */
.L_x_3:
[----:B------:R-:W-:-:S00]  /*7eef0*/  BRA `(.L_x_3) ;  /* 0xfffffff000007947 */ /* 0x000fc0000383ffff */
[----:B------:R-:W-:-:S00]  /*7ef00*/  NOP ;  /* 0x0000000000007918 */ /* 0x000fc00000000000 */
[----:B------:R-:W-:-:S00]  /*7ef10*/  NOP ;  /* 0x0000000000007918 */ /* 0x000fc00000000000 */
[----:B------:R-:W-:-:S00]  /*7ef20*/  NOP ;  /* 0x0000000000007918 */ /* 0x000fc00000000000 */
[----:B------:R-:W-:-:S00]  /*7ef30*/  NOP ;  /* 0x0000000000007918 */ /* 0x000fc00000000000 */
[----:B------:R-:W-:-:S00]  /*7ef40*/  NOP ;  /* 0x0000000000007918 */ /* 0x000fc00000000000 */
[----:B------:R-:W-:-:S00]  /*7ef50*/  NOP ;  /* 0x0000000000007918 */ /* 0x000fc00000000000 */
[----:B------:R-:W-:-:S00]  /*7ef60*/  NOP ;  /* 0x0000000000007918 */ /* 0x000fc00000000000 */
[----:B------:R-:W-:-:S00]  /*7ef70*/  NOP ;  /* 0x0000000000007918 */ /* 0x000fc00000000000 */
.L_x_4:


//--------------------- .nv.shared.matmul_kernel  --------------------------
	.section	.nv.shared.matmul_kernel,"aw",@nobits
	.sectionflags	@""
	.align	16
